def matmul_kernel(
    a_ptr,
    b_ptr,
    c_ptr,
    M,
    N,
    K,
    stride_am,
    stride_ak,
    stride_bk,
    stride_bn,
    stride_cm,
    stride_cn,
    BLOCK_M: tl.constexpr,
    BLOCK_N: tl.constexpr,
    BLOCK_K: tl.constexpr,
    GROUP_M: tl.constexpr,
):
    pid = tl.program_id(axis=0)
    num_pid_m = tl.cdiv(M, BLOCK_M)
    num_pid_n = tl.cdiv(N, BLOCK_N)
    num_pid_in_group = GROUP_M * num_pid_n
    group_id = pid // num_pid_in_group
    first_pid_m = group_id * GROUP_M
    group_size_m = min(num_pid_m - first_pid_m, GROUP_M)
    pid_m = first_pid_m + ((pid % num_pid_in_group) % group_size_m)
    pid_n = (pid % num_pid_in_group) // group_size_m

    offs_am = (pid_m * BLOCK_M + tl.arange(0, BLOCK_M)) % M
    offs_bn = (pid_n * BLOCK_N + tl.arange(0, BLOCK_N)) % N
    offs_k = tl.arange(0, BLOCK_K)
    a_ptrs = a_ptr + offs_am[:, None] * stride_am + offs_k[None, :] * stride_ak
    b_ptrs = b_ptr + offs_k[:, None] * stride_bk + offs_bn[None, :] * stride_bn

    acc = tl.zeros((BLOCK_M, BLOCK_N), dtype=tl.float32)
    for kk in range(0, tl.cdiv(K, BLOCK_K)):
        a = tl.load(a_ptrs, mask=offs_k[None, :] < K - kk * BLOCK_K, other=0.0)
        b = tl.load(b_ptrs, mask=offs_k[:, None] < K - kk * BLOCK_K, other=0.0)
        acc = tl.dot(a, b, acc)
        a_ptrs += BLOCK_K * stride_ak
        b_ptrs += BLOCK_K * stride_bk

    c = acc.to(c_ptr.dtype.element_ty)
    offs_cm = pid_m * BLOCK_M + tl.arange(0, BLOCK_M)
    offs_cn = pid_n * BLOCK_N + tl.arange(0, BLOCK_N)
    c_ptrs = c_ptr + offs_cm[:, None] * stride_cm + offs_cn[None, :] * stride_cn
    mask = (offs_cm[:, None] < M) & (offs_cn[None, :] < N)
    tl.store(c_ptrs, c, mask=mask)

# config = {"BLOCK_K": 128, "BLOCK_M": 64, "BLOCK_N": 64, "GROUP_M": 8, "arch": "sm_100", "dtype": "fp8e5m2", "num_ctas": 1, "num_stages": 3, "num_warps": 1}
# arch = sm_100


// ===== COMPILED SASS (sm_100a) =====

	.target	sm_100a

	.elftype	@"ET_EXEC"


//--------------------- .note.nv.tkinfo           --------------------------
	.section	.note.nv.tkinfo,"",@"SHT_NOTE"
	.sectionflags	@"SHF_NOTE_NV_TKINFO"
	.tkinfo
        /*0018*/ 	.word	0x00000081
        /*0030*/ 	.string	""
        /*0030*/ 	.string	"ptxas-blackwell"
        /*0030*/ 	.string	"Cuda compilation tools, release 12.9, V12.9.86"
        /*0030*/ 	.string	"Build cuda_12.9.r12.9/compiler.36037853_0"
        /*0030*/ 	.string	"-v  -suppress-debug-info  -lineinfo  -arch sm_100a "



//--------------------- .note.nv.cuver            --------------------------
	.section	.note.nv.cuver,"",@"SHT_NOTE"
	.sectionflags	@"SHF_NOTE_NV_CUVER"
        /*0018*/ 	.short	0x0001
        /*001a*/ 	.short	0x0064
        /*001c*/ 	.short	0x0001
        /*001e*/ 	.short	0x0000
        /*0020*/ 	.short	0x0001
        /*0022*/ 	.short	0x0000


//--------------------- .nv.info                  --------------------------
	.section	.nv.info,"",@"SHT_CUDA_INFO"
	.align	4


	//----- nvinfo : EIATTR_REGCOUNT
	.align		4
        /*0000*/ 	.byte	0x04, 0x2f
        /*0002*/ 	.short	(.L_1 - .L_0)
	.align		4
.L_0:
        /*0004*/ 	.word	index@(matmul_kernel)
        /*0008*/ 	.word	0x00000040


	//----- nvinfo : EIATTR_FRAME_SIZE
	.align		4
.L_1:
        /*000c*/ 	.byte	0x04, 0x11
        /*000e*/ 	.short	(.L_3 - .L_2)
	.align		4
.L_2:
        /*0010*/ 	.word	index@(matmul_kernel)
        /*0014*/ 	.word	0x000026c8


	//----- nvinfo : EIATTR_MIN_STACK_SIZE
	.align		4
.L_3:
        /*0018*/ 	.byte	0x04, 0x12
        /*001a*/ 	.short	(.L_5 - .L_4)
	.align		4
.L_4:
        /*001c*/ 	.word	index@(matmul_kernel)
        /*0020*/ 	.word	0x000026c8
.L_5:


//--------------------- .nv.info.matmul_kernel    --------------------------
	.section	.nv.info.matmul_kernel,"",@"SHT_CUDA_INFO"
	.sectionflags	@""
	.align	4


	//----- nvinfo : EIATTR_CUDA_API_VERSION
	.align		4
        /*0000*/ 	.byte	0x04, 0x37
        /*0002*/ 	.short	(.L_7 - .L_6)
.L_6:
        /*0004*/ 	.word	0x00000081


	//----- nvinfo : EIATTR_KPARAM_INFO
	.align		4
.L_7:
        /*0008*/ 	.byte	0x04, 0x17
        /*000a*/ 	.short	(.L_9 - .L_8)
.L_8:
        /*000c*/ 	.word	0x00000000
        /*0010*/ 	.short	0x000d
        /*0012*/ 	.short	0x0048
        /*0014*/ 	.byte	0x00, 0xf4, 0x21, 0x00


	//----- nvinfo : EIATTR_KPARAM_INFO
	.align		4
.L_9:
        /*0018*/ 	.byte	0x04, 0x17
        /*001a*/ 	.short	(.L_11 - .L_10)
.L_10:
        /*001c*/ 	.word	0x00000000
        /*0020*/ 	.short	0x000c
        /*0022*/ 	.short	0x0040
        /*0024*/ 	.byte	0x00, 0xf4, 0x21, 0x00


	//----- nvinfo : EIATTR_KPARAM_INFO
	.align		4
.L_11:
        /*0028*/ 	.byte	0x04, 0x17
        /*002a*/ 	.short	(.L_13 - .L_12)
.L_12:
        /*002c*/ 	.word	0x00000000
        /*0030*/ 	.short	0x000b
        /*0032*/ 	.short	0x0038
        /*0034*/ 	.byte	0x00, 0xf0, 0x11, 0x00


	//----- nvinfo : EIATTR_KPARAM_INFO
	.align		4
.L_13:
        /*0038*/ 	.byte	0x04, 0x17
        /*003a*/ 	.short	(.L_15 - .L_14)
.L_14:
        /*003c*/ 	.word	0x00000000
        /*0040*/ 	.short	0x000a
        /*0042*/ 	.short	0x0034
        /*0044*/ 	.byte	0x00, 0xf0, 0x11, 0x00


	//----- nvinfo : EIATTR_KPARAM_INFO
	.align		4
.L_15:
        /*0048*/ 	.byte	0x04, 0x17
        /*004a*/ 	.short	(.L_17 - .L_16)
.L_16:
        /*004c*/ 	.word	0x00000000
        /*0050*/ 	.short	0x0009
        /*0052*/ 	.short	0x0030
        /*0054*/ 	.byte	0x00, 0xf0, 0x11, 0x00


	//----- nvinfo : EIATTR_KPARAM_INFO
	.align		4
.L_17:
        /*0058*/ 	.byte	0x04, 0x17
        /*005a*/ 	.short	(.L_19 - .L_18)
.L_18:
        /*005c*/ 	.word	0x00000000
        /*0060*/ 	.short	0x0008
        /*0062*/ 	.short	0x002c
        /*0064*/ 	.byte	0x00, 0xf0, 0x11, 0x00


	//----- nvinfo : EIATTR_KPARAM_INFO
	.align		4
.L_19:
        /*0068*/ 	.byte	0x04, 0x17
        /*006a*/ 	.short	(.L_21 - .L_20)
.L_20:
        /*006c*/ 	.word	0x00000000
        /*0070*/ 	.short	0x0007
        /*0072*/ 	.short	0x0028
        /*0074*/ 	.byte	0x00, 0xf0, 0x11, 0x00


	//----- nvinfo : EIATTR_KPARAM_INFO
	.align		4
.L_21:
        /*0078*/ 	.byte	0x04, 0x17
        /*007a*/ 	.short	(.L_23 - .L_22)
.L_22:
        /*007c*/ 	.word	0x00000000
        /*0080*/ 	.short	0x0006
        /*0082*/ 	.short	0x0024
        /*0084*/ 	.byte	0x00, 0xf0, 0x11, 0x00


	//----- nvinfo : EIATTR_KPARAM_INFO
	.align		4
.L_23:
        /*0088*/ 	.byte	0x04, 0x17
        /*008a*/ 	.short	(.L_25 - .L_24)
.L_24:
        /*008c*/ 	.word	0x00000000
        /*0090*/ 	.short	0x0005
        /*0092*/ 	.short	0x0020
        /*0094*/ 	.byte	0x00, 0xf0, 0x11, 0x00


	//----- nvinfo : EIATTR_KPARAM_INFO
	.align		4
.L_25:
        /*0098*/ 	.byte	0x04, 0x17
        /*009a*/ 	.short	(.L_27 - .L_26)
.L_26:
        /*009c*/ 	.word	0x00000000
        /*00a0*/ 	.short	0x0004
        /*00a2*/ 	.short	0x001c
        /*00a4*/ 	.byte	0x00, 0xf0, 0x11, 0x00


	//----- nvinfo : EIATTR_KPARAM_INFO
	.align		4
.L_27:
        /*00a8*/ 	.byte	0x04, 0x17
        /*00aa*/ 	.short	(.L_29 - .L_28)
.L_28:
        /*00ac*/ 	.word	0x00000000
        /*00b0*/ 	.short	0x0003
        /*00b2*/ 	.short	0x0018
        /*00b4*/ 	.byte	0x00, 0xf0, 0x11, 0x00


	//----- nvinfo : EIATTR_KPARAM_INFO
	.align		4
.L_29:
        /*00b8*/ 	.byte	0x04, 0x17
        /*00ba*/ 	.short	(.L_31 - .L_30)
.L_30:
        /*00bc*/ 	.word	0x00000000
        /*00c0*/ 	.short	0x0002
        /*00c2*/ 	.short	0x0010
        /*00c4*/ 	.byte	0x00, 0xf4, 0x21, 0x00


	//----- nvinfo : EIATTR_KPARAM_INFO
	.align		4
.L_31:
        /*00c8*/ 	.byte	0x04, 0x17
        /*00ca*/ 	.short	(.L_33 - .L_32)
.L_32:
        /*00cc*/ 	.word	0x00000000
        /*00d0*/ 	.short	0x0001
        /*00d2*/ 	.short	0x0008
        /*00d4*/ 	.byte	0x00, 0xf4, 0x21, 0x00


	//----- nvinfo : EIATTR_KPARAM_INFO
	.align		4
.L_33:
        /*00d8*/ 	.byte	0x04, 0x17
        /*00da*/ 	.short	(.L_35 - .L_34)
.L_34:
        /*00dc*/ 	.word	0x00000000
        /*00e0*/ 	.short	0x0000
        /*00e2*/ 	.short	0x0000
        /*00e4*/ 	.byte	0x00, 0xf4, 0x21, 0x00


	//----- nvinfo : EIATTR_SPARSE_MMA_MASK
	.align		4
.L_35:
        /*00e8*/ 	.byte	0x03, 0x50
        /*00ea*/ 	.short	0x0000


	//----- nvinfo : EIATTR_MAXREG_COUNT
	.align		4
        /*00ec*/ 	.byte	0x03, 0x1b
        /*00ee*/ 	.short	0x00ff


	//----- nvinfo : EIATTR_NUM_BARRIERS
	.align		4
        /*00f0*/ 	.byte	0x02, 0x4c
        /*00f2*/ 	.byte	0x01
	.zero		1


	//----- nvinfo : EIATTR_ANNOTATIONS
	.align		4
        /*00f4*/ 	.byte	0x04, 0x55
        /*00f6*/ 	.short	(.L_37 - .L_36)


	//   ....[0]....
.L_36:
        /*00f8*/ 	.word	0x00000001
        /*00fc*/ 	.byte	0x80, 0x00, 0x00, 0x00, 0x01, 0x00, 0x00, 0x00, 0xa0, 0x00, 0x00, 0x00, 0x01, 0x00, 0x00, 0x00
        /* <DEDUP_REMOVED lines=285> */
        /*12dc*/ 	.byte	0xd0, 0x73, 0x00, 0x00


	//----- nvinfo : EIATTR_COOP_GROUP_MASK_REGIDS
	.align		4
.L_37:
        /*12e0*/ 	.byte	0x04, 0x29
        /*12e2*/ 	.short	(.L_39 - .L_38)


	//   ....[0]....
.L_38:
        /*12e4*/ 	.word	0xffffffff


	//   ....[1]....
        /*12e8*/ 	.word	0xffffffff


	//   ....[2]....
        /*12ec*/ 	.word	0xffffffff


	//   ....[3]....
        /*12f0*/ 	.word	0xffffffff


	//   ....[4]....
        /*12f4*/ 	.word	0xffffffff


	//   ....[5]....
        /*12f8*/ 	.word	0xffffffff


	//   ....[6]....
        /*12fc*/ 	.word	0xffffffff


	//   ....[7]....
        /*1300*/ 	.word	0xffffffff


	//   ....[8]....
        /*1304*/ 	.word	0xffffffff


	//   ....[9]....
        /*1308*/ 	.word	0xffffffff


	//   ....[10]....
        /*130c*/ 	.word	0xffffffff


	//   ....[11]....
        /*1310*/ 	.word	0xffffffff


	//   ....[12]....
        /*1314*/ 	.word	0xffffffff


	//   ....[13]....
        /*1318*/ 	.word	0xffffffff


	//   ....[14]....
        /*131c*/ 	.word	0xffffffff


	//----- nvinfo : EIATTR_COOP_GROUP_INSTR_OFFSETS
	.align		4
.L_39:
        /*1320*/ 	.byte	0x04, 0x28
        /*1322*/ 	.short	(.L_41 - .L_40)


	//   ....[0]....
.L_40:
        /*1324*/ 	.word	0x00041ae0


	//   ....[1]....
        /*1328*/ 	.word	0x00041b00


	//   ....[2]....
        /*132c*/ 	.word	0x00041ba0


	//   ....[3]....
        /*1330*/ 	.word	0x00041bc0


	//   ....[4]....
        /*1334*/ 	.word	0x00041c60


	//   ....[5]....
        /*1338*/ 	.word	0x00041c80


	//   ....[6]....
        /*133c*/ 	.word	0x00041ce0


	//   ....[7]....
        /*1340*/ 	.word	0x00041d40


	//   ....[8]....
        /*1344*/ 	.word	0x00041d60


	//   ....[9]....
        /*1348*/ 	.word	0x00041d80


	//   ....[10]....
        /*134c*/ 	.word	0x00041da0


	//   ....[11]....
        /*1350*/ 	.word	0x00041e00


	//   ....[12]....
        /*1354*/ 	.word	0x00041e50


	//   ....[13]....
        /*1358*/ 	.word	0x00041f10


	//   ....[14]....
        /*135c*/ 	.word	0x00041fa0


	//----- nvinfo : EIATTR_VRC_CTA_INIT_COUNT
	.align		4
.L_41:
        /*1360*/ 	.byte	0x02, 0x4a
	.zero		1
	.zero		1


	//----- nvinfo : EIATTR_EXIT_INSTR_OFFSETS
	.align		4
        /*1364*/ 	.byte	0x04, 0x1c
        /*1366*/ 	.short	(.L_43 - .L_42)


	//   ....[0]....
.L_42:
        /*1368*/ 	.word	0x00046130


	//   ....[1]....
        /*136c*/ 	.word	0x00046150


	//----- nvinfo : EIATTR_REQNTID
	.align		4
.L_43:
        /*1370*/ 	.byte	0x04, 0x10
        /*1372*/ 	.short	(.L_45 - .L_44)
.L_44:
        /*1374*/ 	.word	0x00000020
        /*1378*/ 	.word	0x00000001
        /*137c*/ 	.word	0x00000001


	//----- nvinfo : EIATTR_CBANK_PARAM_SIZE
	.align		4
.L_45:
        /*1380*/ 	.byte	0x03, 0x19
        /*1382*/ 	.short	0x0050


	//----- nvinfo : EIATTR_PARAM_CBANK
	.align		4
        /*1384*/ 	.byte	0x04, 0x0a
        /*1386*/ 	.short	(.L_47 - .L_46)
	.align		4
.L_46:
        /*1388*/ 	.word	index@(.nv.constant0.matmul_kernel)
        /*138c*/ 	.short	0x0380
        /*138e*/ 	.short	0x0050


	//----- nvinfo : EIATTR_SW_WAR
	.align		4
.L_47:
        /*1390*/ 	.byte	0x04, 0x36
        /*1392*/ 	.short	(.L_49 - .L_48)
.L_48:
        /*1394*/ 	.word	0x00000008
.L_49:


//--------------------- .nv.compat                --------------------------
	.section	.nv.compat,"",@"SHT_CUDA_COMPAT_INFO"
	.align	4
        /*0000*/ 	.byte	0x02, 0x02, 0x02, 0x00, 0x02, 0x05, 0x05, 0x00, 0x02, 0x03, 0x00, 0x00, 0x02, 0x06, 0x01, 0x00


//--------------------- .nv.callgraph             --------------------------
	.section	.nv.callgraph,"",@"SHT_CUDA_CALLGRAPH"
	.align	4
	.sectionentsize	8
	.align		4
        /*0000*/ 	.word	0x00000000
	.align		4
        /*0004*/ 	.word	0xffffffff
	.align		4
        /*0008*/ 	.word	0x00000000
	.align		4
        /*000c*/ 	.word	0xfffffffe
	.align		4
        /*0010*/ 	.word	0x00000000
	.align		4
        /*0014*/ 	.word	0xfffffffd
	.align		4
        /*0018*/ 	.word	0x00000000
	.align		4
        /*001c*/ 	.word	0xfffffffc


//--------------------- .text.matmul_kernel       --------------------------
	.section	.text.matmul_kernel,"ax",@progbits
	.align	128
        .global         matmul_kernel
        .type           matmul_kernel,@function
        .size           matmul_kernel,(.L_x_3 - matmul_kernel)
        .other          matmul_kernel,@"STO_CUDA_ENTRY STV_DEFAULT"
matmul_kernel:
.text.matmul_kernel:
[----:B------:R-:W0:Y:S08]  /*0000*/  LDC R1, c[0x0][0x37c] ;  /* 0x0000df00ff017b82 */ /* 0x000e300000000800 */
[----:B------:R-:W1:Y:S01]  /*0010*/  LDC.64 R2, c[0x0][0x398] ;  /* 0x0000e600ff027b82 */ /* 0x000e620000000a00 */
[----:B------:R-:W2:Y:S01]  /*0020*/  S2R R7, SR_CTAID.X ;  /* 0x0000000000077919 */ /* 0x000ea20000002500 */
[----:B0-----:R-:W-:Y:S01]  /*0030*/  VIADD R1, R1, 0xffffd938 ;  /* 0xffffd93801017836 */ /* 0x001fe20000000000 */
[----:B------:R-:W0:Y:S01]  /*0040*/  LDCU UR8, c[0x0][0x3a0] ;  /* 0x00007400ff0877ac */ /* 0x000e220008000800 */
[----:B------:R-:W3:Y:S01]  /*0050*/  S2R R29, SR_TID.X ;  /* 0x00000000001d7919 */ /* 0x000ee20000002100 */
[----:B------:R-:W-:-:S03]  /*0060*/  UMOV UR4, 0x400 ;  /* 0x0000040000047882 */ /* 0x000fc60000000000 */
[----:B------:R-:W4:Y:S01]  /*0070*/  S2UR UR5, SR_CgaCtaId ;  /* 0x00000000000579c3 */ /* 0x000f220000008800 */
[----:B------:R-:W-:Y:S01]  /*0080*/  STL [R1+0x3a0], RZ ;  /* 0x0003a0ff01007387 */ /* 0x000fe20000100800 */
[----:B------:R-:W2:Y:S03]  /*0090*/  LDCU.64 UR42, c[0x0][0x358] ;  /* 0x00006b00ff2a77ac */ /* 0x000ea60008000a00 */
[----:B------:R-:W-:Y:S04]  /*00a0*/  STL [R1+0x3a4], RZ ;  /* 0x0003a4ff01007387 */ /* 0x000fe80000100800 */
[----:B------:R-:W-:Y:S04]  /*00b0*/  STL [R1+0x3a8], RZ ;  /* 0x0003a8ff01007387 */ /* 0x000fe80000100800 */
[----:B------:R-:W-:Y:S01]  /*00c0*/  STL [R1+0x3ac], RZ ;  /* 0x0003acff01007387 */ /* 0x000fe20000100800 */
[----:B0-----:R-:W-:Y:S01]  /*00d0*/  UIADD3 UR8, UPT, UPT, UR8, 0x7f, URZ ;  /* 0x0000007f08087890 */ /* 0x001fe2000fffe0ff */
[----:B-1----:R-:W-:-:S02]  /*00e0*/  VIADD R0, R3, 0x3f ;  /* 0x0000003f03007836 */ /* 0x002fc40000000000 */
[----:B------:R-:W-:Y:S01]  /*00f0*/  STL [R1+0x400], RZ ;  /* 0x000400ff01007387 */ /* 0x000fe20000100800 */
[----:B------:R-:W-:Y:S02]  /*0100*/  UISETP.GE.AND UP0, UPT, UR8, 0x80, UPT ;  /* 0x000000800800788c */ /* 0x000fe4000bf06270 */
[----:B------:R-:W-:Y:S01]  /*0110*/  SHF.R.S32.HI R5, RZ, 0x1f, R0 ;  /* 0x0000001fff057819 */ /* 0x000fe20000011400 */
[----:B------:R-:W-:Y:S01]  /*0120*/  STL [R1+0x404], RZ ;  /* 0x000404ff01007387 */ /* 0x000fe20000100800 */
[----:B----4-:R-:W-:Y:S02]  /*0130*/  ULEA UR4, UR5, UR4, 0x18 ;  /* 0x0000000405047291 */ /* 0x010fe4000f8ec0ff */
[----:B------:R-:W-:Y:S01]  /*0140*/  LEA.HI R5, R5, R0, RZ, 0x6 ;  /* 0x0000000005057211 */ /* 0x000fe200078f30ff */
[----:B------:R-:W-:Y:S01]  /*0150*/  STL [R1+0x408], RZ ;  /* 0x000408ff01007387 */ /* 0x000fe20000100800 */
[----:B--2---:R-:W-:Y:S02]  /*0160*/  IABS R10, R7 ;  /* 0x00000007000a7213 */ /* 0x004fe40000000000 */
[----:B------:R-:W-:Y:S01]  /*0170*/  SHF.R.S32.HI R5, RZ, 0x6, R5 ;  /* 0x00000006ff057819 */ /* 0x000fe20000011405 */
[----:B------:R-:W-:Y:S01]  /*0180*/  STL [R1+0x40c], RZ ;  /* 0x00040cff01007387 */ /* 0x000fe20000100800 */
[----:B---3--:R-:W-:-:S03]  /*0190*/  LOP3.LUT R16, R29, 0x1f, RZ, 0xc0, !PT ;  /* 0x0000001f1d107812 */ /* 0x008fc600078ec0ff */
[----:B------:R-:W-:Y:S01]  /*01a0*/  IMAD.SHL.U32 R6, R5, 0x8, RZ ;  /* 0x0000000805067824 */ /* 0x000fe200078e00ff */
[----:B------:R-:W-:Y:S04]  /*01b0*/  STL [R1+0x3f0], RZ ;  /* 0x0003f0ff01007387 */ /* 0x000fe80000100800 */
[-C--:B------:R-:W-:Y:S01]  /*01c0*/  IABS R9, R6.reuse ;  /* 0x0000000600097213 */ /* 0x080fe20000000000 */
[----:B------:R-:W-:Y:S01]  /*01d0*/  STL [R1+0x3f4], RZ ;  /* 0x0003f4ff01007387 */ /* 0x000fe20000100800 */
[----:B------:R-:W-:Y:S02]  /*01e0*/  IABS R12, R6 ;  /* 0x00000006000c7213 */ /* 0x000fe40000000000 */
[----:B------:R-:W0:Y:S01]  /*01f0*/  I2F.RP R0, R9 ;  /* 0x0000000900007306 */ /* 0x000e220000209400 */
[----:B------:R-:W-:Y:S04]  /*0200*/  STL [R1+0x3f8], RZ ;  /* 0x0003f8ff01007387 */ /* 0x000fe80000100800 */
[----:B------:R-:W-:Y:S04]  /*0210*/  STL [R1+0x3fc], RZ ;  /* 0x0003fcff01007387 */ /* 0x000fe80000100800 */
[----:B------:R-:W-:Y:S04]  /*0220*/  STL [R1+0x3e0], RZ ;  /* 0x0003e0ff01007387 */ /* 0x000fe80000100800 */
[----:B------:R-:W-:Y:S01]  /*0230*/  STL [R1+0x3e4], RZ ;  /* 0x0003e4ff01007387 */ /* 0x000fe20000100800 */
[----:B0-----:R-:W0:Y:S03]  /*0240*/  MUFU.RCP R0, R0 ;  /* 0x0000000000007308 */ /* 0x001e260000001000 */
[----:B------:R-:W-:Y:S04]  /*0250*/  STL [R1+0x3e8], RZ ;  /* 0x0003e8ff01007387 */ /* 0x000fe80000100800 */
[----:B------:R-:W-:Y:S04]  /*0260*/  STL [R1+0x3ec], RZ ;  /* 0x0003ecff01007387 */ /* 0x000fe80000100800 */
[----:B------:R-:W-:Y:S04]  /*0270*/  STL [R1+0x3d0], RZ ;  /* 0x0003d0ff01007387 */ /* 0x000fe80000100800 */
[----:B------:R-:W-:Y:S01]  /*0280*/  STL [R1+0x3d4], RZ ;  /* 0x0003d4ff01007387 */ /* 0x000fe20000100800 */
[----:B0-----:R-:W-:-:S03]  /*0290*/  VIADD R4, R0, 0xffffffe ;  /* 0x0ffffffe00047836 */ /* 0x001fc60000000000 */
[----:B------:R-:W-:Y:S01]  /*02a0*/  STL [R1+0x3d8], RZ ;  /* 0x0003d8ff01007387 */ /* 0x000fe20000100800 */
[----:B------:R-:W-:Y:S01]  /*02b0*/  IMAD.MOV R0, RZ, RZ, -R12 ;  /* 0x000000ffff007224 */ /* 0x000fe200078e0a0c */
[----:B------:R0:W1:Y:S02]  /*02c0*/  F2I.FTZ.U32.TRUNC.NTZ R5, R4 ;  /* 0x0000000400057305 */ /* 0x000064000021f000 */
[----:B------:R-:W-:Y:S04]  /*02d0*/  STL [R1+0x3dc], RZ ;  /* 0x0003dcff01007387 */ /* 0x000fe80000100800 */
[----:B------:R-:W-:Y:S01]  /*02e0*/  STL [R1+0x3c0], RZ ;  /* 0x0003c0ff01007387 */ /* 0x000fe20000100800 */
[----:B0-----:R-:W-:-:S03]  /*02f0*/  IMAD.MOV.U32 R4, RZ, RZ, RZ ;  /* 0x000000ffff047224 */ /* 0x001fc600078e00ff */
[----:B------:R-:W-:Y:S04]  /*0300*/  STL [R1+0x3c4], RZ ;  /* 0x0003c4ff01007387 */ /* 0x000fe80000100800 */
[----:B------:R-:W-:Y:S01]  /*0310*/  STL [R1+0x3c8], RZ ;  /* 0x0003c8ff01007387 */ /* 0x000fe20000100800 */
[----:B-1----:R-:W-:-:S03]  /*0320*/  IMAD.MOV R8, RZ, RZ, -R5 ;  /* 0x000000ffff087224 */ /* 0x002fc600078e0a05 */
[----:B------:R-:W-:Y:S01]  /*0330*/  STL [R1+0x3cc], RZ ;  /* 0x0003ccff01007387 */ /* 0x000fe20000100800 */
[----:B------:R-:W-:Y:S02]  /*0340*/  IMAD R11, R8, R9, RZ ;  /* 0x00000009080b7224 */ /* 0x000fe400078e02ff */
[----:B------:R-:W-:Y:S01]  /*0350*/  IMAD.MOV.U32 R8, RZ, RZ, R10 ;  /* 0x000000ffff087224 */ /* 0x000fe200078e000a */
[----:B------:R-:W-:Y:S01]  /*0360*/  STL [R1+0x3b0], RZ ;  /* 0x0003b0ff01007387 */ /* 0x000fe20000100800 */
[----:B------:R-:W-:-:S03]  /*0370*/  IMAD.HI.U32 R5, R5, R11, R4 ;  /* 0x0000000b05057227 */ /* 0x000fc600078e0004 */
[----:B------:R-:W-:Y:S03]  /*0380*/  STL [R1+0x3b4], RZ ;  /* 0x0003b4ff01007387 */ /* 0x000fe60000100800 */
[----:B------:R-:W-:Y:S01]  /*0390*/  IMAD.HI.U32 R5, R5, R8, RZ ;  /* 0x0000000805057227 */ /* 0x000fe200078e00ff */
[----:B------:R-:W-:Y:S03]  /*03a0*/  STL [R1+0x3b8], RZ ;  /* 0x0003b8ff01007387 */ /* 0x000fe60000100800 */
[----:B------:R-:W-:Y:S01]  /*03b0*/  IMAD R0, R5, R0, R8 ;  /* 0x0000000005007224 */ /* 0x000fe200078e0208 */
[----:B------:R-:W-:Y:S04]  /*03c0*/  STL [R1+0x3bc], RZ ;  /* 0x0003bcff01007387 */ /* 0x000fe80000100800 */
[----:B------:R-:W-:Y:S01]  /*03d0*/  ISETP.GT.U32.AND P1, PT, R9, R0, PT ;  /* 0x000000000900720c */ /* 0x000fe20003f24070 */
[----:B------:R-:W-:Y:S04]  /*03e0*/  STL [R1+0x430], RZ ;  /* 0x000430ff01007387 */ /* 0x000fe80000100800 */
[----:B------:R-:W-:Y:S04]  /*03f0*/  STL [R1+0x434], RZ ;  /* 0x000434ff01007387 */ /* 0x000fe80000100800 */
[----:B------:R-:W-:Y:S04]  /*0400*/  STL [R1+0x438], RZ ;  /* 0x000438ff01007387 */ /* 0x000fe80000100800 */
[----:B------:R-:W-:Y:S01]  /*0410*/  @!P1 IMAD.IADD R0, R0, 0x1, -R9 ;  /* 0x0000000100009824 */ /* 0x000fe200078e0a09 */
[----:B------:R-:W-:Y:S01]  /*0420*/  STL [R1+0x43c], RZ ;  /* 0x00043cff01007387 */ /* 0x000fe20000100800 */
[----:B------:R-:W-:Y:S01]  /*0430*/  @!P1 VIADD R5, R5, 0x1 ;  /* 0x0000000105059836 */ /* 0x000fe20000000000 */
[----:B------:R-:W-:-:S02]  /*0440*/  ISETP.NE.AND P1, PT, R6, RZ, PT ;  /* 0x000000ff0600720c */ /* 0x000fc40003f25270 */
[----:B------:R-:W-:Y:S01]  /*0450*/  ISETP.GE.U32.AND P0, PT, R0, R9, PT ;  /* 0x000000090000720c */ /* 0x000fe20003f06070 */
[----:B------:R-:W-:Y:S01]  /*0460*/  STL [R1+0x390], RZ ;  /* 0x000390ff01007387 */ /* 0x000fe20000100800 */
[----:B------:R-:W-:-:S03]  /*0470*/  LOP3.LUT R0, R7, R6, RZ, 0x3c, !PT ;  /* 0x0000000607007212 */ /* 0x000fc600078e3cff */
[----:B------:R-:W-:Y:S01]  /*0480*/  STL [R1+0x394], RZ ;  /* 0x000394ff01007387 */ /* 0x000fe20000100800 */
[----:B------:R-:W-:Y:S01]  /*0490*/  ISETP.GE.AND P2, PT, R0, RZ, PT ;  /* 0x000000ff0000720c */ /* 0x000fe20003f46270 */
[----:B------:R-:W-:Y:S02]  /*04a0*/  VIADD R0, R2, 0x3f ;  /* 0x0000003f02007836 */ /* 0x000fe40000000000 */
[----:B------:R-:W-:Y:S04]  /*04b0*/  STL [R1+0x398], RZ ;  /* 0x000398ff01007387 */ /* 0x000fe80000100800 */
[----:B------:R-:W-:Y:S01]  /*04c0*/  @P0 VIADD R5, R5, 0x1 ;  /* 0x0000000105050836 */ /* 0x000fe20000000000 */
[----:B------:R-:W-:Y:S03]  /*04d0*/  STL [R1+0x39c], RZ ;  /* 0x00039cff01007387 */ /* 0x000fe60000100800 */
[----:B------:R-:W-:Y:S01]  /*04e0*/  IMAD.MOV.U32 R4, RZ, RZ, R5 ;  /* 0x000000ffff047224 */ /* 0x000fe200078e0005 */
[----:B------:R-:W-:Y:S01]  /*04f0*/  SHF.R.S32.HI R5, RZ, 0x1f, R0 ;  /* 0x0000001fff057819 */ /* 0x000fe20000011400 */
[----:B------:R-:W-:Y:S02]  /*0500*/  STL [R1+0x380], RZ ;  /* 0x000380ff01007387 */ /* 0x000fe40000100800 */
[----:B------:R-:W-:Y:S01]  /*0510*/  @!P2 IMAD.MOV R4, RZ, RZ, -R4 ;  /* 0x000000ffff04a224 */ /* 0x000fe200078e0a04 */
[----:B------:R-:W-:Y:S01]  /*0520*/  @!P1 LOP3.LUT R4, RZ, R6, RZ, 0x33, !PT ;  /* 0x00000006ff049212 */ /* 0x000fe200078e33ff */
[----:B------:R-:W-:Y:S01]  /*0530*/  STL [R1+0x384], RZ ;  /* 0x000384ff01007387 */ /* 0x000fe20000100800 */
[----:B------:R-:W-:-:S03]  /*0540*/  LEA.HI R5, R5, R0, RZ, 0x6 ;  /* 0x0000000005057211 */ /* 0x000fc600078f30ff */
[----:B------:R-:W-:Y:S01]  /*0550*/  IMAD.SHL.U32 R8, R4, 0x8, RZ ;  /* 0x0000000804087824 */ /* 0x000fe200078e00ff */
[----:B------:R-:W-:Y:S01]  /*0560*/  STL [R1+0x388], RZ ;  /* 0x000388ff01007387 */ /* 0x000fe20000100800 */
[----:B------:R-:W-:-:S03]  /*0570*/  IMAD.MOV R4, RZ, RZ, -R4 ;  /* 0x000000ffff047224 */ /* 0x000fc600078e0a04 */
[----:B------:R-:W-:Y:S01]  /*0580*/  LEA.HI.SX32 R5, R5, -R8, 0x1a ;  /* 0x8000000805057211 */ /* 0x000fe200078fd2ff */
[----:B------:R-:W-:Y:S01]  /*0590*/  STL [R1+0x38c], RZ ;  /* 0x00038cff01007387 */ /* 0x000fe20000100800 */
[----:B------:R-:W-:Y:S02]  /*05a0*/  IMAD R6, R6, R4, R7 ;  /* 0x0000000406067224 */ /* 0x000fe400078e0207 */
[----:B------:R-:W-:Y:S01]  /*05b0*/  VIMNMX R13, PT, PT, R5, 0x8, PT ;  /* 0x00000008050d7848 */ /* 0x000fe20003fe0100 */
[----:B------:R-:W-:Y:S02]  /*05c0*/  STL [R1+0x370], RZ ;  /* 0x000370ff01007387 */ /* 0x000fe40000100800 */
[----:B------:R-:W-:Y:S02]  /*05d0*/  IABS R11, R6 ;  /* 0x00000006000b7213 */ /* 0x000fe40000000000 */
[----:B------:R-:W-:Y:S01]  /*05e0*/  IABS R9, R13 ;  /* 0x0000000d00097213 */ /* 0x000fe20000000000 */
[----:B------:R-:W-:Y:S03]  /*05f0*/  STL [R1+0x374], RZ ;  /* 0x000374ff01007387 */ /* 0x000fe60000100800 */
        /* <DEDUP_REMOVED lines=11> */
[----:B------:R-:W-:Y:S04]  /*06b0*/  STL [R1+0x358], RZ ;  /* 0x000358ff01007387 */ /* 0x000fe80000100800 */
[----:B------:R-:W-:Y:S01]  /*06c0*/  STL [R1+0x35c], RZ ;  /* 0x00035cff01007387 */ /* 0x000fe20000100800 */
[----:B------:R-:W0:Y:S03]  /*06d0*/  F2I.FTZ.U32.TRUNC.NTZ R5, R5 ;  /* 0x0000000500057305 */ /* 0x000e26000021f000 */
[----:B------:R-:W-:Y:S04]  /*06e0*/  STL [R1+0x340], RZ ;  /* 0x000340ff01007387 */ /* 0x000fe80000100800 */
[----:B------:R-:W-:Y:S04]  /*06f0*/  STL [R1+0x344], RZ ;  /* 0x000344ff01007387 */ /* 0x000fe80000100800 */
[----:B------:R-:W-:Y:S01]  /*0700*/  STL [R1+0x348], RZ ;  /* 0x000348ff01007387 */ /* 0x000fe20000100800 */
[----:B0-----:R-:W-:-:S03]  /*0710*/  IMAD.MOV R10, RZ, RZ, -R5 ;  /* 0x000000ffff0a7224 */ /* 0x001fc600078e0a05 */
[----:B------:R-:W-:Y:S01]  /*0720*/  STL [R1+0x34c], RZ ;  /* 0x00034cff01007387 */ /* 0x000fe20000100800 */
[----:B------:R-:W-:-:S03]  /*0730*/  IMAD.MOV.U32 R4, RZ, RZ, R10 ;  /* 0x000000ffff047224 */ /* 0x000fc600078e000a */
[----:B------:R-:W-:Y:S01]  /*0740*/  STL [R1+0x330], RZ ;  /* 0x000330ff01007387 */ /* 0x000fe20000100800 */
[----:B------:R-:W-:Y:S01]  /*0750*/  IABS R10, R13 ;  /* 0x0000000d000a7213 */ /* 0x000fe20000000000 */
[----:B------:R-:W-:Y:S02]  /*0760*/  IMAD R7, R4, R9, RZ ;  /* 0x0000000904077224 */ /* 0x000fe400078e02ff */
[----:B------:R-:W-:Y:S01]  /*0770*/  STL [R1+0x334], RZ ;  /* 0x000334ff01007387 */ /* 0x000fe20000100800 */
[----:B------:R-:W-:-:S03]  /*0780*/  IMAD.MOV.U32 R4, RZ, RZ, RZ ;  /* 0x000000ffff047224 */ /* 0x000fc600078e00ff */
[----:B------:R-:W-:Y:S01]  /*0790*/  STL [R1+0x338], RZ ;  /* 0x000338ff01007387 */ /* 0x000fe20000100800 */
[----:B------:R-:W-:-:S03]  /*07a0*/  IMAD.HI.U32 R4, R5, R7, R4 ;  /* 0x0000000705047227 */ /* 0x000fc600078e0004 */
[----:B------:R-:W-:Y:S01]  /*07b0*/  STL [R1+0x33c], RZ ;  /* 0x00033cff01007387 */ /* 0x000fe20000100800 */
[----:B------:R-:W-:Y:S02]  /*07c0*/  IMAD.MOV R5, RZ, RZ, -R10 ;  /* 0x000000ffff057224 */ /* 0x000fe400078e0a0a */
[----:B------:R-:W-:Y:S01]  /*07d0*/  IMAD.HI.U32 R0, R4, R11, RZ ;  /* 0x0000000b04007227 */ /* 0x000fe200078e00ff */
[----:B------:R-:W-:Y:S03]  /*07e0*/  STL [R1+0x420], RZ ;  /* 0x000420ff01007387 */ /* 0x000fe60000100800 */
[----:B------:R-:W-:Y:S01]  /*07f0*/  IMAD R4, R0, R5, R11 ;  /* 0x0000000500047224 */ /* 0x000fe200078e020b */
[----:B------:R-:W-:Y:S04]  /*0800*/  STL [R1+0x424], RZ ;  /* 0x000424ff01007387 */ /* 0x000fe80000100800 */
[----:B------:R-:W-:Y:S01]  /*0810*/  STL [R1+0x428], RZ ;  /* 0x000428ff01007387 */ /* 0x000fe20000100800 */
[----:B------:R-:W-:-:S03]  /*0820*/  ISETP.GT.U32.AND P1, PT, R9, R4, PT ;  /* 0x000000040900720c */ /* 0x000fc60003f24070 */
[----:B------:R-:W-:Y:S04]  /*0830*/  STL [R1+0x42c], RZ ;  /* 0x00042cff01007387 */ /* 0x000fe80000100800 */
[----:B------:R-:W-:Y:S04]  /*0840*/  STL [R1+0x320], RZ ;  /* 0x000320ff01007387 */ /* 0x000fe80000100800 */
[----:B------:R-:W-:Y:S02]  /*0850*/  STL [R1+0x324], RZ ;  /* 0x000324ff01007387 */ /* 0x000fe40000100800 */
[----:B------:R-:W-:-:S02]  /*0860*/  @!P1 IMAD.IADD R4, R4, 0x1, -R9 ;  /* 0x0000000104049824 */ /* 0x000fc400078e0a09 */
[----:B------:R-:W-:Y:S01]  /*0870*/  STL [R1+0x328], RZ ;  /* 0x000328ff01007387 */ /* 0x000fe20000100800 */
[----:B------:R-:W-:Y:S01]  /*0880*/  @!P1 VIADD R0, R0, 0x1 ;  /* 0x0000000100009836 */ /* 0x000fe20000000000 */
[----:B------:R-:W-:Y:S02]  /*0890*/  ISETP.NE.AND P1, PT, R13, RZ, PT ;  /* 0x000000ff0d00720c */ /* 0x000fe40003f25270 */
[----:B------:R-:W-:Y:S01]  /*08a0*/  STL [R1+0x32c], RZ ;  /* 0x00032cff01007387 */ /* 0x000fe20000100800 */
[----:B------:R-:W-:Y:S02]  /*08b0*/  ISETP.GE.U32.AND P0, PT, R4, R9, PT ;  /* 0x000000090400720c */ /* 0x000fe40003f06070 */
[----:B------:R-:W-:Y:S01]  /*08c0*/  LOP3.LUT R4, R6, R13, RZ, 0x3c, !PT ;  /* 0x0000000d06047212 */ /* 0x000fe200078e3cff */
[----:B------:R-:W-:Y:S03]  /*08d0*/  STL [R1+0x310], RZ ;  /* 0x000310ff01007387 */ /* 0x000fe60000100800 */
[----:B------:R-:W-:Y:S01]  /*08e0*/  ISETP.GE.AND P2, PT, R4, RZ, PT ;  /* 0x000000ff0400720c */ /* 0x000fe20003f46270 */
[----:B------:R-:W-:Y:S04]  /*08f0*/  STL [R1+0x314], RZ ;  /* 0x000314ff01007387 */ /* 0x000fe80000100800 */
[----:B------:R-:W-:Y:S02]  /*0900*/  STL [R1+0x318], RZ ;  /* 0x000318ff01007387 */ /* 0x000fe40000100800 */
[----:B------:R-:W-:-:S02]  /*0910*/  @P0 VIADD R0, R0, 0x1 ;  /* 0x0000000100000836 */ /* 0x000fc40000000000 */
[----:B------:R-:W-:Y:S04]  /*0920*/  STL [R1+0x31c], RZ ;  /* 0x00031cff01007387 */ /* 0x000fe80000100800 */
[----:B------:R-:W-:Y:S01]  /*0930*/  STL [R1+0x300], RZ ;  /* 0x000300ff01007387 */ /* 0x000fe20000100800 */
[----:B------:R-:W-:Y:S01]  /*0940*/  @!P2 IMAD.MOV R0, RZ, RZ, -R0 ;  /* 0x000000ffff00a224 */ /* 0x000fe200078e0a00 */
[----:B------:R-:W-:Y:S02]  /*0950*/  @!P1 LOP3.LUT R0, RZ, R13, RZ, 0x33, !PT ;  /* 0x0000000dff009212 */ /* 0x000fe400078e33ff */
[----:B------:R-:W-:Y:S03]  /*0960*/  STL [R1+0x304], RZ ;  /* 0x000304ff01007387 */ /* 0x000fe60000100800 */
[----:B------:R-:W-:Y:S01]  /*0970*/  IMAD.SHL.U32 R30, R0, 0x40, RZ ;  /* 0x00000040001e7824 */ /* 0x000fe200078e00ff */
[----:B------:R-:W-:Y:S01]  /*0980*/  STL [R1+0x308], RZ ;  /* 0x000308ff01007387 */ /* 0x000fe20000100800 */
[----:B------:R-:W-:-:S02]  /*0990*/  IMAD.MOV R4, RZ, RZ, -R0 ;  /* 0x000000ffff047224 */ /* 0x000fc400078e0a00 */
[C---:B------:R-:W-:Y:S01]  /*09a0*/  VIADD R0, R30.reuse, 0x1 ;  /* 0x000000011e007836 */ /* 0x040fe20000000000 */
[----:B------:R-:W-:Y:S01]  /*09b0*/  STL [R1+0x30c], RZ ;  /* 0x00030cff01007387 */ /* 0x000fe20000100800 */
[----:B------:R-:W-:Y:S02]  /*09c0*/  IMAD R4, R13, R4, R6 ;  /* 0x000000040d047224 */ /* 0x000fe400078e0206 */
[C---:B------:R-:W-:Y:S01]  /*09d0*/  VIADD R6, R30.reuse, 0x2 ;  /* 0x000000021e067836 */ /* 0x040fe20000000000 */
[----:B------:R-:W-:Y:S01]  /*09e0*/  STL [R1+0x2f0], RZ ;  /* 0x0002f0ff01007387 */ /* 0x000fe20000100800 */
[----:B------:R-:W-:Y:S02]  /*09f0*/  VIADD R5, R30, 0x3 ;  /* 0x000000031e057836 */ /* 0x000fe40000000000 */
[----:B------:R-:W-:Y:S01]  /*0a00*/  IMAD.IADD R4, R8, 0x1, R4 ;  /* 0x0000000108047824 */ /* 0x000fe200078e0204 */
[----:B------:R-:W-:Y:S01]  /*0a10*/  STL [R1+0x2f4], RZ ;  /* 0x0002f4ff01007387 */ /* 0x000fe20000100800 */
[----:B------:R-:W-:-:S02]  /*0a20*/  VIADD R53, R30, 0x11 ;  /* 0x000000111e357836 */ /* 0x000fc40000000000 */
[C---:B------:R-:W-:Y:S01]  /*0a30*/  VIADD R55, R30.reuse, 0x12 ;  /* 0x000000121e377836 */ /* 0x040fe20000000000 */
[----:B------:R-:W-:Y:S01]  /*0a40*/  STL [R1+0x2f8], RZ ;  /* 0x0002f8ff01007387 */ /* 0x000fe20000100800 */
[C---:B------:R-:W-:Y:S02]  /*0a50*/  VIADD R49, R30.reuse, 0x13 ;  /* 0x000000131e317836 */ /* 0x040fe40000000000 */
[C---:B------:R-:W-:Y:S01]  /*0a60*/  VIADD R48, R30.reuse, 0x14 ;  /* 0x000000141e307836 */ /* 0x040fe20000000000 */
[----:B------:R-:W-:Y:S01]  /*0a70*/  STL [R1+0x2fc], RZ ;  /* 0x0002fcff01007387 */ /* 0x000fe20000100800 */
[C---:B------:R-:W-:Y:S02]  /*0a80*/  VIADD R60, R30.reuse, 0x15 ;  /* 0x000000151e3c7836 */ /* 0x040fe40000000000 */
[C---:B------:R-:W-:Y:S01]  /*0a90*/  VIADD R58, R30.reuse, 0x16 ;  /* 0x000000161e3a7836 */ /* 0x040fe20000000000 */
        /* <DEDUP_REMOVED lines=57> */
[----:B------:R-:W-:Y:S04]  /*0e30*/  STL [R1+0x16c], RZ ;  /* 0x00016cff01007387 */ /* 0x000fe80000100800 */
        /* <DEDUP_REMOVED lines=28> */
[----:B------:R-:W-:Y:S04]  /*1000*/  STL [R1+0x5e4], R30 ;  /* 0x0005e41e01007387 */ /* 0x000fe80000100800 */
[----:B------:R0:W-:Y:S04]  /*1010*/  STL [R1+0x64], R0 ;  /* 0x0000640001007387 */ /* 0x0001e80000100800 */
[----:B------:R1:W-:Y:S04]  /*1020*/  STL [R1+0x60], R6 ;  /* 0x0000600601007387 */ /* 0x0003e80000100800 */
[----:B------:R2:W-:Y:S01]  /*1030*/  STL [R1+0x5c], R5 ;  /* 0x00005c0501007387 */ /* 0x0005e20000100800 */
[----:B0-----:R-:W-:-:S02]  /*1040*/  VIADD R0, R30, 0x4 ;  /* 0x000000041e007836 */ /* 0x001fc40000000000 */
[----:B-1----:R-:W-:-:S03]  /*1050*/  VIADD R6, R30, 0x5 ;  /* 0x000000051e067836 */ /* 0x002fc60000000000 */
[----:B------:R0:W-:Y:S01]  /*1060*/  STL [R1+0x58], R0 ;  /* 0x0000580001007387 */ /* 0x0001e20000100800 */
[----:B--2---:R-:W-:-:S03]  /*1070*/  VIADD R5, R30, 0x6 ;  /* 0x000000061e057836 */ /* 0x004fc60000000000 */
[----:B------:R1:W-:Y:S04]  /*1080*/  STL [R1+0x54], R6 ;  /* 0x0000540601007387 */ /* 0x0003e80000100800 */
[----:B------:R2:W-:Y:S01]  /*1090*/  STL [R1+0x50], R5 ;  /* 0x0000500501007387 */ /* 0x0005e20000100800 */
[C---:B0-----:R-:W-:Y:S02]  /*10a0*/  VIADD R0, R30.reuse, 0x7 ;  /* 0x000000071e007836 */ /* 0x041fe40000000000 */
        /* <DEDUP_REMOVED lines=20> */
[----:B--2---:R-:W-:Y:S02]  /*11f0*/  VIADD R5, R30, 0x3e ;  /* 0x0000003e1e057836 */ /* 0x004fe40000000000 */
[----:B0-----:R-:W-:Y:S02]  /*1200*/  IMAD.SHL.U32 R0, R4, 0x40, RZ ;  /* 0x0000004004007824 */ /* 0x001fe400078e00ff */
[----:B------:R-:W-:-:S03]  /*1210*/  VIADD R4, R30, 0x3f ;  /* 0x0000003f1e047836 */ /* 0x000fc60000000000 */
[C---:B------:R-:W-:Y:S02]  /*1220*/  LOP3.LUT R54, R0.reuse, 0x20, R16, 0xfe, !PT ;  /* 0x0000002000367812 */ /* 0x040fe400078efe10 */
[----:B------:R-:W-:-:S03]  /*1230*/  LOP3.LUT R59, R0, 0x1f, R29, 0xf8, !PT ;  /* 0x0000001f003b7812 */ /* 0x000fc600078ef81d */
[----:B------:R0:W-:Y:S04]  /*1240*/  STL [R1+0x7f4], R54 ;  /* 0x0007f43601007387 */ /* 0x0001e80000100800 */
[----:B------:R0:W-:Y:S01]  /*1250*/  STL [R1+0x7f8], R59 ;  /* 0x0007f83b01007387 */ /* 0x0001e20000100800 */
[----:B------:R-:W-:Y:S05]  /*1260*/  BRA.U !UP0, `(.L_x_0) ;  /* 0x000003e508707547 */ /* 0x000fea000b800000 */
[----:B------:R-:W-:Y:S01]  /*1270*/  IABS R36, R2 ;  /* 0x0000000200247213 */ /* 0x000fe20000000000 */
[----:B------:R-:W-:Y:S01]  /*1280*/  IMAD.MOV.U32 R28, RZ, RZ, RZ ;  /* 0x000000ffff1c7224 */ /* 0x000fe200078e00ff */
[----:B------:R-:W-:Y:S01]  /*1290*/  IABS R16, R3 ;  /* 0x0000000300107213 */ /* 0x000fe20000000000 */
[----:B------:R1:W-:Y:S01]  /*12a0*/  STL [R1+0x19ec], R3 ;  /* 0x0019ec0301007387 */ /* 0x0003e20000100800 */
[----:B------:R-:W2:Y:S01]  /*12b0*/  I2F.RP R0, R36 ;  /* 0x0000002400007306 */ /* 0x000ea20000209400 */
[----:B------:R-:W-:Y:S01]  /*12c0*/  IABS R39, R59 ;  /* 0x0000003b00277213 */ /* 0x000fe20000000000 */
[----:B------:R-:W3:Y:S01]  /*12d0*/  LDCU.128 UR24, c[0x0][0x380] ;  /* 0x00007000ff1877ac */ /* 0x000ee20008000c00 */
[----:B------:R-:W-:Y:S02]  /*12e0*/  IABS R40, R6 ;  /* 0x0000000600287213 */ /* 0x000fe40000000000 */
[----:B------:R-:W-:Y:S01]  /*12f0*/  ISETP.GE.AND P4, PT, R4, RZ, PT ;  /* 0x000000ff0400720c */ /* 0x000fe20003f86270 */
[----:B------:R-:W4:Y:S01]  /*1300*/  LDCU UR73, c[0x0][0x3a4] ;  /* 0x00007480ff4977ac */ /* 0x000f220008000800 */
[----:B------:R-:W-:Y:S01]  /*1310*/  ISETP.GE.AND P5, PT, R5, RZ, PT ;  /* 0x000000ff0500720c */ /* 0x000fe20003fa6270 */
[----:B------:R-:W5:Y:S01]  /*1320*/  I2F.RP R30, R16 ;  /* 0x00000010001e7306 */ /* 0x000f620000209400 */
[----:B------:R-:W-:Y:S01]  /*1330*/  ISETP.GE.AND P3, PT, R6, RZ, PT ;  /* 0x000000ff0600720c */ /* 0x000fe20003f66270 */
[----:B------:R-:W0:Y:S01]  /*1340*/  LDCU UR74, c[0x0][0x3b0] ;  /* 0x00007600ff4a77ac */ /* 0x000e220008000800 */
[----:B------:R-:W-:Y:S01]  /*1350*/  IABS R6, R7 ;  /* 0x0000000700067213 */ /* 0x000fe20000000000 */
[----:B------:R-:W0:Y:S04]  /*1360*/  LDCU UR9, c[0x0][0x3a8] ;  /* 0x00007500ff0977ac */ /* 0x000e280008000800 */
[----:B--2---:R-:W2:Y:S01]  /*1370*/  MUFU.RCP R0, R0 ;  /* 0x0000000000007308 */ /* 0x004ea20000001000 */
[----:B------:R-:W0:Y:S01]  /*1380*/  LDCU UR66, c[0x0][0x3a8] ;  /* 0x00007500ff4277ac */ /* 0x000e220008000800 */
[----:B------:R-:W0:Y:S06]  /*1390*/  LDCU UR58, c[0x0][0x3a8] ;  /* 0x00007500ff3a77ac */ /* 0x000e2c0008000800 */
[----:B-----5:R-:W5:Y:S01]  /*13a0*/  MUFU.RCP R30, R30 ;  /* 0x0000001e001e7308 */ /* 0x020f620000001000 */
[----:B------:R-:W0:Y:S01]  /*13b0*/  LDCU UR40, c[0x0][0x3a8] ;  /* 0x00007500ff2877ac */ /* 0x000e220008000800 */
[----:B------:R-:W0:Y:S01]  /*13c0*/  LDCU UR20, c[0x0][0x3a8] ;  /* 0x00007500ff1477ac */ /* 0x000e220008000800 */
[----:B--2---:R-:W-:Y:S01]  /*13d0*/  VIADD R0, R0, 0xffffffe ;  /* 0x0ffffffe00007836 */ /* 0x004fe20000000000 */
[----:B------:R-:W2:Y:S04]  /*13e0*/  LDCU UR10, c[0x0][0x3a8] ;  /* 0x00007500ff0a77ac */ /* 0x000ea80008000800 */
[----:B------:R-:W0:Y:S01]  /*13f0*/  F2I.FTZ.U32.TRUNC.NTZ R29, R0 ;  /* 0x00000000001d7305 */ /* 0x000e22000021f000 */
[----:B------:R-:W1:Y:S01]  /*1400*/  LDCU UR70, c[0x0][0x3a8] ;  /* 0x00007500ff4677ac */ /* 0x000e620008000800 */
[----:B-----5:R-:W-:Y:S01]  /*1410*/  VIADD R30, R30, 0xffffffe ;  /* 0x0ffffffe1e1e7836 */ /* 0x020fe20000000000 */
[----:B------:R-:W5:Y:S05]  /*1420*/  LDCU UR62, c[0x0][0x3a8] ;  /* 0x00007500ff3e77ac */ /* 0x000f6a0008000800 */
[----:B------:R1:W2:Y:S01]  /*1430*/  F2I.FTZ.U32.TRUNC.NTZ R31, R30 ;  /* 0x0000001e001f7305 */ /* 0x0002a2000021f000 */
[----:B------:R-:W2:Y:S01]  /*1440*/  LDCU UR54, c[0x0][0x3a8] ;  /* 0x00007500ff3677ac */ /* 0x000ea20008000800 */
[----:B------:R-:W2:Y:S01]  /*1450*/  LDCU UR46, c[0x0][0x3a8] ;  /* 0x00007500ff2e77ac */ /* 0x000ea20008000800 */
[--C-:B0-----:R-:W-:Y:S01]  /*1460*/  IMAD.MOV R0, RZ, RZ, -R29.reuse ;  /* 0x000000ffff007224 */ /* 0x101fe200078e0a1d */
[----:B------:R-:W0:Y:S03]  /*1470*/  LDCU UR36, c[0x0][0x3a8] ;  /* 0x00007500ff2477ac */ /* 0x000e260008000800 */
[----:B-1----:R-:W-:Y:S01]  /*1480*/  IMAD R30, R0, R36, RZ ;  /* 0x00000024001e7224 */ /* 0x002fe200078e02ff */
[----:B------:R-:W-:Y:S01]  /*1490*/  IABS R0, R54 ;  /* 0x0000003600007213 */ /* 0x000fe20000000000 */
[----:B------:R-:W1:Y:S02]  /*14a0*/  LDCU UR28, c[0x0][0x3a8] ;  /* 0x00007500ff1c77ac */ /* 0x000e640008000800 */
[----:B------:R-:W-:Y:S01]  /*14b0*/  IMAD.HI.U32 R30, R29, R30, R28 ;  /* 0x0000001e1d1e7227 */ /* 0x000fe200078e001c */
[----:B------:R-:W0:Y:S03]  /*14c0*/  LDCU UR16, c[0x0][0x3a8] ;  /* 0x00007500ff1077ac */ /* 0x000e260008000800 */
[----:B------:R-:W-:-:S02]  /*14d0*/  IMAD.MOV.U32 R29, RZ, RZ, R39 ;  /* 0x000000ffff1d7224 */ /* 0x000fc400078e0027 */
[----:B------:R-:W-:Y:S01]  /*14e0*/  IMAD.MOV.U32 R28, RZ, RZ, R0 ;  /* 0x000000ffff1c7224 */ /* 0x000fe200078e0000 */
[----:B------:R-:W0:Y:S01]  /*14f0*/  LDCU UR11, c[0x0][0x3a8] ;  /* 0x00007500ff0b77ac */ /* 0x000e220008000800 */
[C---:B------:R-:W-:Y:S01]  /*1500*/  IMAD.HI.U32 R39, R30.reuse, R29, RZ ;  /* 0x0000001d1e277227 */ /* 0x040fe200078e00ff */
[----:B------:R-:W0:Y:S03]  /*1510*/  LDCU UR50, c[0x0][0x3a8] ;  /* 0x00007500ff3277ac */ /* 0x000e260008000800 */
[----:B------:R-:W-:Y:S01]  /*1520*/  IMAD.HI.U32 R30, R30, R28, RZ ;  /* 0x0000001c1e1e7227 */ /* 0x000fe200078e00ff */
[----:B------:R-:W0:Y:S03]  /*1530*/  LDCU UR72, c[0x0][0x3a8] ;  /* 0x00007500ff4877ac */ /* 0x000e260008000800 */
[----:B------:R-:W-:-:S02]  /*1540*/  IMAD.MOV R30, RZ, RZ, -R30 ;  /* 0x000000ffff1e7224 */ /* 0x000fc400078e0a1e */
[----:B--2---:R-:W-:Y:S01]  /*1550*/  IMAD.MOV R0, RZ, RZ, -R31 ;  /* 0x000000ffff007224 */ /* 0x004fe200078e0a1f */
[----:B------:R-:W2:Y:S01]  /*1560*/  LDCU UR68, c[0x0][0x3a8] ;  /* 0x00007500ff4477ac */ /* 0x000ea20008000800 */
[----:B------:R-:W-:Y:S02]  /*1570*/  IMAD.MOV R39, RZ, RZ, -R39 ;  /* 0x000000ffff277224 */ /* 0x000fe400078e0a27 */
[----:B------:R-:W-:Y:S01]  /*1580*/  IMAD R28, R36, R30, R28 ;  /* 0x0000001e241c7224 */ /* 0x000fe200078e021c */
[----:B------:R-:W0:Y:S01]  /*1590*/  LDCU UR64, c[0x0][0x3a8] ;  /* 0x00007500ff4077ac */ /* 0x000e220008000800 */
[----:B------:R-:W-:Y:S02]  /*15a0*/  IMAD R0, R0, R16, RZ ;  /* 0x0000001000007224 */ /* 0x000fe400078e02ff */
[C---:B------:R-:W-:Y:S01]  /*15b0*/  IMAD R29, R36.reuse, R39, R29 ;  /* 0x00000027241d7224 */ /* 0x040fe200078e021d */
[C---:B------:R-:W-:Y:S01]  /*15c0*/  ISETP.GT.U32.AND P1, PT, R36.reuse, R28, PT ;  /* 0x0000001c2400720c */ /* 0x040fe20003f24070 */
[----:B------:R-:W-:Y:S01]  /*15d0*/  IMAD.MOV.U32 R30, RZ, RZ, RZ ;  /* 0x000000ffff1e7224 */ /* 0x000fe200078e00ff */
[----:B------:R-:W0:Y:S02]  /*15e0*/  LDCU UR60, c[0x0][0x3a8] ;  /* 0x00007500ff3c77ac */ /* 0x000e240008000800 */
[----:B------:R-:W-:Y:S01]  /*15f0*/  ISETP.GT.U32.AND P0, PT, R36, R29, PT ;  /* 0x0000001d2400720c */ /* 0x000fe20003f04070 */
[----:B------:R-:W-:Y:S01]  /*1600*/  IMAD.HI.U32 R0, R31, R0, R30 ;  /* 0x000000001f007227 */ /* 0x000fe200078e001e */
[----:B------:R-:W-:Y:S01]  /*1610*/  IABS R31, R4 ;  /* 0x00000004001f7213 */ /* 0x000fe20000000000 */
[----:B------:R-:W0:Y:S01]  /*1620*/  LDCU UR56, c[0x0][0x3a8] ;  /* 0x00007500ff3877ac */ /* 0x000e220008000800 */
[----:B------:R-:W-:Y:S01]  /*1630*/  IABS R30, R5 ;  /* 0x00000005001e7213 */ /* 0x000fe20000000000 */
[----:B------:R-:W-:-:S02]  /*1640*/  IMAD.MOV.U32 R4, RZ, RZ, R40 ;  /* 0x000000ffff047224 */ /* 0x000fc400078e0028 */
[----:B------:R-:W-:Y:S01]  /*1650*/  IMAD.HI.U32 R39, R0, R31, RZ ;  /* 0x0000001f00277227 */ /* 0x000fe200078e00ff */
[----:B------:R-:W0:Y:S03]  /*1660*/  LDCU UR52, c[0x0][0x3a8] ;  /* 0x00007500ff3477ac */ /* 0x000e260008000800 */
[----:B------:R-:W-:Y:S01]  /*1670*/  IMAD.MOV R40, RZ, RZ, -R39 ;  /* 0x000000ffff287224 */ /* 0x000fe200078e0a27 */
[----:B------:R-:W0:Y:S01]  /*1680*/  LDCU UR48, c[0x0][0x3a8] ;  /* 0x00007500ff3077ac */ /* 0x000e220008000800 */
[--C-:B------:R-:W-:Y:S02]  /*1690*/  @!P1 IMAD.IADD R28, R28, 0x1, -R36.reuse ;  /* 0x000000011c1c9824 */ /* 0x100fe400078e0a24 */
[----:B------:R-:W-:Y:S01]  /*16a0*/  @!P0 IMAD.IADD R29, R29, 0x1, -R36 ;  /* 0x000000011d1d8824 */ /* 0x000fe200078e0a24 */
[----:B------:R-:W-:Y:S01]  /*16b0*/  ISETP.GE.AND P0, PT, R59, RZ, PT ;  /* 0x000000ff3b00720c */ /* 0x000fe20003f06270 */
[----:B------:R-:W-:Y:S01]  /*16c0*/  IMAD R31, R16, R40, R31 ;  /* 0x00000028101f7224 */ /* 0x000fe200078e021f */
[----:B------:R-:W-:Y:S01]  /*16d0*/  ISETP.GT.U32.AND P6, PT, R36, R28, PT ;  /* 0x0000001c2400720c */ /* 0x000fe20003fc4070 */
[----:B------:R-:W-:Y:S01]  /*16e0*/  IMAD.HI.U32 R5, R0, R30, RZ ;  /* 0x0000001e00057227 */ /* 0x000fe200078e00ff */
[----:B------:R-:W-:Y:S01]  /*16f0*/  ISETP.GT.U32.AND P1, PT, R36, R29, PT ;  /* 0x0000001d2400720c */ /* 0x000fe20003f24070 */
[----:B------:R-:W0:Y:S01]  /*1700*/  LDCU UR44, c[0x0][0x3a8] ;  /* 0x00007500ff2c77ac */ /* 0x000e220008000800 */
[----:B------:R-:W-:Y:S01]  /*1710*/  ISETP.GT.U32.AND P2, PT, R16, R31, PT ;  /* 0x0000001f1000720c */ /* 0x000fe20003f44070 */
[----:B------:R-:W-:Y:S01]  /*1720*/  IMAD.MOV R5, RZ, RZ, -R5 ;  /* 0x000000ffff057224 */ /* 0x000fe200078e0a05 */
[----:B------:R-:W-:Y:S01]  /*1730*/  IABS R59, R15 ;  /* 0x0000000f003b7213 */ /* 0x000fe20000000000 */
[----:B------:R-:W-:Y:S01]  /*1740*/  IMAD.HI.U32 R39, R0, R4, RZ ;  /* 0x0000000400277227 */ /* 0x000fe200078e00ff */
[----:B------:R-:W0:Y:S03]  /*1750*/  LDCU UR38, c[0x0][0x3a8] ;  /* 0x00007500ff2677ac */ /* 0x000e260008000800 */
[----:B------:R-:W-:Y:S01]  /*1760*/  IMAD R5, R16, R5, R30 ;  /* 0x0000000510057224 */ /* 0x000fe200078e021e */
[----:B------:R-:W-:Y:S01]  /*1770*/  IABS R30, R8 ;  /* 0x00000008001e7213 */ /* 0x000fe20000000000 */
[--C-:B------:R-:W-:Y:S01]  /*1780*/  @!P6 IMAD.IADD R28, R28, 0x1, -R36.reuse ;  /* 0x000000011c1ce824 */ /* 0x100fe200078e0a24 */
[----:B------:R-:W0:Y:S01]  /*1790*/  LDCU UR34, c[0x0][0x3a8] ;  /* 0x00007500ff2277ac */ /* 0x000e220008000800 */
[----:B------:R-:W-:Y:S01]  /*17a0*/  @!P1 IMAD.IADD R29, R29, 0x1, -R36 ;  /* 0x000000011d1d9824 */ /* 0x000fe200078e0a24 */
[----:B------:R-:W-:Y:S01]  /*17b0*/  ISETP.GT.U32.AND P6, PT, R16, R5, PT ;  /* 0x000000051000720c */ /* 0x000fe20003fc4070 */
[----:B------:R-:W-:Y:S01]  /*17c0*/  @!P2 IMAD.IADD R31, R31, 0x1, -R16 ;  /* 0x000000011f1fa824 */ /* 0x000fe200078e0a10 */
[----:B------:R-:W-:Y:S01]  /*17d0*/  ISETP.GE.AND P1, PT, R54, RZ, PT ;  /* 0x000000ff3600720c */ /* 0x000fe20003f26270 */
[----:B------:R-:W-:Y:S01]  /*17e0*/  IMAD.HI.U32 R40, R0, R6, RZ ;  /* 0x0000000600287227 */ /* 0x000fe200078e00ff */
[----:B------:R-:W-:Y:S01]  /*17f0*/  IABS R36, R9 ;  /* 0x0000000900247213 */ /* 0x000fe20000000000 */
[----:B------:R-:W0:Y:S01]  /*1800*/  LDCU UR30, c[0x0][0x3a8] ;  /* 0x00007500ff1e77ac */ /* 0x000e220008000800 */
[C---:B------:R-:W-:Y:S01]  /*1810*/  ISETP.GT.U32.AND P2, PT, R16.reuse, R31, PT ;  /* 0x0000001f1000720c */ /* 0x040fe20003f44070 */
[----:B------:R-:W-:Y:S01]  /*1820*/  IMAD.MOV R39, RZ, RZ, -R39 ;  /* 0x000000ffff277224 */ /* 0x000fe200078e0a27 */
[----:B------:R-:W-:Y:S01]  /*1830*/  IABS R54, R12 ;  /* 0x0000000c00367213 */ /* 0x000fe20000000000 */
[----:B------:R-:W-:Y:S01]  /*1840*/  IMAD.MOV R40, RZ, RZ, -R40 ;  /* 0x000000ffff287224 */ /* 0x000fe200078e0a28 */
[----:B------:R-:W0:Y:S01]  /*1850*/  LDCU UR22, c[0x0][0x3a8] ;  /* 0x00007500ff1677ac */ /* 0x000e220008000800 */
[----:B------:R-:W-:-:S02]  /*1860*/  IMAD R4, R16, R39, R4 ;  /* 0x0000002710047224 */ /* 0x000fc400078e0204 */
[C---:B------:R-:W-:Y:S01]  /*1870*/  IMAD R6, R16.reuse, R40, R6 ;  /* 0x0000002810067224 */ /* 0x040fe200078e0206 */
[----:B------:R-:W0:Y:S01]  /*1880*/  LDCU UR18, c[0x0][0x3a8] ;  /* 0x00007500ff1277ac */ /* 0x000e220008000800 */
[----:B------:R-:W-:Y:S01]  /*1890*/  @!P0 IMAD.MOV R29, RZ, RZ, -R29 ;  /* 0x000000ffff1d8224 */ /* 0x000fe200078e0a1d */
[----:B------:R-:W-:Y:S01]  /*18a0*/  ISETP.GT.U32.AND P0, PT, R16, R4, PT ;  /* 0x000000041000720c */ /* 0x000fe20003f04070 */
[----:B------:R-:W-:Y:S01]  /*18b0*/  IMAD.MOV.U32 R40, RZ, RZ, R28 ;  /* 0x000000ffff287224 */ /* 0x000fe200078e001c */
[----:B------:R-:W0:Y:S01]  /*18c0*/  LDCU UR14, c[0x0][0x3a8] ;  /* 0x00007500ff0e77ac */ /* 0x000e220008000800 */
[----:B------:R-:W-:Y:S01]  /*18d0*/  @!P6 IMAD.IADD R5, R5, 0x1, -R16 ;  /* 0x000000010505e824 */ /* 0x000fe200078e0a10 */
[----:B------:R-:W-:Y:S01]  /*18e0*/  ISETP.NE.AND P6, PT, R2, RZ, PT ;  /* 0x000000ff0200720c */ /* 0x000fe20003fc5270 */
[----:B------:R-:W-:Y:S01]  /*18f0*/  IMAD.HI.U32 R39, R0, R30, RZ ;  /* 0x0000001e00277227 */ /* 0x000fe200078e00ff */
[----:B------:R-:W0:Y:S03]  /*1900*/  LDCU UR6, c[0x0][0x3a8] ;  /* 0x00007500ff0677ac */ /* 0x000e260008000800 */
[----:B------:R-:W-:Y:S01]  /*1910*/  @!P1 IMAD.MOV R40, RZ, RZ, -R40 ;  /* 0x000000ffff289224 */ /* 0x000fe200078e0a28 */
[C---:B------:R-:W-:Y:S01]  /*1920*/  ISETP.GT.U32.AND P1, PT, R16.reuse, R5, PT ;  /* 0x000000051000720c */ /* 0x040fe20003f24070 */
[----:B------:R-:W-:Y:S01]  /*1930*/  IMAD.MOV R39, RZ, RZ, -R39 ;  /* 0x000000ffff277224 */ /* 0x000fe200078e0a27 */
[----:B------:R-:W0:Y:S01]  /*1940*/  LDCU UR7, c[0x0][0x3a8] ;  /* 0x00007500ff0777ac */ /* 0x000e220008000800 */
[----:B------:R-:W-:Y:S01]  /*1950*/  @!P2 IMAD.IADD R31, R31, 0x1, -R16 ;  /* 0x000000011f1fa824 */ /* 0x000fe200078e0a10 */
[C---:B------:R-:W-:Y:S01]  /*1960*/  ISETP.GT.U32.AND P2, PT, R16.reuse, R6, PT ;  /* 0x000000061000720c */ /* 0x040fe20003f44070 */
[----:B------:R-:W-:Y:S01]  /*1970*/  IMAD R28, R16, R39, R30 ;  /* 0x00000027101c7224 */ /* 0x000fe200078e021e */
[----:B------:R-:W-:Y:S01]  /*1980*/  LOP3.LUT R30, RZ, R2, RZ, 0x33, !PT ;  /* 0x00000002ff1e7212 */ /* 0x000fe200078e33ff */
[----:B------:R-:W-:Y:S01]  /*1990*/  IMAD.MOV.U32 R3, RZ, RZ, R31 ;  /* 0x000000ffff037224 */ /* 0x000fe200078e001f */
[----:B------:R-:W-:Y:S01]  /*19a0*/  IABS R31, R18 ;  /* 0x00000012001f7213 */ /* 0x000fe20000000000 */
[----:B------:R-:W-:Y:S01]  /*19b0*/  IMAD.HI.U32 R2, R0, R36, RZ ;  /* 0x0000002400027227 */ /* 0x000fe200078e00ff */
[C---:B------:R-:W-:Y:S01]  /*19c0*/  SEL R39, R30.reuse, R29, !P6 ;  /* 0x0000001d1e277207 */ /* 0x040fe20007000000 */
[----:B------:R-:W0:Y:S01]  /*19d0*/  LDCU UR12, c[0x0][0x3a8] ;  /* 0x00007500ff0c77ac */ /* 0x000e220008000800 */
[----:B------:R-:W-:Y:S01]  /*19e0*/  SEL R29, R30, R40, !P6 ;  /* 0x000000281e1d7207 */ /* 0x000fe20007000000 */
[----:B------:R-:W-:Y:S01]  /*19f0*/  @!P0 IMAD.IADD R4, R4, 0x1, -R16 ;  /* 0x0000000104048824 */ /* 0x000fe200078e0a10 */
[----:B------:R-:W-:Y:S01]  /*1a00*/  ISETP.GE.AND P0, PT, R7, RZ, PT ;  /* 0x000000ff0700720c */ /* 0x000fe20003f06270 */
[----:B------:R-:W-:Y:S01]  /*1a10*/  @!P4 IMAD.MOV R3, RZ, RZ, -R3 ;  /* 0x000000ffff03c224 */ /* 0x000fe200078e0a03 */
[----:B------:R-:W-:Y:S01]  /*1a20*/  STL [R1+0x98], R39 ;  /* 0x0000982701007387 */ /* 0x000fe20000100800 */
[----:B------:R-:W-:Y:S01]  /*1a30*/  IMAD.MOV R7, RZ, RZ, -R2 ;  /* 0x000000ffff077224 */ /* 0x000fe200078e0a02 */
[C---:B------:R-:W-:Y:S01]  /*1a40*/  ISETP.GT.U32.AND P6, PT, R16.reuse, R4, PT ;  /* 0x000000041000720c */ /* 0x040fe20003fc4070 */
[----:B------:R-:W-:Y:S01]  /*1a50*/  @!P1 IMAD.IADD R5, R5, 0x1, -R16 ;  /* 0x0000000105059824 */ /* 0x000fe200078e0a10 */
[----:B------:R-:W-:Y:S01]  /*1a60*/  STL [R1+0x94], R29 ;  /* 0x0000941d01007387 */ /* 0x000fe20000100800 */
[C---:B------:R-:W-:Y:S01]  /*1a70*/  IMAD R36, R16.reuse, R7, R36 ;  /* 0x0000000710247224 */ /* 0x040fe200078e0224 */
[----:B------:R-:W-:Y:S01]  /*1a80*/  ISETP.GT.U32.AND P4, PT, R16, R28, PT ;  /* 0x0000001c1000720c */ /* 0x000fe20003f84070 */
[----:B------:R-:W-:Y:S01]  /*1a90*/  @!P2 IMAD.IADD R6, R6, 0x1, -R16 ;  /* 0x000000010606a824 */ /* 0x000fe200078e0a10 */
[----:B------:R0:W-:Y:S01]  /*1aa0*/  STL [R1+0x14], R3 ;  /* 0x0000140301007387 */ /* 0x0001e20000100800 */
[----:B------:R-:W-:Y:S01]  /*1ab0*/  IABS R2, R10 ;  /* 0x0000000a00027213 */ /* 0x000fe20000000000 */
[----:B------:R-:W1:Y:S01]  /*1ac0*/  LDCU UR5, c[0x0][0x3a8] ;  /* 0x00007500ff0577ac */ /* 0x000e620008000800 */
[----:B------:R-:W-:-:S02]  /*1ad0*/  ISETP.GE.AND P1, PT, R8, RZ, PT ;  /* 0x000000ff0800720c */ /* 0x000fc40003f26270 */
[----:B------:R-:W-:Y:S01]  /*1ae0*/  ISETP.GT.U32.AND P2, PT, R16, R6, PT ;  /* 0x000000061000720c */ /* 0x000fe20003f44070 */
[----:B------:R-:W1:Y:S01]  /*1af0*/  LDCU UR32, c[0x0][0x3a8] ;  /* 0x00007500ff2077ac */ /* 0x000e620008000800 */
[--C-:B------:R-:W-:Y:S01]  /*1b00*/  @!P6 IMAD.IADD R4, R4, 0x1, -R16.reuse ;  /* 0x000000010404e824 */ /* 0x100fe200078e0a10 */
[----:B------:R-:W-:Y:S01]  /*1b10*/  ISETP.GE.AND P6, PT, R9, RZ, PT ;  /* 0x000000ff0900720c */ /* 0x000fe20003fc6270 */
[----:B0-----:R-:W-:Y:S01]  /*1b20*/  IMAD.MOV.U32 R3, RZ, RZ, R5 ;  /* 0x000000ffff037224 */ /* 0x001fe200078e0005 */
[----:B------:R-:W-:Y:S01]  /*1b30*/  IABS R5, R11 ;  /* 0x0000000b00057213 */ /* 0x000fe20000000000 */
[----:B------:R-:W-:Y:S01]  /*1b40*/  @!P4 IMAD.IADD R28, R28, 0x1, -R16 ;  /* 0x000000011c1cc824 */ /* 0x000fe200078e0a10 */
[----:B------:R-:W0:Y:S01]  /*1b50*/  LDCU UR71, c[0x0][0x3a8] ;  /* 0x00007500ff4777ac */ /* 0x000e220008000800 */
[----:B------:R-:W-:Y:S01]  /*1b60*/  @!P5 IMAD.MOV R3, RZ, RZ, -R3 ;  /* 0x000000ffff03d224 */ /* 0x000fe200078e0a03 */
[C---:B------:R-:W-:Y:S02]  /*1b70*/  ISETP.GT.U32.AND P5, PT, R16.reuse, R36, PT ;  /* 0x000000241000720c */ /* 0x040fe40003fa4070 */
[----:B------:R-:W-:-:S02]  /*1b80*/  ISETP.GT.U32.AND P4, PT, R16, R28, PT ;  /* 0x0000001c1000720c */ /* 0x000fc40003f84070 */
[----:B------:R-:W-:Y:S01]  /*1b90*/  @!P2 IMAD.IADD R6, R6, 0x1, -R16 ;  /* 0x000000010606a824 */ /* 0x000fe200078e0a10 */
[----:B------:R1:W-:Y:S01]  /*1ba0*/  STL [R1+0x10], R3 ;  /* 0x0000100301007387 */ /* 0x0003e20000100800 */
[----:B------:R-:W-:Y:S01]  /*1bb0*/  ISETP.GE.AND P2, PT, R11, RZ, PT ;  /* 0x000000ff0b00720c */ /* 0x000fe20003f46270 */
[----:B------:R-:W0:Y:S01]  /*1bc0*/  LDCU UR69, c[0x0][0x3a8] ;  /* 0x00007500ff4577ac */ /* 0x000e220008000800 */
[----:B------:R-:W-:Y:S01]  /*1bd0*/  IMAD.MOV.U32 R7, RZ, RZ, R6 ;  /* 0x000000ffff077224 */ /* 0x000fe200078e0006 */
[----:B------:R-:W-:Y:S01]  /*1be0*/  IABS R11, R13 ;  /* 0x0000000d000b7213 */ /* 0x000fe20000000000 */
[----:B------:R-:W0:Y:S02]  /*1bf0*/  LDCU UR67, c[0x0][0x3a8] ;  /* 0x00007500ff4377ac */ /* 0x000e240008000800 */
[----:B------:R-:W-:Y:S01]  /*1c00*/  @!P0 IMAD.MOV R7, RZ, RZ, -R7 ;  /* 0x000000ffff078224 */ /* 0x000fe200078e0a07 */
[----:B------:R-:W-:Y:S01]  /*1c10*/  ISETP.GE.AND P0, PT, R12, RZ, PT ;  /* 0x000000ff0c00720c */ /* 0x000fe20003f06270 */
[----:B------:R-:W-:Y:S01]  /*1c20*/  @!P5 IMAD.IADD R36, R36, 0x1, -R16 ;  /* 0x000000012424d824 */ /* 0x000fe200078e0a10 */
[----:B------:R-:W0:Y:S01]  /*1c30*/  LDCU UR65, c[0x0][0x3a8] ;  /* 0x00007500ff4177ac */ /* 0x000e220008000800 */
[----:B-1----:R-:W-:-:S02]  /*1c40*/  IMAD.MOV.U32 R3, RZ, RZ, R4 ;  /* 0x000000ffff037224 */ /* 0x002fc400078e0004 */
[----:B------:R-:W-:Y:S01]  /*1c50*/  IMAD.HI.U32 R4, R0, R2, RZ ;  /* 0x0000000200047227 */ /* 0x000fe200078e00ff */
[----:B------:R-:W-:Y:S01]  /*1c60*/  ISETP.GT.U32.AND P5, PT, R16, R36, PT ;  /* 0x000000241000720c */ /* 0x000fe20003fa4070 */
[----:B------:R-:W1:Y:S02]  /*1c70*/  LDCU UR63, c[0x0][0x3a8] ;  /* 0x00007500ff3f77ac */ /* 0x000e640008000800 */
[----:B------:R-:W-:Y:S01]  /*1c80*/  @!P3 IMAD.MOV R3, RZ, RZ, -R3 ;  /* 0x000000ffff03b224 */ /* 0x000fe200078e0a03 */
[----:B------:R-:W-:Y:S01]  /*1c90*/  ISETP.GE.AND P3, PT, R10, RZ, PT ;  /* 0x000000ff0a00720c */ /* 0x000fe20003f66270 */
[----:B------:R-:W-:Y:S01]  /*1ca0*/  IMAD.MOV R4, RZ, RZ, -R4 ;  /* 0x000000ffff047224 */ /* 0x000fe200078e0a04 */
[----:B------:R-:W0:Y:S01]  /*1cb0*/  LDCU UR61, c[0x0][0x3a8] ;  /* 0x00007500ff3d77ac */ /* 0x000e220008000800 */
[----:B------:R-:W-:Y:S01]  /*1cc0*/  IMAD.MOV.U32 R10, RZ, RZ, R5 ;  /* 0x000000ffff0a7224 */ /* 0x000fe200078e0005 */
[----:B------:R-:W-:Y:S01]  /*1cd0*/  STL [R1+0xc], R3 ;  /* 0x00000c0301007387 */ /* 0x000fe20000100800 */
[----:B------:R-:W-:Y:S01]  /*1ce0*/  IMAD R61, R16, R4, R2 ;  /* 0x00000004103d7224 */ /* 0x000fe200078e0202 */
[----:B------:R-:W0:Y:S01]  /*1cf0*/  LDCU UR59, c[0x0][0x3a8] ;  /* 0x00007500ff3b77ac */ /* 0x000e220008000800 */
[----:B------:R-:W-:Y:S01]  /*1d00*/  IMAD.HI.U32 R2, R0, R10, RZ ;  /* 0x0000000a00027227 */ /* 0x000fe200078e00ff */
[----:B------:R0:W-:Y:S01]  /*1d10*/  STL [R1+0x8], R7 ;  /* 0x0000080701007387 */ /* 0x0001e20000100800 */
[----:B------:R-:W0:Y:S02]  /*1d20*/  LDCU UR57, c[0x0][0x3a8] ;  /* 0x00007500ff3977ac */ /* 0x000e240008000800 */
[----:B------:R-:W-:-:S02]  /*1d30*/  IMAD.MOV R2, RZ, RZ, -R2 ;  /* 0x000000ffff027224 */ /* 0x000fc400078e0a02 */
[----:B------:R-:W-:Y:S01]  /*1d40*/  @!P5 IMAD.IADD R36, R36, 0x1, -R16 ;  /* 0x000000012424d824 */ /* 0x000fe200078e0a10 */
[----:B------:R-:W0:Y:S01]  /*1d50*/  LDCU UR55, c[0x0][0x3a8] ;  /* 0x00007500ff3777ac */ /* 0x000e220008000800 */
[----:B------:R-:W-:Y:S01]  /*1d60*/  IMAD R10, R16, R2, R10 ;  /* 0x00000002100a7224 */ /* 0x000fe200078e020a */
[----:B------:R-:W-:Y:S01]  /*1d70*/  IABS R2, R14 ;  /* 0x0000000e00027213 */ /* 0x000fe20000000000 */
[----:B------:R-:W-:Y:S01]  /*1d80*/  @!P4 IMAD.IADD R28, R28, 0x1, -R16 ;  /* 0x000000011c1cc824 */ /* 0x000fe200078e0a10 */
[----:B------:R-:W-:Y:S01]  /*1d90*/  ISETP.GT.U32.AND P4, PT, R16, R61, PT ;  /* 0x0000003d1000720c */ /* 0x000fe20003f84070 */
[----:B------:R-:W-:Y:S01]  /*1da0*/  IMAD.HI.U32 R4, R0, R54, RZ ;  /* 0x0000003600047227 */ /* 0x000fe200078e00ff */
[----:B------:R-:W-:Y:S01]  /*1db0*/  ISETP.GT.U32.AND P5, PT, R16, R10, PT ;  /* 0x0000000a1000720c */ /* 0x000fe20003fa4070 */
[----:B------:R-:W1:Y:S02]  /*1dc0*/  LDCU UR53, c[0x0][0x3a8] ;  /* 0x00007500ff3577ac */ /* 0x000e640008000800 */
[----:B------:R-:W-:-:S02]  /*1dd0*/  IMAD.MOV R4, RZ, RZ, -R4 ;  /* 0x000000ffff047224 */ /* 0x000fc400078e0a04 */
[----:B------:R-:W-:Y:S01]  /*1de0*/  IMAD.HI.U32 R6, R0, R11, RZ ;  /* 0x0000000b00067227 */ /* 0x000fe200078e00ff */
[----:B------:R-:W1:Y:S03]  /*1df0*/  LDCU UR51, c[0x0][0x3a8] ;  /* 0x00007500ff3377ac */ /* 0x000e660008000800 */
[----:B------:R-:W-:Y:S01]  /*1e00*/  IMAD R54, R16, R4, R54 ;  /* 0x0000000410367224 */ /* 0x000fe200078e0236 */
[----:B------:R-:W1:Y:S01]  /*1e10*/  LDCU UR49, c[0x0][0x3a8] ;  /* 0x00007500ff3177ac */ /* 0x000e620008000800 */
[--C-:B------:R-:W-:Y:S02]  /*1e20*/  @!P4 IMAD.IADD R61, R61, 0x1, -R16.reuse ;  /* 0x000000013d3dc824 */ /* 0x100fe400078e0a10 */
[----:B------:R-:W-:Y:S01]  /*1e30*/  @!P5 IMAD.IADD R10, R10, 0x1, -R16 ;  /* 0x000000010a0ad824 */ /* 0x000fe200078e0a10 */
[----:B------:R-:W1:Y:S01]  /*1e40*/  LDCU UR47, c[0x0][0x3a8] ;  /* 0x00007500ff2f77ac */ /* 0x000e620008000800 */
[----:B0-----:R-:W-:Y:S01]  /*1e50*/  IMAD.MOV.U32 R7, RZ, RZ, R36 ;  /* 0x000000ffff077224 */ /* 0x001fe200078e0024 */
[C---:B------:R-:W-:Y:S01]  /*1e60*/  ISETP.GT.U32.AND P4, PT, R16.reuse, R61, PT ;  /* 0x0000003d1000720c */ /* 0x040fe20003f84070 */
[----:B------:R-:W-:Y:S01]  /*1e70*/  IMAD.MOV R6, RZ, RZ, -R6 ;  /* 0x000000ffff067224 */ /* 0x000fe200078e0a06 */
[C---:B------:R-:W-:Y:S01]  /*1e80*/  ISETP.GT.U32.AND P5, PT, R16.reuse, R10, PT ;  /* 0x0000000a1000720c */ /* 0x040fe20003fa4070 */
[----:B------:R-:W-:Y:S01]  /*1e90*/  @!P6 IMAD.MOV R7, RZ, RZ, -R7 ;  /* 0x000000ffff07e224 */ /* 0x000fe200078e0a07 */
[----:B------:R-:W-:Y:S01]  /*1ea0*/  ISETP.GT.U32.AND P6, PT, R16, R54, PT ;  /* 0x000000361000720c */ /* 0x000fe20003fc4070 */
[----:B------:R-:W-:Y:S01]  /*1eb0*/  IMAD.HI.U32 R5, R0, R2, RZ ;  /* 0x0000000200057227 */ /* 0x000fe200078e00ff */
[----:B------:R-:W0:Y:S03]  /*1ec0*/  LDCU UR45, c[0x0][0x3a8] ;  /* 0x00007500ff2d77ac */ /* 0x000e260008000800 */
[----:B------:R-:W-:Y:S01]  /*1ed0*/  IMAD R11, R16, R6, R11 ;  /* 0x00000006100b7224 */ /* 0x000fe200078e020b */
[----:B------:R-:W0:Y:S01]  /*1ee0*/  LDCU UR41, c[0x0][0x3a8] ;  /* 0x00007500ff2977ac */ /* 0x000e220008000800 */
[----:B------:R-:W-:-:S02]  /*1ef0*/  IMAD.MOV.U32 R3, RZ, RZ, R28 ;  /* 0x000000ffff037224 */ /* 0x000fc400078e001c */
[----:B------:R-:W-:Y:S01]  /*1f00*/  IMAD.MOV R5, RZ, RZ, -R5 ;  /* 0x000000ffff057224 */ /* 0x000fe200078e0a05 */
[----:B------:R-:W0:Y:S01]  /*1f10*/  LDCU UR39, c[0x0][0x3a8] ;  /* 0x00007500ff2777ac */ /* 0x000e220008000800 */
[--C-:B------:R-:W-:Y:S01]  /*1f20*/  @!P5 IMAD.IADD R10, R10, 0x1, -R16.reuse ;  /* 0x000000010a0ad824 */ /* 0x100fe200078e0a10 */
[----:B------:R-:W-:Y:S01]  /*1f30*/  ISETP.GT.U32.AND P5, PT, R16, R11, PT ;  /* 0x0000000b1000720c */ /* 0x000fe20003fa4070 */
[----:B------:R-:W-:Y:S01]  /*1f40*/  @!P1 IMAD.MOV R3, RZ, RZ, -R3 ;  /* 0x000000ffff039224 */ /* 0x000fe200078e0a03 */
[----:B------:R-:W-:Y:S01]  /*1f50*/  ISETP.GE.AND P1, PT, R13, RZ, PT ;  /* 0x000000ff0d00720c */ /* 0x000fe20003f26270 */
[----:B------:R-:W-:Y:S01]  /*1f60*/  @!P4 IMAD.IADD R61, R61, 0x1, -R16 ;  /* 0x000000013d3dc824 */ /* 0x000fe200078e0a10 */
[----:B------:R-:W-:Y:S01]  /*1f70*/  ISETP.GE.AND P4, PT, R14, RZ, PT ;  /* 0x000000ff0e00720c */ /* 0x000fe20003f86270 */
[----:B------:R-:W-:Y:S01]  /*1f80*/  IMAD R14, R16, R5, R2 ;  /* 0x00000005100e7224 */ /* 0x000fe200078e0202 */
[----:B------:R0:W-:Y:S01]  /*1f90*/  STL [R1+0x4], R3 ;  /* 0x0000040301007387 */ /* 0x0001e20000100800 */
[----:B------:R-:W-:Y:S01]  /*1fa0*/  @!P6 IMAD.IADD R54, R54, 0x1, -R16 ;  /* 0x000000013636e824 */ /* 0x000fe200078e0a10 */
[----:B------:R-:W1:Y:S01]  /*1fb0*/  LDCU UR37, c[0x0][0x3a8] ;  /* 0x00007500ff2577ac */ /* 0x000e620008000800 */
[----:B------:R-:W-:Y:S01]  /*1fc0*/  IMAD.HI.U32 R4, R0, R59, RZ ;  /* 0x0000003b00047227 */ /* 0x000fe200078e00ff */
[----:B------:R-:W-:Y:S01]  /*1fd0*/  ISETP.GT.U32.AND P6, PT, R16, R14, PT ;  /* 0x0000000e1000720c */ /* 0x000fe20003fc4070 */
[----:B------:R1:W-:Y:S01]  /*1fe0*/  STL [R1], R7 ;  /* 0x0000000701007387 */ /* 0x0003e20000100800 */
[----:B------:R-:W2:Y:S01]  /*1ff0*/  LDCU UR35, c[0x0][0x3a8] ;  /* 0x00007500ff2377ac */ /* 0x000ea20008000800 */
[----:B------:R-:W-:-:S02]  /*2000*/  IMAD.MOV R4, RZ, RZ, -R4 ;  /* 0x000000ffff047224 */ /* 0x000fc400078e0a04 */
[----:B------:R-:W-:Y:S01]  /*2010*/  @!P5 IMAD.IADD R11, R11, 0x1, -R16 ;  /* 0x000000010b0bd824 */ /* 0x000fe200078e0a10 */
[----:B------:R-:W2:Y:S01]  /*2020*/  LDCU UR33, c[0x0][0x3a8] ;  /* 0x00007500ff2177ac */ /* 0x000ea20008000800 */
[----:B0-----:R-:W-:Y:S01]  /*2030*/  IMAD.MOV.U32 R3, RZ, RZ, R53 ;  /* 0x000000ffff037224 */ /* 0x001fe200078e0035 */
[----:B------:R-:W-:Y:S01]  /*2040*/  IABS R53, R17 ;  /* 0x0000001100357213 */ /* 0x000fe20000000000 */
[----:B------:R-:W-:Y:S01]  /*2050*/  IMAD R59, R16, R4, R59 ;  /* 0x00000004103b7224 */ /* 0x000fe200078e023b */
[----:B------:R-:W0:Y:S01]  /*2060*/  LDCU UR31, c[0x0][0x3a8] ;  /* 0x00007500ff1f77ac */ /* 0x000e220008000800 */
[----:B------:R-:W-:Y:S02]  /*2070*/  @!P3 IMAD.MOV R61, RZ, RZ, -R61 ;  /* 0x000000ffff3db224 */ /* 0x000fe400078e0a3d */
[----:B------:R-:W-:Y:S01]  /*2080*/  IMAD.HI.U32 R2, R0, R53, RZ ;  /* 0x0000003500027227 */ /* 0x000fe200078e00ff */
[----:B------:R-:W-:Y:S01]  /*2090*/  ISETP.GT.U32.AND P5, PT, R16, R11, PT ;  /* 0x0000000b1000720c */ /* 0x000fe20003fa4070 */
[----:B------:R-:W0:Y:S01]  /*20a0*/  LDCU UR29, c[0x0][0x3a8] ;  /* 0x00007500ff1d77ac */ /* 0x000e220008000800 */
[----:B-1----:R-:W-:Y:S01]  /*20b0*/  IABS R7, R19 ;  /* 0x0000001300077213 */ /* 0x002fe20000000000 */
[----:B------:R-:W-:-:S02]  /*20c0*/  IMAD.MOV R4, RZ, RZ, -R2 ;  /* 0x000000ffff047224 */ /* 0x000fc400078e0a02 */
[----:B------:R-:W-:Y:S01]  /*20d0*/  @!P6 IMAD.IADD R14, R14, 0x1, -R16 ;  /* 0x000000010e0ee824 */ /* 0x000fe200078e0a10 */
[----:B------:R-:W-:Y:S01]  /*20e0*/  ISETP.GT.U32.AND P3, PT, R16, R54, PT ;  /* 0x000000361000720c */ /* 0x000fe20003f64070 */
[----:B------:R-:W-:Y:S01]  /*20f0*/  IMAD.HI.U32 R2, R0, R31, RZ ;  /* 0x0000001f00027227 */ /* 0x000fe200078e00ff */
[----:B------:R-:W-:Y:S01]  /*2100*/  IABS R5, R20 ;  /* 0x0000001400057213 */ /* 0x000fe20000000000 */
[----:B------:R1:W-:Y:S01]  /*2110*/  STL [R1+0x19d4], R61 ;  /* 0x0019d43d01007387 */ /* 0x0003e20000100800 */
[----:B------:R-:W0:Y:S01]  /*2120*/  LDCU UR23, c[0x0][0x3a8] ;  /* 0x00007500ff1777ac */ /* 0x000e220008000800 */
[----:B------:R-:W-:Y:S01]  /*2130*/  IMAD.MOV R2, RZ, RZ, -R2 ;  /* 0x000000ffff027224 */ /* 0x000fe200078e0a02 */
[C---:B------:R-:W-:Y:S01]  /*2140*/  ISETP.GT.U32.AND P6, PT, R16.reuse, R14, PT ;  /* 0x0000000e1000720c */ /* 0x040fe20003fc4070 */
[----:B------:R-:W0:Y:S02]  /*2150*/  LDCU UR21, c[0x0][0x3a8] ;  /* 0x00007500ff1577ac */ /* 0x000e240008000800 */
[----:B------:R-:W-:-:S02]  /*2160*/  IMAD R31, R16, R2, R31 ;  /* 0x00000002101f7224 */ /* 0x000fc400078e021f */
[----:B------:R-:W-:Y:S01]  /*2170*/  IMAD.HI.U32 R2, R0, R7, RZ ;  /* 0x0000000700027227 */ /* 0x000fe200078e00ff */
[----:B------:R-:W0:Y:S03]  /*2180*/  LDCU UR19, c[0x0][0x3a8] ;  /* 0x00007500ff1377ac */ /* 0x000e260008000800 */
[----:B------:R-:W-:Y:S01]  /*2190*/  @!P2 IMAD.MOV R10, RZ, RZ, -R10 ;  /* 0x000000ffff0aa224 */ /* 0x000fe200078e0a0a */
[----:B------:R-:W-:Y:S01]  /*21a0*/  IABS R39, R24 ;  /* 0x0000001800277213 */ /* 0x000fe20000000000 */
[----:B------:R-:W-:Y:S01]  /*21b0*/  IMAD.MOV R2, RZ, RZ, -R2 ;  /* 0x000000ffff027224 */ /* 0x000fe200078e0a02 */
[----:B------:R-:W-:Y:S01]  /*21c0*/  IABS R40, R25 ;  /* 0x0000001900287213 */ /* 0x000fe20000000000 */
[--C-:B------:R-:W-:Y:S01]  /*21d0*/  @!P5 IMAD.IADD R11, R11, 0x1, -R16.reuse ;  /* 0x000000010b0bd824 */ /* 0x100fe200078e0a10 */
[C---:B------:R-:W-:Y:S01]  /*21e0*/  ISETP.GT.U32.AND P5, PT, R16.reuse, R31, PT ;  /* 0x0000001f1000720c */ /* 0x040fe20003fa4070 */
[C---:B------:R-:W-:Y:S01]  /*21f0*/  IMAD R7, R16.reuse, R2, R7 ;  /* 0x0000000210077224 */ /* 0x040fe200078e0207 */
[----:B------:R-:W-:Y:S01]  /*2200*/  IABS R13, R27 ;  /* 0x0000001b000d7213 */ /* 0x000fe20000000000 */
[----:B------:R-:W-:Y:S01]  /*2210*/  IMAD R53, R16, R4, R53 ;  /* 0x0000000410357224 */ /* 0x000fe200078e0235 */
[----:B-1----:R-:W2:Y:S01]  /*2220*/  LDL.LU R61, [R1+0x28] ;  /* 0x00002800013d7983 */ /* 0x002ea20000300800 */
[--C-:B------:R-:W-:Y:S01]  /*2230*/  @!P6 IMAD.IADD R14, R14, 0x1, -R16.reuse ;  /* 0x000000010e0ee824 */ /* 0x100fe200078e0a10 */
[----:B------:R-:W-:Y:S01]  /*2240*/  ISETP.GT.U32.AND P6, PT, R16, R7, PT ;  /* 0x000000071000720c */ /* 0x000fe20003fc4070 */
[----:B------:R-:W-:Y:S01]  /*2250*/  @!P3 IMAD.IADD R54, R54, 0x1, -R16 ;  /* 0x000000013636b824 */ /* 0x000fe200078e0a10 */
[----:B------:R-:W-:Y:S01]  /*2260*/  ISETP.GT.U32.AND P3, PT, R16, R53, PT ;  /* 0x000000351000720c */ /* 0x000fe20003f64070 */
[----:B------:R-:W-:Y:S01]  /*2270*/  @!P4 IMAD.MOV R14, RZ, RZ, -R14 ;  /* 0x000000ffff0ec224 */ /* 0x000fe200078e0a0e */
[----:B------:R-:W-:Y:S01]  /*2280*/  IABS R4, R21 ;  /* 0x0000001500047213 */ /* 0x000fe20000000000 */
[----:B------:R-:W-:Y:S01]  /*2290*/  IMAD.HI.U32 R2, R0, R5, RZ ;  /* 0x0000000500027227 */ /* 0x000fe200078e00ff */
[C---:B------:R-:W-:Y:S01]  /*22a0*/  ISETP.GT.U32.AND P2, PT, R16.reuse, R59, PT ;  /* 0x0000003b1000720c */ /* 0x040fe20003f44070 */
[----:B------:R-:W-:Y:S01]  /*22b0*/  STL [R1+0x19d8], R10 ;  /* 0x0019d80a01007387 */ /* 0x000fe20000100800 */
[----:B------:R-:W-:Y:S01]  /*22c0*/  IABS R28, R34 ;  /* 0x00000022001c7213 */ /* 0x000fe20000000000 */
[----:B------:R-:W-:Y:S01]  /*22d0*/  @!P5 IMAD.IADD R31, R31, 0x1, -R16 ;  /* 0x000000011f1fd824 */ /* 0x000fe200078e0a10 */
[----:B------:R-:W-:Y:S01]  /*22e0*/  ISETP.GE.AND P5, PT, R19, RZ, PT ;  /* 0x000000ff1300720c */ /* 0x000fe20003fa6270 */
[----:B------:R-:W-:Y:S01]  /*22f0*/  IMAD.MOV R2, RZ, RZ, -R2 ;  /* 0x000000ffff027224 */ /* 0x000fe200078e0a02 */
[----:B------:R-:W-:Y:S01]  /*2300*/  IABS R12, R37 ;  /* 0x00000025000c7213 */ /* 0x000fe20000000000 */
[--C-:B------:R-:W-:Y:S01]  /*2310*/  @!P6 IMAD.IADD R7, R7, 0x1, -R16.reuse ;  /* 0x000000010707e824 */ /* 0x100fe200078e0a10 */
[----:B------:R-:W-:Y:S01]  /*2320*/  ISETP.GT.U32.AND P4, PT, R16, R31, PT ;  /* 0x0000001f1000720c */ /* 0x000fe20003f84070 */
[----:B------:R-:W-:Y:S01]  /*2330*/  @!P3 IMAD.IADD R53, R53, 0x1, -R16 ;  /* 0x000000013535b824 */ /* 0x000fe200078e0a10 */
[----:B------:R-:W1:Y:S01]  /*2340*/  LDCU UR17, c[0x0][0x3a8] ;  /* 0x00007500ff1177ac */ /* 0x000e620008000800 */
[----:B------:R-:W-:Y:S01]  /*2350*/  IMAD.HI.U32 R36, R0, R4, RZ ;  /* 0x0000000400247227 */ /* 0x000fe200078e00ff */
[----:B------:R-:W-:-:S02]  /*2360*/  ISETP.GT.U32.AND P6, PT, R16, R7, PT ;  /* 0x000000071000720c */ /* 0x000fc40003fc4070 */
[C---:B------:R-:W-:Y:S01]  /*2370*/  ISETP.GT.U32.AND P3, PT, R16.reuse, R53, PT ;  /* 0x000000351000720c */ /* 0x040fe20003f64070 */
[C---:B------:R-:W-:Y:S01]  /*2380*/  IMAD R5, R16.reuse, R2, R5 ;  /* 0x0000000210057224 */ /* 0x040fe200078e0205 */
[----:B------:R-:W0:Y:S01]  /*2390*/  LDCU UR15, c[0x0][0x3a8] ;  /* 0x00007500ff0f77ac */ /* 0x000e220008000800 */
[----:B------:R-:W-:Y:S01]  /*23a0*/  @!P1 IMAD.MOV R11, RZ, RZ, -R11 ;  /* 0x000000ffff0b9224 */ /* 0x000fe200078e0a0b */
[----:B------:R-:W-:Y:S01]  /*23b0*/  ISETP.GE.AND P1, PT, R17, RZ, PT ;  /* 0x000000ff1100720c */ /* 0x000fe20003f26270 */
[----:B------:R-:W-:Y:S01]  /*23c0*/  IMAD.MOV R36, RZ, RZ, -R36 ;  /* 0x000000ffff247224 */ /* 0x000fe200078e0a24 */
[----:B------:R-:W-:Y:S01]  /*23d0*/  IABS R17, R43 ;  /* 0x0000002b00117213 */ /* 0x000fe20000000000 */
[----:B------:R-:W-:Y:S01]  /*23e0*/  @!P4 IMAD.IADD R31, R31, 0x1, -R16 ;  /* 0x000000011f1fc824 */ /* 0x000fe200078e0a10 */
[C---:B------:R-:W-:Y:S01]  /*23f0*/  ISETP.GT.U32.AND P4, PT, R16.reuse, R5, PT ;  /* 0x000000051000720c */ /* 0x040fe20003f84070 */
[----:B------:R-:W-:Y:S01]  /*2400*/  IMAD R36, R16, R36, R4 ;  /* 0x0000002410247224 */ /* 0x000fe200078e0204 */
[----:B------:R-:W0:Y:S01]  /*2410*/  LDCU UR75, c[0x0][0x3a8] ;  /* 0x00007500ff4b77ac */ /* 0x000e220008000800 */
[----:B------:R-:W-:-:S02]  /*2420*/  @!P6 IMAD.IADD R7, R7, 0x1, -R16 ;  /* 0x000000010707e824 */ /* 0x000fc400078e0a10 */
[----:B------:R-:W-:Y:S01]  /*2430*/  @!P3 IMAD.IADD R53, R53, 0x1, -R16 ;  /* 0x000000013535b824 */ /* 0x000fe200078e0a10 */
[----:B------:R-:W-:Y:S01]  /*2440*/  ISETP.GT.U32.AND P6, PT, R16, R36, PT ;  /* 0x000000241000720c */ /* 0x000fe20003fc4070 */
[----:B------:R-:W-:Y:S01]  /*2450*/  @!P0 IMAD.MOV R54, RZ, RZ, -R54 ;  /* 0x000000ffff368224 */ /* 0x000fe200078e0a36 */
[----:B------:R-:W-:Y:S01]  /*2460*/  ISETP.GE.AND P0, PT, R15, RZ, PT ;  /* 0x000000ff0f00720c */ /* 0x000fe20003f06270 */
[----:B------:R-:W-:Y:S01]  /*2470*/  @!P1 IMAD.MOV R53, RZ, RZ, -R53 ;  /* 0x000000ffff359224 */ /* 0x000fe200078e0a35 */
[----:B------:R-:W-:Y:S01]  /*2480*/  ISETP.GE.AND P1, PT, R22, RZ, PT ;  /* 0x000000ff1600720c */ /* 0x000fe20003f26270 */
[--C-:B------:R-:W-:Y:S01]  /*2490*/  @!P2 IMAD.IADD R59, R59, 0x1, -R16.reuse ;  /* 0x000000013b3ba824 */ /* 0x100fe200078e0a10 */
[----:B------:R-:W-:Y:S01]  /*24a0*/  IABS R22, R22 ;  /* 0x0000001600167213 */ /* 0x000fe20000000000 */
[--C-:B------:R-:W-:Y:S01]  /*24b0*/  @!P4 IMAD.IADD R5, R5, 0x1, -R16.reuse ;  /* 0x000000010505c824 */ /* 0x100fe200078e0a10 */
[----:B------:R-:W-:Y:S01]  /*24c0*/  IABS R15, R23 ;  /* 0x00000017000f7213 */ /* 0x000fe20000000000 */
[----:B------:R-:W-:Y:S01]  /*24d0*/  IMAD.HI.U32 R9, R0, R40, RZ ;  /* 0x0000002800097227 */ /* 0x000fe200078e00ff */
[C---:B------:R-:W-:Y:S01]  /*24e0*/  ISETP.GT.U32.AND P2, PT, R16.reuse, R59, PT ;  /* 0x0000003b1000720c */ /* 0x040fe20003f44070 */
[----:B------:R0:W-:Y:S01]  /*24f0*/  STL [R1+0x19dc], R54 ;  /* 0x0019dc3601007387 */ /* 0x0001e20000100800 */
[----:B------:R-:W-:Y:S01]  /*2500*/  ISETP.GT.U32.AND P4, PT, R16, R5, PT ;  /* 0x000000051000720c */ /* 0x000fe20003f84070 */
[----:B------:R-:W-:Y:S01]  /*2510*/  IMAD.HI.U32 R4, R0, R22, RZ ;  /* 0x0000001600047227 */ /* 0x000fe200078e00ff */
[----:B------:R-:W-:Y:S01]  /*2520*/  ISETP.GE.AND P3, PT, R20, RZ, PT ;  /* 0x000000ff1400720c */ /* 0x000fe20003f66270 */
[----:B------:R0:W-:Y:S01]  /*2530*/  STL [R1+0x19e0], R11 ;  /* 0x0019e00b01007387 */ /* 0x0001e20000100800 */
[----:B------:R-:W0:Y:S01]  /*2540*/  LDCU UR13, c[0x0][0x3a8] ;  /* 0x00007500ff0d77ac */ /* 0x000e220008000800 */
[----:B------:R-:W-:-:S02]  /*2550*/  @!P6 IMAD.IADD R36, R36, 0x1, -R16 ;  /* 0x000000012424e824 */ /* 0x000fc400078e0a10 */
[----:B------:R-:W-:Y:S01]  /*2560*/  IMAD.MOV R4, RZ, RZ, -R4 ;  /* 0x000000ffff047224 */ /* 0x000fe200078e0a04 */
[----:B------:R0:W-:Y:S01]  /*2570*/  STL [R1+0x19e4], R14 ;  /* 0x0019e40e01007387 */ /* 0x0001e20000100800 */
[----:B------:R-:W-:Y:S01]  /*2580*/  IMAD.HI.U32 R2, R0, R15, RZ ;  /* 0x0000000f00027227 */ /* 0x000fe200078e00ff */
[----:B------:R-:W-:-:S03]  /*2590*/  ISETP.GT.U32.AND P6, PT, R16, R36, PT ;  /* 0x000000241000720c */ /* 0x000fc60003fc4070 */
[C---:B------:R-:W-:Y:S02]  /*25a0*/  IMAD R22, R16.reuse, R4, R22 ;  /* 0x0000000410167224 */ /* 0x040fe400078e0216 */
[----:B------:R-:W-:Y:S02]  /*25b0*/  IMAD.MOV R6, RZ, RZ, -R2 ;  /* 0x000000ffff067224 */ /* 0x000fe400078e0a02 */
[----:B------:R-:W-:Y:S01]  /*25c0*/  @!P4 IMAD.IADD R5, R5, 0x1, -R16 ;  /* 0x000000010505c824 */ /* 0x000fe200078e0a10 */
[C---:B------:R-:W-:Y:S01]  /*25d0*/  ISETP.GT.U32.AND P4, PT, R16.reuse, R22, PT ;  /* 0x000000161000720c */ /* 0x040fe20003f84070 */
[----:B------:R-:W-:Y:S02]  /*25e0*/  IMAD R15, R16, R6, R15 ;  /* 0x00000006100f7224 */ /* 0x000fe400078e020f */
[----:B------:R-:W-:-:S04]  /*25f0*/  IMAD.HI.U32 R4, R0, R39, RZ ;  /* 0x0000002700047227 */ /* 0x000fc800078e00ff */
[--C-:B------:R-:W-:Y:S01]  /*2600*/  @!P6 IMAD.IADD R36, R36, 0x1, -R16.reuse ;  /* 0x000000012424e824 */ /* 0x100fe200078e0a10 */
[----:B------:R-:W-:Y:S01]  /*2610*/  ISETP.GT.U32.AND P6, PT, R16, R15, PT ;  /* 0x0000000f1000720c */ /* 0x000fe20003fc4070 */
[----:B------:R-:W-:Y:S01]  /*2620*/  @!P2 IMAD.IADD R59, R59, 0x1, -R16 ;  /* 0x000000013b3ba824 */ /* 0x000fe200078e0a10 */
[----:B------:R-:W-:Y:S01]  /*2630*/  ISETP.GE.AND P2, PT, R18, RZ, PT ;  /* 0x000000ff1200720c */ /* 0x000fe20003f46270 */
[----:B------:R-:W-:Y:S01]  /*2640*/  IMAD.MOV R2, RZ, RZ, -R4 ;  /* 0x000000ffff027224 */ /* 0x000fe200078e0a04 */
[----:B------:R-:W-:Y:S01]  /*2650*/  IABS R4, R26 ;  /* 0x0000001a00047213 */ /* 0x000fe20000000000 */
[----:B------:R-:W-:Y:S02]  /*2660*/  @!P4 IMAD.IADD R22, R22, 0x1, -R16 ;  /* 0x000000011616c824 */ /* 0x000fe400078e0a10 */
[----:B------:R-:W-:Y:S01]  /*2670*/  @!P0 IMAD.MOV R59, RZ, RZ, -R59 ;  /* 0x000000ffff3b8224 */ /* 0x000fe200078e0a3b */
[----:B------:R-:W-:Y:S01]  /*2680*/  ISETP.GE.AND P0, PT, R21, RZ, PT ;  /* 0x000000ff1500720c */ /* 0x000fe20003f06270 */
[----:B------:R-:W-:Y:S01]  /*2690*/  IMAD.HI.U32 R6, R0, R13, RZ ;  /* 0x0000000d00067227 */ /* 0x000fe200078e00ff */
[----:B------:R-:W-:-:S02]  /*26a0*/  ISETP.GT.U32.AND P4, PT, R16, R22, PT ;  /* 0x000000161000720c */ /* 0x000fc40003f84070 */
[----:B------:R0:W-:Y:S01]  /*26b0*/  STL [R1+0x19e8], R59 ;  /* 0x0019e83b01007387 */ /* 0x0001e20000100800 */
[----:B------:R-:W-:Y:S02]  /*26c0*/  @!P6 IMAD.IADD R15, R15, 0x1, -R16 ;  /* 0x000000010f0fe824 */ /* 0x000fe400078e0a10 */
[C---:B------:R-:W-:Y:S01]  /*26d0*/  IMAD R39, R16.reuse, R2, R39 ;  /* 0x0000000210277224 */ /* 0x040fe200078e0227 */
[----:B------:R-:W-:Y:S01]  /*26e0*/  IABS R2, R33 ;  /* 0x0000002100027213 */ /* 0x000fe20000000000 */
[----:B------:R-:W-:Y:S01]  /*26f0*/  IMAD.MOV R9, RZ, RZ, -R9 ;  /* 0x000000ffff097224 */ /* 0x000fe200078e0a09 */
[----:B------:R-:W-:Y:S01]  /*2700*/  ISETP.GT.U32.AND P6, PT, R16, R15, PT ;  /* 0x0000000f1000720c */ /* 0x000fe20003fc4070 */
[----:B------:R-:W-:-:S04]  /*2710*/  IMAD.HI.U32 R8, R0, R4, RZ ;  /* 0x0000000400087227 */ /* 0x000fc800078e00ff */
[----:B------:R-:W-:Y:S02]  /*2720*/  IMAD.MOV R6, RZ, RZ, -R6 ;  /* 0x000000ffff067224 */ /* 0x000fe400078e0a06 */
[----:B------:R-:W-:Y:S02]  /*2730*/  IMAD R40, R16, R9, R40 ;  /* 0x0000000910287224 */ /* 0x000fe400078e0228 */
[----:B------:R-:W-:Y:S01]  /*2740*/  @!P4 IMAD.IADD R22, R22, 0x1, -R16 ;  /* 0x000000011616c824 */ /* 0x000fe200078e0a10 */
[C---:B------:R-:W-:Y:S01]  /*2750*/  ISETP.GT.U32.AND P4, PT, R16.reuse, R39, PT ;  /* 0x000000271000720c */ /* 0x040fe20003f84070 */
[----:B------:R-:W-:Y:S02]  /*2760*/  IMAD.MOV R8, RZ, RZ, -R8 ;  /* 0x000000ffff087224 */ /* 0x000fe400078e0a08 */
[C---:B------:R-:W-:Y:S02]  /*2770*/  IMAD R13, R16.reuse, R6, R13 ;  /* 0x00000006100d7224 */ /* 0x040fe400078e020d */
[----:B------:R-:W-:Y:S01]  /*2780*/  @!P3 IMAD.MOV R5, RZ, RZ, -R5 ;  /* 0x000000ffff05b224 */ /* 0x000fe200078e0a05 */
[C---:B------:R-:W-:Y:S01]  /*2790*/  ISETP.GT.U32.AND P3, PT, R16.reuse, R40, PT ;  /* 0x000000281000720c */ /* 0x040fe20003f64070 */
[----:B------:R-:W-:-:S02]  /*27a0*/  IMAD R4, R16, R8, R4 ;  /* 0x0000000810047224 */ /* 0x000fc400078e0204 */
[----:B------:R-:W-:Y:S01]  /*27b0*/  @!P6 IMAD.IADD R15, R15, 0x1, -R16 ;  /* 0x000000010f0fe824 */ /* 0x000fe200078e0a10 */
[C---:B------:R-:W-:Y:S01]  /*27c0*/  ISETP.GT.U32.AND P6, PT, R16.reuse, R13, PT ;  /* 0x0000000d1000720c */ /* 0x040fe20003fc4070 */
[----:B------:R-:W-:Y:S01]  /*27d0*/  @!P0 IMAD.MOV R36, RZ, RZ, -R36 ;  /* 0x000000ffff248224 */ /* 0x000fe200078e0a24 */
[----:B------:R-:W-:Y:S01]  /*27e0*/  ISETP.GT.U32.AND P0, PT, R16, R4, PT ;  /* 0x000000041000720c */ /* 0x000fe20003f04070 */
[----:B0-----:R-:W-:Y:S01]  /*27f0*/  IMAD.MOV.U32 R54, RZ, RZ, R48 ;  /* 0x000000ffff367224 */ /* 0x001fe200078e0030 */
[----:B------:R-:W-:Y:S01]  /*2800*/  IABS R48, R32 ;  /* 0x0000002000307213 */ /* 0x000fe20000000000 */
[----:B------:R-:W-:Y:S01]  /*2810*/  @!P2 IMAD.MOV R31, RZ, RZ, -R31 ;  /* 0x000000ffff1fa224 */ /* 0x000fe200078e0a1f */
[----:B------:R-:W-:Y:S01]  /*2820*/  ISETP.GE.AND P2, PT, R23, RZ, PT ;  /* 0x000000ff1700720c */ /* 0x000fe20003f46270 */
[----:B------:R-:W-:Y:S01]  /*2830*/  @!P4 IMAD.IADD R39, R39, 0x1, -R16 ;  /* 0x000000012727c824 */ /* 0x000fe200078e0a10 */
[----:B------:R-:W-:Y:S01]  /*2840*/  ISETP.GE.AND P4, PT, R26, RZ, PT ;  /* 0x000000ff1a00720c */ /* 0x000fe20003f86270 */
[----:B------:R-:W-:Y:S01]  /*2850*/  IMAD.HI.U32 R8, R0, R2, RZ ;  /* 0x0000000200087227 */ /* 0x000fe200078e00ff */
[----:B------:R-:W-:-:S02]  /*2860*/  IABS R23, R56 ;  /* 0x0000003800177213 */ /* 0x000fc40000000000 */
[----:B------:R-:W-:Y:S01]  /*2870*/  IABS R29, R54 ;  /* 0x00000036001d7213 */ /* 0x000fe20000000000 */
[----:B------:R-:W-:Y:S01]  /*2880*/  @!P3 IMAD.IADD R40, R40, 0x1, -R16 ;  /* 0x000000012828b824 */ /* 0x000fe200078e0a10 */
[----:B------:R-:W-:Y:S01]  /*2890*/  ISETP.GT.U32.AND P3, PT, R16, R39, PT ;  /* 0x000000271000720c */ /* 0x000fe20003f64070 */
[----:B------:R-:W-:-:S04]  /*28a0*/  IMAD.HI.U32 R6, R0, R48, RZ ;  /* 0x0000003000067227 */ /* 0x000fc800078e00ff */
[----:B------:R-:W-:Y:S02]  /*28b0*/  @!P6 IMAD.IADD R13, R13, 0x1, -R16 ;  /* 0x000000010d0de824 */ /* 0x000fe400078e0a10 */
[----:B------:R-:W-:Y:S02]  /*28c0*/  IMAD.MOV R8, RZ, RZ, -R8 ;  /* 0x000000ffff087224 */ /* 0x000fe400078e0a08 */
[----:B------:R-:W-:Y:S01]  /*28d0*/  @!P0 IMAD.IADD R4, R4, 0x1, -R16 ;  /* 0x0000000104048824 */ /* 0x000fe200078e0a10 */
[C---:B------:R-:W-:Y:S01]  /*28e0*/  ISETP.GT.U32.AND P0, PT, R16.reuse, R40, PT ;  /* 0x000000281000720c */ /* 0x040fe20003f04070 */
[----:B------:R-:W-:Y:S01]  /*28f0*/  IMAD.MOV R6, RZ, RZ, -R6 ;  /* 0x000000ffff067224 */ /* 0x000fe200078e0a06 */
[C---:B------:R-:W-:Y:S01]  /*2900*/  ISETP.GT.U32.AND P6, PT, R16.reuse, R13, PT ;  /* 0x0000000d1000720c */ /* 0x040fe20003fc4070 */
[----:B------:R-:W-:Y:S02]  /*2910*/  IMAD R2, R16, R8, R2 ;  /* 0x0000000810027224 */ /* 0x000fe400078e0202 */
[----:B------:R-:W-:-:S04]  /*2920*/  IMAD.HI.U32 R8, R0, R28, RZ ;  /* 0x0000001c00087227 */ /* 0x000fc800078e00ff */
[C---:B------:R-:W-:Y:S02]  /*2930*/  IMAD R48, R16.reuse, R6, R48 ;  /* 0x0000000610307224 */ /* 0x040fe400078e0230 */
[----:B------:R-:W-:Y:S01]  /*2940*/  @!P2 IMAD.MOV R15, RZ, RZ, -R15 ;  /* 0x000000ffff0fa224 */ /* 0x000fe200078e0a0f */
[C---:B------:R-:W-:Y:S01]  /*2950*/  ISETP.GT.U32.AND P2, PT, R16.reuse, R4, PT ;  /* 0x000000041000720c */ /* 0x040fe20003f44070 */
[----:B------:R-:W-:Y:S02]  /*2960*/  IMAD.MOV.U32 R10, RZ, RZ, R3 ;  /* 0x000000ffff0a7224 */ /* 0x000fe400078e0003 */
[----:B------:R-:W-:Y:S02]  /*2970*/  IMAD.MOV R8, RZ, RZ, -R8 ;  /* 0x000000ffff087224 */ /* 0x000fe400078e0a08 */
[----:B------:R-:W-:Y:S01]  /*2980*/  IMAD.MOV.U32 R3, RZ, RZ, R55 ;  /* 0x000000ffff037224 */ /* 0x000fe200078e0037 */
[----:B------:R-:W-:Y:S01]  /*2990*/  IABS R55, R35 ;  /* 0x0000002300377213 */ /* 0x000fe20000000000 */
[----:B------:R-:W-:Y:S01]  /*29a0*/  @!P3 IMAD.IADD R39, R39, 0x1, -R16 ;  /* 0x000000012727b824 */ /* 0x000fe200078e0a10 */
[C---:B------:R-:W-:Y:S01]  /*29b0*/  ISETP.GT.U32.AND P3, PT, R16.reuse, R48, PT ;  /* 0x000000301000720c */ /* 0x040fe20003f64070 */
[----:B------:R-:W-:-:S02]  /*29c0*/  IMAD R28, R16, R8, R28 ;  /* 0x00000008101c7224 */ /* 0x000fc400078e021c */
[----:B------:R-:W-:Y:S01]  /*29d0*/  @!P5 IMAD.MOV R7, RZ, RZ, -R7 ;  /* 0x000000ffff07d224 */ /* 0x000fe200078e0a07 */
[----:B------:R-:W-:Y:S01]  /*29e0*/  ISETP.GE.AND P5, PT, R24, RZ, PT ;  /* 0x000000ff1800720c */ /* 0x000fe20003fa6270 */
[----:B------:R-:W-:Y:S01]  /*29f0*/  @!P0 IMAD.IADD R40, R40, 0x1, -R16 ;  /* 0x0000000128288824 */ /* 0x000fe200078e0a10 */
[----:B------:R-:W-:Y:S01]  /*2a00*/  ISETP.GT.U32.AND P0, PT, R16, R2, PT ;  /* 0x000000021000720c */ /* 0x000fe20003f04070 */
[----:B------:R-:W-:-:S04]  /*2a10*/  IMAD.HI.U32 R6, R0, R55, RZ ;  /* 0x0000003700067227 */ /* 0x000fc800078e00ff */
[----:B------:R-:W-:Y:S01]  /*2a20*/  @!P6 IMAD.IADD R13, R13, 0x1, -R16 ;  /* 0x000000010d0de824 */ /* 0x000fe200078e0a10 */
[----:B------:R-:W-:Y:S01]  /*2a30*/  ISETP.GT.U32.AND P6, PT, R16, R28, PT ;  /* 0x0000001c1000720c */ /* 0x000fe20003fc4070 */
[----:B------:R-:W-:Y:S01]  /*2a40*/  @!P1 IMAD.MOV R22, RZ, RZ, -R22 ;  /* 0x000000ffff169224 */ /* 0x000fe200078e0a16 */
[----:B------:R-:W-:Y:S01]  /*2a50*/  ISETP.GE.AND P1, PT, R25, RZ, PT ;  /* 0x000000ff1900720c */ /* 0x000fe20003f26270 */
[----:B------:R-:W-:Y:S01]  /*2a60*/  @!P2 IMAD.IADD R4, R4, 0x1, -R16 ;  /* 0x000000010404a824 */ /* 0x000fe200078e0a10 */
[----:B------:R-:W-:Y:S01]  /*2a70*/  ISETP.GE.AND P2, PT, R27, RZ, PT ;  /* 0x000000ff1b00720c */ /* 0x000fe20003f46270 */
[----:B------:R-:W-:Y:S02]  /*2a80*/  IMAD.MOV R6, RZ, RZ, -R6 ;  /* 0x000000ffff067224 */ /* 0x000fe400078e0a06 */
[----:B------:R-:W-:Y:S01]  /*2a90*/  @!P3 IMAD.IADD R48, R48, 0x1, -R16 ;  /* 0x000000013030b824 */ /* 0x000fe200078e0a10 */
[----:B------:R-:W-:Y:S01]  /*2aa0*/  ISETP.GE.AND P3, PT, R32, RZ, PT ;  /* 0x000000ff2000720c */ /* 0x000fe20003f66270 */
[C---:B------:R-:W-:Y:S01]  /*2ab0*/  IMAD R55, R16.reuse, R6, R55 ;  /* 0x0000000610377224 */ /* 0x040fe200078e0237 */
[----:B------:R-:W-:Y:S01]  /*2ac0*/  IABS R6, R41 ;  /* 0x0000002900067213 */ /* 0x000fe20000000000 */
[----:B------:R-:W-:Y:S01]  /*2ad0*/  IMAD.MOV.U32 R26, RZ, RZ, R4 ;  /* 0x000000ffff1a7224 */ /* 0x000fe200078e0004 */
[----:B------:R-:W-:Y:S01]  /*2ae0*/  IABS R32, R51 ;  /* 0x0000003300207213 */ /* 0x000fe20000000000 */
[----:B------:R-:W-:Y:S01]  /*2af0*/  @!P5 IMAD.MOV R39, RZ, RZ, -R39 ;  /* 0x000000ffff27d224 */ /* 0x000fe200078e0a27 */
[C---:B------:R-:W-:Y:S01]  /*2b00*/  ISETP.GT.U32.AND P5, PT, R16.reuse, R48, PT ;  /* 0x000000301000720c */ /* 0x040fe20003fa4070 */
[----:B------:R-:W-:Y:S01]  /*2b10*/  @!P4 IMAD.MOV R26, RZ, RZ, -R26 ;  /* 0x000000ffff1ac224 */ /* 0x000fe200078e0a1a */
[----:B------:R-:W-:Y:S01]  /*2b20*/  ISETP.GT.U32.AND P4, PT, R16, R55, PT ;  /* 0x000000371000720c */ /* 0x000fe20003f84070 */
[--C-:B------:R-:W-:Y:S01]  /*2b30*/  @!P0 IMAD.IADD R2, R2, 0x1, -R16.reuse ;  /* 0x0000000102028824 */ /* 0x100fe200078e0a10 */
[----:B------:R-:W-:Y:S01]  /*2b40*/  ISETP.GE.AND P0, PT, R33, RZ, PT ;  /* 0x000000ff2100720c */ /* 0x000fe20003f06270 */
[----:B------:R-:W-:Y:S01]  /*2b50*/  @!P6 IMAD.IADD R28, R28, 0x1, -R16 ;  /* 0x000000011c1ce824 */ /* 0x000fe200078e0a10 */
[----:B------:R-:W-:Y:S01]  /*2b60*/  IABS R33, R50 ;  /* 0x0000003200217213 */ /* 0x000fe20000000000 */
[----:B------:R-:W-:Y:S01]  /*2b70*/  @!P1 IMAD.MOV R40, RZ, RZ, -R40 ;  /* 0x000000ffff289224 */ /* 0x000fe200078e0a28 */
[----:B------:R-:W-:Y:S01]  /*2b80*/  ISETP.GT.U32.AND P1, PT, R16, R2, PT ;  /* 0x000000021000720c */ /* 0x000fe20003f24070 */
[----:B------:R-:W-:Y:S01]  /*2b90*/  IMAD.HI.U32 R8, R0, R12, RZ ;  /* 0x0000000c00087227 */ /* 0x000fe200078e00ff */
[----:B------:R-:W-:-:S03]  /*2ba0*/  ISETP.GT.U32.AND P6, PT, R16, R28, PT ;  /* 0x0000001c1000720c */ /* 0x000fc60003fc4070 */
[----:B------:R-:W-:Y:S01]  /*2bb0*/  IMAD.MOV.U32 R30, RZ, RZ, R49 ;  /* 0x000000ffff1e7224 */ /* 0x000fe200078e0031 */
[----:B------:R-:W-:Y:S01]  /*2bc0*/  IABS R49, R38 ;  /* 0x0000002600317213 */ /* 0x000fe20000000000 */
[----:B------:R-:W-:Y:S02]  /*2bd0*/  IMAD.MOV R8, RZ, RZ, -R8 ;  /* 0x000000ffff087224 */ /* 0x000fe400078e0a08 */
[----:B------:R-:W-:-:S04]  /*2be0*/  IMAD.HI.U32 R9, R0, R6, RZ ;  /* 0x0000000600097227 */ /* 0x000fc800078e00ff */
[----:B------:R-:W-:Y:S01]  /*2bf0*/  IMAD R12, R16, R8, R12 ;  /* 0x00000008100c7224 */ /* 0x000fe200078e020c */
[----:B------:R-:W-:Y:S01]  /*2c00*/  IABS R8, R42 ;  /* 0x0000002a00087213 */ /* 0x000fe20000000000 */
[----:B------:R-:W-:-:S04]  /*2c10*/  IMAD.HI.U32 R4, R0, R49, RZ ;  /* 0x0000003100047227 */ /* 0x000fc800078e00ff */
[--C-:B------:R-:W-:Y:S01]  /*2c20*/  @!P5 IMAD.IADD R48, R48, 0x1, -R16.reuse ;  /* 0x000000013030d824 */ /* 0x100fe200078e0a10 */
[----:B------:R-:W-:Y:S01]  /*2c30*/  ISETP.GE.AND P5, PT, R34, RZ, PT ;  /* 0x000000ff2200720c */ /* 0x000fe20003fa6270 */
[----:B------:R-:W-:Y:S02]  /*2c40*/  @!P4 IMAD.IADD R55, R55, 0x1, -R16 ;  /* 0x000000013737c824 */ /* 0x000fe400078e0a10 */
[----:B------:R-:W-:Y:S02]  /*2c50*/  IMAD.MOV R9, RZ, RZ, -R9 ;  /* 0x000000ffff097224 */ /* 0x000fe400078e0a09 */
[----:B------:R-:W-:Y:S02]  /*2c60*/  IMAD.MOV R4, RZ, RZ, -R4 ;  /* 0x000000ffff047224 */ /* 0x000fe400078e0a04 */
[C---:B------:R-:W-:Y:S02]  /*2c70*/  IMAD R6, R16.reuse, R9, R6 ;  /* 0x0000000910067224 */ /* 0x040fe400078e0206 */
[----:B------:R-:W-:Y:S01]  /*2c80*/  @!P3 IMAD.MOV R48, RZ, RZ, -R48 ;  /* 0x000000ffff30b224 */ /* 0x000fe200078e0a30 */
[----:B------:R-:W-:Y:S01]  /*2c90*/  ISETP.GT.U32.AND P3, PT, R16, R55, PT ;  /* 0x000000371000720c */ /* 0x000fe20003f64070 */
[----:B------:R-:W-:Y:S01]  /*2ca0*/  @!P1 IMAD.IADD R2, R2, 0x1, -R16 ;  /* 0x0000000102029824 */ /* 0x000fe200078e0a10 */
[----:B------:R-:W-:Y:S01]  /*2cb0*/  ISETP.GE.AND P1, PT, R35, RZ, PT ;  /* 0x000000ff2300720c */ /* 0x000fe20003f26270 */
[----:B------:R-:W-:Y:S01]  /*2cc0*/  IMAD.MOV.U32 R9, RZ, RZ, R17 ;  /* 0x000000ffff097224 */ /* 0x000fe200078e0011 */
[----:B------:R-:W-:Y:S01]  /*2cd0*/  IABS R35, R3 ;  /* 0x0000000300237213 */ /* 0x000fe20000000000 */
[----:B------:R-:W-:-:S04]  /*2ce0*/  IMAD.HI.U32 R17, R0, R8, RZ ;  /* 0x0000000800117227 */ /* 0x000fc800078e00ff */
[----:B------:R-:W-:Y:S01]  /*2cf0*/  @!P6 IMAD.IADD R28, R28, 0x1, -R16 ;  /* 0x000000011c1ce824 */ /* 0x000fe200078e0a10 */
[----:B------:R-:W-:Y:S01]  /*2d00*/  ISETP.GE.AND P6, PT, R37, RZ, PT ;  /* 0x000000ff2500720c */ /* 0x000fe20003fc6270 */
[C---:B------:R-:W-:Y:S01]  /*2d10*/  IMAD R49, R16.reuse, R4, R49 ;  /* 0x0000000410317224 */ /* 0x040fe200078e0231 */
[----:B------:R-:W-:Y:S01]  /*2d20*/  IABS R4, R44 ;  /* 0x0000002c00047213 */ /* 0x000fe20000000000 */
[----:B------:R-:W-:Y:S02]  /*2d30*/  IMAD.MOV.U32 R37, RZ, RZ, R2 ;  /* 0x000000ffff257224 */ /* 0x000fe400078e0002 */
[----:B------:R-:W-:Y:S01]  /*2d40*/  IMAD.MOV R2, RZ, RZ, -R17 ;  /* 0x000000ffff027224 */ /* 0x000fe200078e0a11 */
[C---:B------:R-:W-:Y:S01]  /*2d50*/  ISETP.GT.U32.AND P4, PT, R16.reuse, R49, PT ;  /* 0x000000311000720c */ /* 0x040fe20003f84070 */
[----:B------:R-:W-:Y:S01]  /*2d60*/  @!P2 IMAD.MOV R13, RZ, RZ, -R13 ;  /* 0x000000ffff0da224 */ /* 0x000fe200078e0a0d */
[C---:B------:R-:W-:Y:S01]  /*2d70*/  ISETP.GT.U32.AND P2, PT, R16.reuse, R12, PT ;  /* 0x0000000c1000720c */ /* 0x040fe20003f44070 */
[----:B------:R-:W-:Y:S01]  /*2d80*/  IMAD R2, R16, R2, R8 ;  /* 0x0000000210027224 */ /* 0x000fe200078e0208 */
[----:B------:R-:W-:Y:S01]  /*2d90*/  IABS R8, R46 ;  /* 0x0000002e00087213 */ /* 0x000fe20000000000 */
[----:B------:R-:W-:-:S02]  /*2da0*/  @!P3 IMAD.IADD R55, R55, 0x1, -R16 ;  /* 0x000000013737b824 */ /* 0x000fc400078e0a10 */
[----:B------:R-:W-:Y:S01]  /*2db0*/  @!P0 IMAD.MOV R37, RZ, RZ, -R37 ;  /* 0x000000ffff258224 */ /* 0x000fe200078e0a25 */
[----:B------:R-:W-:Y:S01]  /*2dc0*/  ISETP.GT.U32.AND P3, PT, R16, R2, PT ;  /* 0x000000021000720c */ /* 0x000fe20003f64070 */
[----:B------:R-:W-:-:S04]  /*2dd0*/  IMAD.HI.U32 R18, R0, R4, RZ ;  /* 0x0000000400127227 */ /* 0x000fc800078e00ff */
[--C-:B------:R-:W-:Y:S02]  /*2de0*/  @!P4 IMAD.IADD R49, R49, 0x1, -R16.reuse ;  /* 0x000000013131c824 */ /* 0x100fe400078e0a10 */
[----:B------:R-:W-:Y:S01]  /*2df0*/  @!P2 IMAD.IADD R12, R12, 0x1, -R16 ;  /* 0x000000010c0ca824 */ /* 0x000fe200078e0a10 */
[----:B------:R-:W-:Y:S01]  /*2e00*/  ISETP.GE.AND P2, PT, R38, RZ, PT ;  /* 0x000000ff2600720c */ /* 0x000fe20003f46270 */
[----:B------:R-:W-:Y:S01]  /*2e10*/  @!P5 IMAD.MOV R28, RZ, RZ, -R28 ;  /* 0x000000ffff1cd224 */ /* 0x000fe200078e0a1c */
[----:B------:R-:W-:Y:S01]  /*2e20*/  ISETP.GT.U32.AND P0, PT, R16, R49, PT ;  /* 0x000000311000720c */ /* 0x000fe20003f04070 */
[----:B------:R-:W-:Y:S01]  /*2e30*/  IMAD.HI.U32 R17, R0, R9, RZ ;  /* 0x0000000900117227 */ /* 0x000fe200078e00ff */
[C---:B------:R-:W-:Y:S02]  /*2e40*/  ISETP.GT.U32.AND P4, PT, R16.reuse, R12, PT ;  /* 0x0000000c1000720c */ /* 0x040fe40003f84070 */
[----:B------:R-:W-:Y:S01]  /*2e50*/  ISETP.GT.U32.AND P5, PT, R16, R6, PT ;  /* 0x000000061000720c */ /* 0x000fe20003fa4070 */
[----:B------:R-:W-:-:S02]  /*2e60*/  @!P3 IMAD.IADD R2, R2, 0x1, -R16 ;  /* 0x000000010202b824 */ /* 0x000fc400078e0a10 */
[----:B------:R-:W-:Y:S02]  /*2e70*/  IMAD.MOV R18, RZ, RZ, -R18 ;  /* 0x000000ffff127224 */ /* 0x000fe400078e0a12 */
[----:B------:R-:W-:Y:S01]  /*2e80*/  IMAD.MOV R17, RZ, RZ, -R17 ;  /* 0x000000ffff117224 */ /* 0x000fe200078e0a11 */
[C---:B------:R-:W-:Y:S01]  /*2e90*/  ISETP.GT.U32.AND P3, PT, R16.reuse, R2, PT ;  /* 0x000000021000720c */ /* 0x040fe20003f64070 */
[----:B------:R-:W-:Y:S02]  /*2ea0*/  IMAD R4, R16, R18, R4 ;  /* 0x0000001210047224 */ /* 0x000fe400078e0204 */
[--C-:B------:R-:W-:Y:S01]  /*2eb0*/  @!P0 IMAD.IADD R49, R49, 0x1, -R16.reuse ;  /* 0x0000000131318824 */ /* 0x100fe200078e0a10 */
[----:B------:R-:W-:Y:S01]  /*2ec0*/  ISETP.GE.AND P0, PT, R42, RZ, PT ;  /* 0x000000ff2a00720c */ /* 0x000fe20003f06270 */
[----:B------:R-:W-:Y:S01]  /*2ed0*/  @!P4 IMAD.IADD R12, R12, 0x1, -R16 ;  /* 0x000000010c0cc824 */ /* 0x000fe200078e0a10 */
[----:B------:R-:W-:Y:S01]  /*2ee0*/  ISETP.GE.AND P4, PT, R41, RZ, PT ;  /* 0x000000ff2900720c */ /* 0x000fe20003f86270 */
[----:B------:R-:W-:Y:S01]  /*2ef0*/  IMAD.HI.U32 R19, R0, R8, RZ ;  /* 0x0000000800137227 */ /* 0x000fe200078e00ff */
[----:B------:R-:W-:-:S03]  /*2f00*/  IABS R42, R58 ;  /* 0x0000003a002a7213 */ /* 0x000fc60000000000 */
[C---:B------:R-:W-:Y:S01]  /*2f10*/  IMAD R9, R16.reuse, R17, R9 ;  /* 0x0000001110097224 */ /* 0x040fe200078e0209 */
[----:B------:R-:W-:Y:S01]  /*2f20*/  IABS R17, R45 ;  /* 0x0000002d00117213 */ /* 0x000fe20000000000 */
[----:B------:R-:W-:Y:S01]  /*2f30*/  @!P6 IMAD.MOV R12, RZ, RZ, -R12 ;  /* 0x000000ffff0ce224 */ /* 0x000fe200078e0a0c */
[----:B------:R-:W-:Y:S01]  /*2f40*/  ISETP.GT.U32.AND P6, PT, R16, R4, PT ;  /* 0x000000041000720c */ /* 0x000fe20003fc4070 */
[----:B------:R-:W-:Y:S02]  /*2f50*/  IMAD.MOV R19, RZ, RZ, -R19 ;  /* 0x000000ffff137224 */ /* 0x000fe400078e0a13 */
[--C-:B------:R-:W-:Y:S01]  /*2f60*/  @!P3 IMAD.IADD R2, R2, 0x1, -R16.reuse ;  /* 0x000000010202b824 */ /* 0x100fe200078e0a10 */
[----:B------:R-:W-:Y:S01]  /*2f70*/  ISETP.GE.AND P3, PT, R45, RZ, PT ;  /* 0x000000ff2d00720c */ /* 0x000fe20003f66270 */
[----:B------:R-:W-:Y:S01]  /*2f80*/  @!P5 IMAD.IADD R6, R6, 0x1, -R16 ;  /* 0x000000010606d824 */ /* 0x000fe200078e0a10 */
[C---:B------:R-:W-:Y:S01]  /*2f90*/  ISETP.GT.U32.AND P5, PT, R16.reuse, R9, PT ;  /* 0x000000091000720c */ /* 0x040fe20003fa4070 */
[----:B------:R-:W-:-:S02]  /*2fa0*/  IMAD R8, R16, R19, R8 ;  /* 0x0000001310087224 */ /* 0x000fc400078e0208 */
[----:B------:R-:W-:Y:S02]  /*2fb0*/  IMAD.MOV.U32 R41, RZ, RZ, R2 ;  /* 0x000000ffff297224 */ /* 0x000fe400078e0002 */
[----:B------:R-:W-:Y:S01]  /*2fc0*/  @!P1 IMAD.MOV R55, RZ, RZ, -R55 ;  /* 0x000000ffff379224 */ /* 0x000fe200078e0a37 */
[C---:B------:R-:W-:Y:S01]  /*2fd0*/  ISETP.GT.U32.AND P1, PT, R16.reuse, R6, PT ;  /* 0x000000061000720c */ /* 0x040fe20003f24070 */
[----:B------:R-:W-:Y:S01]  /*2fe0*/  @!P0 IMAD.MOV R41, RZ, RZ, -R41 ;  /* 0x000000ffff298224 */ /* 0x000fe200078e0a29 */
[----:B------:R-:W-:Y:S01]  /*2ff0*/  ISETP.GT.U32.AND P0, PT, R16, R8, PT ;  /* 0x000000081000720c */ /* 0x000fe20003f04070 */
[----:B------:R-:W-:Y:S02]  /*3000*/  @!P6 IMAD.IADD R4, R4, 0x1, -R16 ;  /* 0x000000010404e824 */ /* 0x000fe400078e0a10 */
[----:B------:R-:W-:-:S03]  /*3010*/  IMAD.HI.U32 R18, R0, R17, RZ ;  /* 0x0000001100127227 */ /* 0x000fc600078e00ff */
[----:B------:R-:W-:Y:S01]  /*3020*/  ISETP.GT.U32.AND P6, PT, R16, R4, PT ;  /* 0x000000041000720c */ /* 0x000fe20003fc4070 */
[----:B------:R-:W-:Y:S02]  /*3030*/  @!P5 IMAD.IADD R9, R9, 0x1, -R16 ;  /* 0x000000010909d824 */ /* 0x000fe400078e0a10 */
[----:B------:R-:W-:Y:S02]  /*3040*/  IMAD.MOV R18, RZ, RZ, -R18 ;  /* 0x000000ffff127224 */ /* 0x000fe400078e0a12 */
[--C-:B------:R-:W-:Y:S01]  /*3050*/  @!P1 IMAD.IADD R6, R6, 0x1, -R16.reuse ;  /* 0x0000000106069824 */ /* 0x100fe200078e0a10 */
[----:B------:R-:W-:Y:S01]  /*3060*/  ISETP.GT.U32.AND P5, PT, R16, R9, PT ;  /* 0x000000091000720c */ /* 0x000fe20003fa4070 */
[----:B------:R-:W-:Y:S01]  /*3070*/  @!P0 IMAD.IADD R8, R8, 0x1, -R16 ;  /* 0x0000000108088824 */ /* 0x000fe200078e0a10 */
[----:B------:R-:W-:Y:S01]  /*3080*/  ISETP.GE.AND P1, PT, R44, RZ, PT ;  /* 0x000000ff2c00720c */ /* 0x000fe20003f26270 */
[----:B------:R-:W-:Y:S01]  /*3090*/  @!P2 IMAD.MOV R49, RZ, RZ, -R49 ;  /* 0x000000ffff31a224 */ /* 0x000fe200078e0a31 */
[----:B------:R-:W-:Y:S01]  /*30a0*/  ISETP.GE.AND P2, PT, R43, RZ, PT ;  /* 0x000000ff2b00720c */ /* 0x000fe20003f46270 */
[C---:B------:R-:W-:Y:S01]  /*30b0*/  IMAD R17, R16.reuse, R18, R17 ;  /* 0x0000001210117224 */ /* 0x040fe200078e0211 */
[----:B------:R-:W-:Y:S01]  /*30c0*/  ISETP.GT.U32.AND P0, PT, R16, R8, PT ;  /* 0x000000081000720c */ /* 0x000fe20003f04070 */
[----:B------:R-:W-:Y:S01]  /*30d0*/  IMAD.MOV.U32 R38, RZ, RZ, R6 ;  /* 0x000000ffff267224 */ /* 0x000fe200078e0006 */
[----:B------:R-:W-:Y:S01]  /*30e0*/  IABS R18, R47 ;  /* 0x0000002f00127213 */ /* 0x000fe20000000000 */
[----:B------:R-:W-:Y:S01]  /*30f0*/  @!P6 IMAD.IADD R4, R4, 0x1, -R16 ;  /* 0x000000010404e824 */ /* 0x000fe200078e0a10 */
[----:B------:R-:W-:Y:S01]  /*3100*/  IABS R6, R57 ;  /* 0x0000003900067213 */ /* 0x000fe20000000000 */
[----:B------:R-:W-:Y:S01]  /*3110*/  @!P4 IMAD.MOV R38, RZ, RZ, -R38 ;  /* 0x000000ffff26c224 */ /* 0x000fe200078e0a26 */
[----:B------:R-:W-:Y:S01]  /*3120*/  ISETP.GE.AND P4, PT, R46, RZ, PT ;  /* 0x000000ff2e00720c */ /* 0x000fe20003f86270 */
[----:B------:R-:W-:Y:S01]  /*3130*/  @!P5 IMAD.IADD R9, R9, 0x1, -R16 ;  /* 0x000000010909d824 */ /* 0x000fe200078e0a10 */
[----:B------:R-:W-:Y:S01]  /*3140*/  ISETP.GT.U32.AND P5, PT, R16, R17, PT ;  /* 0x000000111000720c */ /* 0x000fe20003fa4070 */
[----:B------:R-:W-:Y:S01]  /*3150*/  IMAD.MOV.U32 R25, RZ, RZ, R4 ;  /* 0x000000ffff197224 */ /* 0x000fe200078e0004 */
[----:B------:R-:W-:Y:S01]  /*3160*/  IABS R44, R30 ;  /* 0x0000001e002c7213 */ /* 0x000fe20000000000 */
[----:B------:R-:W-:Y:S01]  /*3170*/  IMAD.HI.U32 R2, R0, R18, RZ ;  /* 0x0000001200027227 */ /* 0x000fe200078e00ff */
[----:B------:R-:W-:-:S03]  /*3180*/  ISETP.GE.AND P6, PT, R50, RZ, PT ;  /* 0x000000ff3200720c */ /* 0x000fc60003fc6270 */
[----:B------:R-:W-:-:S04]  /*3190*/  IMAD.HI.U32 R4, R0, R32, RZ ;  /* 0x0000002000047227 */ /* 0x000fc800078e00ff */
[----:B------:R-:W-:Y:S02]  /*31a0*/  IMAD.MOV.U32 R24, RZ, RZ, R9 ;  /* 0x000000ffff187224 */ /* 0x000fe400078e0009 */
[----:B------:R-:W-:Y:S02]  /*31b0*/  IMAD.MOV R2, RZ, RZ, -R2 ;  /* 0x000000ffff027224 */ /* 0x000fe400078e0a02 */
[----:B------:R-:W-:Y:S02]  /*31c0*/  IMAD.MOV R4, RZ, RZ, -R4 ;  /* 0x000000ffff047224 */ /* 0x000fe400078e0a04 */
[----:B------:R-:W-:Y:S02]  /*31d0*/  @!P0 IMAD.IADD R8, R8, 0x1, -R16 ;  /* 0x0000000108088824 */ /* 0x000fe400078e0a10 */
[----:B------:R-:W-:Y:S01]  /*31e0*/  @!P2 IMAD.MOV R24, RZ, RZ, -R24 ;  /* 0x000000ffff18a224 */ /* 0x000fe200078e0a18 */
[----:B------:R-:W-:Y:S01]  /*31f0*/  ISETP.GE.AND P2, PT, R47, RZ, PT ;  /* 0x000000ff2f00720c */ /* 0x000fe20003f46270 */
[----:B------:R-:W-:-:S02]  /*3200*/  IMAD R47, R16, R2, R18 ;  /* 0x00000002102f7224 */ /* 0x000fc400078e0212 */
[----:B------:R-:W-:Y:S02]  /*3210*/  IMAD R32, R16, R4, R32 ;  /* 0x0000000410207224 */ /* 0x000fe400078e0220 */
[----:B------:R-:W-:Y:S02]  /*3220*/  IMAD.MOV.U32 R45, RZ, RZ, R8 ;  /* 0x000000ffff2d7224 */ /* 0x000fe400078e0008 */
[----:B------:R-:W-:-:S04]  /*3230*/  IMAD.HI.U32 R2, R0, R33, RZ ;  /* 0x0000002100027227 */ /* 0x000fc800078e00ff */
[----:B------:R-:W-:Y:S01]  /*3240*/  @!P4 IMAD.MOV R45, RZ, RZ, -R45 ;  /* 0x000000ffff2dc224 */ /* 0x000fe200078e0a2d */
[C---:B------:R-:W-:Y:S01]  /*3250*/  ISETP.GT.U32.AND P4, PT, R16.reuse, R32, PT ;  /* 0x000000201000720c */ /* 0x040fe20003f84070 */
[----:B------:R-:W-:Y:S02]  /*3260*/  IMAD.MOV R2, RZ, RZ, -R2 ;  /* 0x000000ffff027224 */ /* 0x000fe400078e0a02 */
[----:B------:R-:W-:Y:S01]  /*3270*/  @!P1 IMAD.MOV R25, RZ, RZ, -R25 ;  /* 0x000000ffff199224 */ /* 0x000fe200078e0a19 */
[C---:B------:R-:W-:Y:S01]  /*3280*/  ISETP.GT.U32.AND P1, PT, R16.reuse, R47, PT ;  /* 0x0000002f1000720c */ /* 0x040fe20003f24070 */
[----:B------:R-:W-:Y:S01]  /*3290*/  IMAD R33, R16, R2, R33 ;  /* 0x0000000210217224 */ /* 0x000fe200078e0221 */
[----:B------:R-:W-:Y:S01]  /*32a0*/  IABS R2, R52 ;  /* 0x0000003400027213 */ /* 0x000fe20000000000 */
[----:B------:R-:W-:Y:S02]  /*32b0*/  @!P5 IMAD.IADD R17, R17, 0x1, -R16 ;  /* 0x000000011111d824 */ /* 0x000fe400078e0a10 */
[----:B------:R-:W-:Y:S01]  /*32c0*/  IMAD.HI.U32 R8, R0, R42, RZ ;  /* 0x0000002a00087227 */ /* 0x000fe200078e00ff */
[----:B------:R-:W-:-:S02]  /*32d0*/  ISETP.GT.U32.AND P0, PT, R16, R33, PT ;  /* 0x000000211000720c */ /* 0x000fc40003f04070 */
[----:B------:R-:W-:Y:S01]  /*32e0*/  ISETP.GT.U32.AND P5, PT, R16, R17, PT ;  /* 0x000000111000720c */ /* 0x000fe20003fa4070 */
[----:B------:R-:W-:-:S04]  /*32f0*/  IMAD.HI.U32 R4, R0, R2, RZ ;  /* 0x0000000200047227 */ /* 0x000fc800078e00ff */
[----:B------:R-:W-:Y:S02]  /*3300*/  @!P4 IMAD.IADD R32, R32, 0x1, -R16 ;  /* 0x000000012020c824 */ /* 0x000fe400078e0a10 */
[----:B------:R-:W-:Y:S02]  /*3310*/  IMAD.MOV R4, RZ, RZ, -R4 ;  /* 0x000000ffff047224 */ /* 0x000fe400078e0a04 */
[----:B------:R-:W-:Y:S01]  /*3320*/  @!P1 IMAD.IADD R47, R47, 0x1, -R16 ;  /* 0x000000012f2f9824 */ /* 0x000fe200078e0a10 */
[C---:B------:R-:W-:Y:S01]  /*3330*/  ISETP.GT.U32.AND P4, PT, R16.reuse, R32, PT ;  /* 0x000000201000720c */ /* 0x040fe20003f84070 */
[----:B------:R-:W-:Y:S02]  /*3340*/  IMAD R2, R16, R4, R2 ;  /* 0x0000000410027224 */ /* 0x000fe400078e0202 */
[----:B------:R-:W-:Y:S01]  /*3350*/  IMAD.HI.U32 R4, R0, R23, RZ ;  /* 0x0000001700047227 */ /* 0x000fe200078e00ff */
[----:B------:R-:W-:-:S03]  /*3360*/  ISETP.GT.U32.AND P1, PT, R16, R47, PT ;  /* 0x0000002f1000720c */ /* 0x000fc60003f24070 */
[----:B------:R-:W-:Y:S02]  /*3370*/  IMAD.MOV R4, RZ, RZ, -R4 ;  /* 0x000000ffff047224 */ /* 0x000fe400078e0a04 */
[--C-:B------:R-:W-:Y:S01]  /*3380*/  @!P5 IMAD.IADD R17, R17, 0x1, -R16.reuse ;  /* 0x000000011111d824 */ /* 0x100fe200078e0a10 */
[----:B------:R-:W-:Y:S01]  /*3390*/  ISETP.GE.AND P5, PT, R51, RZ, PT ;  /* 0x000000ff3300720c */ /* 0x000fe20003fa6270 */
[----:B------:R-:W-:Y:S02]  /*33a0*/  IMAD R23, R16, R4, R23 ;  /* 0x0000000410177224 */ /* 0x000fe400078e0217 */
[----:B------:R-:W-:Y:S02]  /*33b0*/  @!P4 IMAD.IADD R32, R32, 0x1, -R16 ;  /* 0x000000012020c824 */ /* 0x000fe400078e0a10 */
[----:B------:R-:W-:Y:S01]  /*33c0*/  IMAD.HI.U32 R4, R0, R6, RZ ;  /* 0x0000000600047227 */ /* 0x000fe200078e00ff */
[----:B------:R-:W-:-:S03]  /*33d0*/  ISETP.GT.U32.AND P4, PT, R16, R23, PT ;  /* 0x000000171000720c */ /* 0x000fc60003f84070 */
[----:B------:R-:W-:Y:S01]  /*33e0*/  @!P1 IMAD.IADD R47, R47, 0x1, -R16 ;  /* 0x000000012f2f9824 */ /* 0x000fe200078e0a10 */
[----:B------:R-:W-:Y:S01]  /*33f0*/  ISETP.GE.AND P1, PT, R56, RZ, PT ;  /* 0x000000ff3800720c */ /* 0x000fe20003f26270 */
[----:B------:R-:W-:Y:S01]  /*3400*/  IMAD.MOV R4, RZ, RZ, -R4 ;  /* 0x000000ffff047224 */ /* 0x000fe200078e0a04 */
[----:B------:R-:W-:Y:S01]  /*3410*/  IABS R56, R60 ;  /* 0x0000003c00387213 */ /* 0x000fe20000000000 */
[----:B------:R-:W-:Y:S02]  /*3420*/  @!P5 IMAD.MOV R32, RZ, RZ, -R32 ;  /* 0x000000ffff20d224 */ /* 0x000fe400078e0a20 */
[C---:B------:R-:W-:Y:S02]  /*3430*/  IMAD R6, R16.reuse, R4, R6 ;  /* 0x0000000410067224 */ /* 0x040fe400078e0206 */
[--C-:B------:R-:W-:Y:S02]  /*3440*/  @!P0 IMAD.IADD R33, R33, 0x1, -R16.reuse ;  /* 0x0000000121218824 */ /* 0x100fe400078e0a10 */
[----:B------:R-:W-:Y:S01]  /*3450*/  @!P4 IMAD.IADD R23, R23, 0x1, -R16 ;  /* 0x000000011717c824 */ /* 0x000fe200078e0a10 */
[C---:B------:R-:W-:Y:S01]  /*3460*/  ISETP.GT.U32.AND P5, PT, R16.reuse, R6, PT ;  /* 0x000000061000720c */ /* 0x040fe20003fa4070 */
[----:B------:R-:W-:Y:S01]  /*3470*/  IMAD.MOV.U32 R27, RZ, RZ, R17 ;  /* 0x000000ffff1b7224 */ /* 0x000fe200078e0011 */
[C---:B------:R-:W-:Y:S01]  /*3480*/  ISETP.GT.U32.AND P0, PT, R16.reuse, R33, PT ;  /* 0x000000211000720c */ /* 0x040fe20003f04070 */
[----:B------:R-:W-:Y:S01]  /*3490*/  @!P2 IMAD.MOV R47, RZ, RZ, -R47 ;  /* 0x000000ffff2fa224 */ /* 0x000fe200078e0a2f */
[----:B------:R-:W-:Y:S01]  /*34a0*/  ISETP.GT.U32.AND P4, PT, R16, R23, PT ;  /* 0x000000171000720c */ /* 0x000fe20003f84070 */
[----:B------:R-:W-:Y:S01]  /*34b0*/  @!P3 IMAD.MOV R27, RZ, RZ, -R27 ;  /* 0x000000ffff1bb224 */ /* 0x000fe200078e0a1b */
[----:B------:R-:W-:Y:S01]  /*34c0*/  ISETP.GE.AND P3, PT, R52, RZ, PT ;  /* 0x000000ff3400720c */ /* 0x000fe20003f66270 */
[----:B------:R-:W-:Y:S01]  /*34d0*/  IMAD.MOV R8, RZ, RZ, -R8 ;  /* 0x000000ffff087224 */ /* 0x000fe200078e0a08 */
[----:B------:R-:W-:Y:S01]  /*34e0*/  ISETP.GE.AND P2, PT, R57, RZ, PT ;  /* 0x000000ff3900720c */ /* 0x000fe20003f46270 */
[----:B------:R-:W-:-:S04]  /*34f0*/  IMAD.HI.U32 R4, R0, R56, RZ ;  /* 0x0000003800047227 */ /* 0x000fc800078e00ff */
[--C-:B------:R-:W-:Y:S02]  /*3500*/  @!P5 IMAD.IADD R6, R6, 0x1, -R16.reuse ;  /* 0x000000010606d824 */ /* 0x100fe400078e0a10 */
[--C-:B------:R-:W-:Y:S01]  /*3510*/  @!P0 IMAD.IADD R33, R33, 0x1, -R16.reuse ;  /* 0x0000000121218824 */ /* 0x100fe200078e0a10 */
[C---:B------:R-:W-:Y:S01]  /*3520*/  ISETP.GT.U32.AND P0, PT, R16.reuse, R2, PT ;  /* 0x000000021000720c */ /* 0x040fe20003f04070 */
[----:B------:R-:W-:Y:S01]  /*3530*/  @!P4 IMAD.IADD R23, R23, 0x1, -R16 ;  /* 0x000000011717c824 */ /* 0x000fe200078e0a10 */
[----:B------:R-:W-:Y:S01]  /*3540*/  ISETP.GT.U32.AND P5, PT, R16, R6, PT ;  /* 0x000000061000720c */ /* 0x000fe20003fa4070 */
[----:B------:R-:W-:Y:S01]  /*3550*/  @!P6 IMAD.MOV R33, RZ, RZ, -R33 ;  /* 0x000000ffff21e224 */ /* 0x000fe200078e0a21 */
[----:B------:R-:W-:Y:S01]  /*3560*/  ISETP.GE.AND P6, PT, R58, RZ, PT ;  /* 0x000000ff3a00720c */ /* 0x000fe20003fc6270 */
[----:B------:R-:W-:Y:S01]  /*3570*/  @!P1 IMAD.MOV R23, RZ, RZ, -R23 ;  /* 0x000000ffff179224 */ /* 0x000fe200078e0a17 */
[----:B------:R-:W-:Y:S01]  /*3580*/  ISETP.GE.AND P1, PT, R30, RZ, PT ;  /* 0x000000ff1e00720c */ /* 0x000fe20003f26270 */
[----:B------:R-:W-:Y:S01]  /*3590*/  IMAD R42, R16, R8, R42 ;  /* 0x00000008102a7224 */ /* 0x000fe200078e022a */
[----:B------:R-:W3:Y:S01]  /*35a0*/  LDL.LU R30, [R1+0x2c] ;  /* 0x00002c00011e7983 */ /* 0x000ee20000300800 */
[----:B------:R-:W-:Y:S01]  /*35b0*/  IMAD.MOV R4, RZ, RZ, -R4 ;  /* 0x000000ffff047224 */ /* 0x000fe200078e0a04 */
[----:B--2---:R-:W-:Y:S01]  /*35c0*/  IABS R43, R61 ;  /* 0x0000003d002b7213 */ /* 0x004fe20000000000 */
[----:B------:R-:W-:Y:S01]  /*35d0*/  IMAD.HI.U32 R8, R0, R29, RZ ;  /* 0x0000001d00087227 */ /* 0x000fe200078e00ff */
[----:B------:R-:W-:-:S03]  /*35e0*/  ISETP.GE.AND P4, PT, R54, RZ, PT ;  /* 0x000000ff3600720c */ /* 0x000fc60003f86270 */
[--C-:B------:R-:W-:Y:S01]  /*35f0*/  @!P5 IMAD.IADD R6, R6, 0x1, -R16.reuse ;  /* 0x000000010606d824 */ /* 0x100fe200078e0a10 */
[----:B------:R-:W-:Y:S01]  /*3600*/  ISETP.GE.AND P5, PT, R3, RZ, PT ;  /* 0x000000ff0300720c */ /* 0x000fe20003fa6270 */
[----:B------:R-:W-:Y:S01]  /*3610*/  @!P0 IMAD.IADD R2, R2, 0x1, -R16 ;  /* 0x0000000102028824 */ /* 0x000fe200078e0a10 */
[----:B------:R-:W2:Y:S01]  /*3620*/  LDL.LU R3, [R1+0x30] ;  /* 0x0000300001037983 */ /* 0x000ea20000300800 */
[----:B------:R-:W-:-:S03]  /*3630*/  IMAD R56, R16, R4, R56 ;  /* 0x0000000410387224 */ /* 0x000fc600078e0238 */
[----:B------:R-:W-:Y:S01]  /*3640*/  ISETP.GT.U32.AND P0, PT, R16, R2, PT ;  /* 0x000000021000720c */ /* 0x000fe20003f04070 */
[----:B------:R-:W-:Y:S01]  /*3650*/  @!P2 IMAD.MOV R6, RZ, RZ, -R6 ;  /* 0x000000ffff06a224 */ /* 0x000fe200078e0a06 */
[----:B------:R-:W2:Y:S11]  /*3660*/  LDL.LU R11, [R1+0x34] ;  /* 0x00003400010b7983 */ /* 0x000eb60000300800 */
[----:B------:R-:W-:Y:S01]  /*3670*/  @!P0 IMAD.IADD R2, R2, 0x1, -R16 ;  /* 0x0000000102028824 */ /* 0x000fe200078e0a10 */
[----:B------:R-:W-:Y:S01]  /*3680*/  ISETP.GT.U32.AND P2, PT, R16, R56, PT ;  /* 0x000000381000720c */ /* 0x000fe20003f44070 */
[----:B------:R-:W-:Y:S01]  /*3690*/  IMAD.HI.U32 R9, R0, R44, RZ ;  /* 0x0000002c00097227 */ /* 0x000fe200078e00ff */
[----:B------:R-:W4:Y:S01]  /*36a0*/  LDL.LU R54, [R1+0x38] ;  /* 0x0000380001367983 */ /* 0x000f220000300800 */
[----:B------:R-:W-:-:S02]  /*36b0*/  IABS R18, R10 ;  /* 0x0000000a00127213 */ /* 0x000fc40000000000 */
[----:B------:R-:W-:Y:S01]  /*36c0*/  IMAD.MOV.U32 R58, RZ, RZ, R2 ;  /* 0x000000ffff3a7224 */ /* 0x000fe200078e0002 */
[----:B------:R-:W-:Y:S01]  /*36d0*/  ISETP.GE.AND P0, PT, R60, RZ, PT ;  /* 0x000000ff3c00720c */ /* 0x000fe20003f06270 */
[----:B------:R-:W-:Y:S02]  /*36e0*/  IMAD.MOV R2, RZ, RZ, -R8 ;  /* 0x000000ffff027224 */ /* 0x000fe400078e0a08 */
[----:B------:R-:W-:Y:S01]  /*36f0*/  @!P3 IMAD.MOV R58, RZ, RZ, -R58 ;  /* 0x000000ffff3ab224 */ /* 0x000fe200078e0a3a */
[C---:B------:R-:W-:Y:S01]  /*3700*/  ISETP.GT.U32.AND P3, PT, R16.reuse, R42, PT ;  /* 0x0000002a1000720c */ /* 0x040fe20003f64070 */
[----:B------:R-:W-:Y:S02]  /*3710*/  IMAD R29, R16, R2, R29 ;  /* 0x00000002101d7224 */ /* 0x000fe400078e021d */
[----:B------:R-:W-:-:S10]  /*3720*/  @!P2 IMAD.IADD R56, R56, 0x1, -R16 ;  /* 0x000000013838a824 */ /* 0x000fd400078e0a10 */
[----:B------:R-:W-:Y:S01]  /*3730*/  @!P3 IMAD.IADD R42, R42, 0x1, -R16 ;  /* 0x000000012a2ab824 */ /* 0x000fe200078e0a10 */
[----:B------:R-:W-:-:S04]  /*3740*/  ISETP.GT.U32.AND P2, PT, R16, R56, PT ;  /* 0x000000381000720c */ /* 0x000fc80003f44070 */
[----:B------:R-:W-:Y:S01]  /*3750*/  ISETP.GT.U32.AND P3, PT, R16, R42, PT ;  /* 0x0000002a1000720c */ /* 0x000fe20003f64070 */
[----:B------:R-:W-:Y:S02]  /*3760*/  IMAD.MOV R9, RZ, RZ, -R9 ;  /* 0x000000ffff097224 */ /* 0x000fe400078e0a09 */
[----:B------:R-:W-:-:S04]  /*3770*/  IMAD.HI.U32 R8, R0, R35, RZ ;  /* 0x0000002300087227 */ /* 0x000fc800078e00ff */
[----:B------:R-:W-:Y:S02]  /*3780*/  IMAD R44, R16, R9, R44 ;  /* 0x00000009102c7224 */ /* 0x000fe400078e022c */
[----:B------:R-:W-:-:S04]  /*3790*/  IMAD.MOV R8, RZ, RZ, -R8 ;  /* 0x000000ffff087224 */ /* 0x000fc800078e0a08 */
[--C-:B------:R-:W-:Y:S01]  /*37a0*/  @!P3 IMAD.IADD R42, R42, 0x1, -R16.reuse ;  /* 0x000000012a2ab824 */ /* 0x100fe200078e0a10 */
[----:B------:R-:W-:Y:S01]  /*37b0*/  ISETP.GT.U32.AND P3, PT, R16, R29, PT ;  /* 0x0000001d1000720c */ /* 0x000fe20003f64070 */
[----:B------:R-:W-:Y:S01]  /*37c0*/  @!P2 IMAD.IADD R56, R56, 0x1, -R16 ;  /* 0x000000013838a824 */ /* 0x000fe200078e0a10 */
[C---:B------:R-:W-:Y:S01]  /*37d0*/  ISETP.GT.U32.AND P2, PT, R16.reuse, R44, PT ;  /* 0x0000002c1000720c */ /* 0x040fe20003f44070 */
[----:B------:R-:W-:Y:S02]  /*37e0*/  IMAD R35, R16, R8, R35 ;  /* 0x0000000810237224 */ /* 0x000fe400078e0223 */
[----:B------:R-:W-:-:S04]  /*37f0*/  IMAD.HI.U32 R2, R0, R43, RZ ;  /* 0x0000002b00027227 */ /* 0x000fc800078e00ff */
[----:B------:R-:W-:Y:S01]  /*3800*/  @!P6 IMAD.MOV R42, RZ, RZ, -R42 ;  /* 0x000000ffff2ae224 */ /* 0x000fe200078e0a2a */
[C---:B------:R-:W-:Y:S01]  /*3810*/  ISETP.GT.U32.AND P6, PT, R16.reuse, R35, PT ;  /* 0x000000231000720c */ /* 0x040fe20003fc4070 */
[----:B------:R-:W-:Y:S02]  /*3820*/  IMAD.MOV R2, RZ, RZ, -R2 ;  /* 0x000000ffff027224 */ /* 0x000fe400078e0a02 */
[--C-:B------:R-:W-:Y:S02]  /*3830*/  @!P3 IMAD.IADD R29, R29, 0x1, -R16.reuse ;  /* 0x000000011d1db824 */ /* 0x100fe400078e0a10 */
[----:B------:R-:W-:Y:S02]  /*3840*/  IMAD R43, R16, R2, R43 ;  /* 0x00000002102b7224 */ /* 0x000fe400078e022b */
[----:B------:R-:W-:Y:S01]  /*3850*/  @!P2 IMAD.IADD R44, R44, 0x1, -R16 ;  /* 0x000000012c2ca824 */ /* 0x000fe200078e0a10 */
[C---:B------:R-:W-:Y:S02]  /*3860*/  ISETP.GT.U32.AND P3, PT, R16.reuse, R29, PT ;  /* 0x0000001d1000720c */ /* 0x040fe40003f64070 */
[----:B------:R-:W-:-:S03]  /*3870*/  ISETP.GT.U32.AND P2, PT, R16, R43, PT ;  /* 0x0000002b1000720c */ /* 0x000fc60003f44070 */
[----:B------:R-:W-:Y:S01]  /*3880*/  @!P6 IMAD.IADD R35, R35, 0x1, -R16 ;  /* 0x000000012323e824 */ /* 0x000fe200078e0a10 */
[----:B------:R-:W-:-:S07]  /*3890*/  ISETP.GT.U32.AND P6, PT, R16, R44, PT ;  /* 0x0000002c1000720c */ /* 0x000fce0003fc4070 */
[--C-:B------:R-:W-:Y:S02]  /*38a0*/  @!P3 IMAD.IADD R29, R29, 0x1, -R16.reuse ;  /* 0x000000011d1db824 */ /* 0x100fe400078e0a10 */
[--C-:B------:R-:W-:Y:S02]  /*38b0*/  @!P2 IMAD.IADD R43, R43, 0x1, -R16.reuse ;  /* 0x000000012b2ba824 */ /* 0x100fe400078e0a10 */
[----:B------:R-:W-:Y:S02]  /*38c0*/  @!P4 IMAD.MOV R29, RZ, RZ, -R29 ;  /* 0x000000ffff1dc224 */ /* 0x000fe400078e0a1d */
[--C-:B------:R-:W-:Y:S01]  /*38d0*/  @!P6 IMAD.IADD R44, R44, 0x1, -R16.reuse ;  /* 0x000000012c2ce824 */ /* 0x100fe200078e0a10 */
[----:B------:R-:W-:Y:S02]  /*38e0*/  ISETP.GT.U32.AND P4, PT, R16, R43, PT ;  /* 0x0000002b1000720c */ /* 0x000fe40003f84070 */
[----:B------:R-:W-:Y:S02]  /*38f0*/  ISETP.GE.AND P3, PT, R10, RZ, PT ;  /* 0x000000ff0a00720c */ /* 0x000fe40003f66270 */
[----:B------:R-:W5:Y:S09]  /*3900*/  LDL.LU R10, [R1+0x3c] ;  /* 0x00003c00010a7983 */ /* 0x000f720000300800 */
[----:B------:R-:W-:Y:S01]  /*3910*/  @!P4 IMAD.IADD R43, R43, 0x1, -R16 ;  /* 0x000000012b2bc824 */ /* 0x000fe200078e0a10 */
[----:B---3--:R-:W-:-:S05]  /*3920*/  IABS R50, R30 ;  /* 0x0000001e00327213 */ /* 0x008fca0000000000 */
[----:B------:R-:W-:-:S04]  /*3930*/  IMAD.HI.U32 R2, R0, R50, RZ ;  /* 0x0000003200027227 */ /* 0x000fc800078e00ff */
[----:B------:R-:W-:-:S04]  /*3940*/  IMAD.MOV R2, RZ, RZ, -R2 ;  /* 0x000000ffff027224 */ /* 0x000fc800078e0a02 */
[----:B------:R-:W-:-:S05]  /*3950*/  IMAD R50, R16, R2, R50 ;  /* 0x0000000210327224 */ /* 0x000fca00078e0232 */
[----:B------:R-:W-:Y:S02]  /*3960*/  ISETP.GT.U32.AND P6, PT, R16, R50, PT ;  /* 0x000000321000720c */ /* 0x000fe40003fc4070 */
[----:B------:R-:W-:Y:S02]  /*3970*/  ISETP.GE.AND P4, PT, R30, RZ, PT ;  /* 0x000000ff1e00720c */ /* 0x000fe40003f86270 */
[----:B--2---:R-:W-:Y:S01]  /*3980*/  IABS R46, R3 ;  /* 0x00000003002e7213 */ /* 0x004fe20000000000 */
[----:B------:R-:W2:Y:S08]  /*3990*/  LDL.LU R30, [R1+0x40] ;  /* 0x00004000011e7983 */ /* 0x000eb00000300800 */
[----:B------:R-:W-:Y:S01]  /*39a0*/  @!P6 IMAD.IADD R50, R50, 0x1, -R16 ;  /* 0x000000013232e824 */ /* 0x000fe200078e0a10 */
[----:B------:R-:W-:-:S02]  /*39b0*/  ISETP.GE.AND P6, PT, R3, RZ, PT ;  /* 0x000000ff0300720c */ /* 0x000fc40003fc6270 */
[----:B------:R-:W3:Y:S01]  /*39c0*/  LDL.LU R3, [R1+0x44] ;  /* 0x0000440001037983 */ /* 0x000ee20000300800 */
[----:B------:R-:W-:-:S04]  /*39d0*/  IMAD.HI.U32 R4, R0, R18, RZ ;  /* 0x0000001200047227 */ /* 0x000fc800078e00ff */
[----:B------:R-:W-:-:S04]  /*39e0*/  IMAD.MOV R4, RZ, RZ, -R4 ;  /* 0x000000ffff047224 */ /* 0x000fc800078e0a04 */
[----:B------:R-:W-:Y:S02]  /*39f0*/  IMAD R18, R16, R4, R18 ;  /* 0x0000000410127224 */ /* 0x000fe400078e0212 */
[----:B------:R-:W-:-:S03]  /*3a00*/  @!P0 IMAD.MOV R56, RZ, RZ, -R56 ;  /* 0x000000ffff388224 */ /* 0x000fc600078e0a38 */
[----:B------:R-:W-:Y:S01]  /*3a10*/  ISETP.GT.U32.AND P0, PT, R16, R18, PT ;  /* 0x000000121000720c */ /* 0x000fe20003f04070 */
[----:B------:R-:W-:-:S12]  /*3a20*/  IMAD.HI.U32 R2, R0, R46, RZ ;  /* 0x0000002e00027227 */ /* 0x000fd800078e00ff */
[----:B------:R-:W-:-:S05]  /*3a30*/  @!P0 IMAD.IADD R18, R18, 0x1, -R16 ;  /* 0x0000000112128824 */ /* 0x000fca00078e0a10 */
[----:B------:R-:W-:Y:S01]  /*3a40*/  ISETP.GT.U32.AND P2, PT, R16, R18, PT ;  /* 0x000000121000720c */ /* 0x000fe20003f44070 */
[----:B------:R-:W-:Y:S01]  /*3a50*/  IMAD.MOV R2, RZ, RZ, -R2 ;  /* 0x000000ffff027224 */ /* 0x000fe200078e0a02 */
[----:B------:R-:W-:-:S03]  /*3a60*/  IABS R51, R11 ;  /* 0x0000000b00337213 */ /* 0x000fc60000000000 */
[----:B------:R-:W-:Y:S02]  /*3a70*/  IMAD R46, R16, R2, R46 ;  /* 0x00000002102e7224 */ /* 0x000fe400078e022e */
[----:B------:R-:W-:Y:S01]  /*3a80*/  IMAD.HI.U32 R8, R0, R51, RZ ;  /* 0x0000003300087227 */ /* 0x000fe200078e00ff */
[----:B------:R-:W-:-:S05]  /*3a90*/  ISETP.GT.U32.AND P0, PT, R16, R35, PT ;  /* 0x000000231000720c */ /* 0x000fca0003f04070 */
[----:B------:R-:W-:Y:S01]  /*3aa0*/  @!P2 IMAD.IADD R18, R18, 0x1, -R16 ;  /* 0x000000011212a824 */ /* 0x000fe200078e0a10 */
[----:B------:R-:W-:Y:S01]  /*3ab0*/  ISETP.GT.U32.AND P2, PT, R16, R46, PT ;  /* 0x0000002e1000720c */ /* 0x000fe20003f44070 */
[----:B------:R-:W-:-:S04]  /*3ac0*/  IMAD.MOV R8, RZ, RZ, -R8 ;  /* 0x000000ffff087224 */ /* 0x000fc800078e0a08 */
[----:B------:R-:W-:Y:S01]  /*3ad0*/  IMAD R51, R16, R8, R51 ;  /* 0x0000000810337224 */ /* 0x000fe200078e0233 */
[----:B----4-:R-:W-:Y:S01]  /*3ae0*/  IABS R4, R54 ;  /* 0x0000003600047213 */ /* 0x010fe20000000000 */
[--C-:B------:R-:W-:Y:S01]  /*3af0*/  @!P0 IMAD.IADD R35, R35, 0x1, -R16.reuse ;  /* 0x0000000123238824 */ /* 0x100fe200078e0a10 */
[----:B------:R-:W-:Y:S02]  /*3b00*/  ISETP.GE.AND P0, PT, R61, RZ, PT ;  /* 0x000000ff3d00720c */ /* 0x000fe40003f06270 */
[----:B------:R-:W4:Y:S03]  /*3b10*/  LDL.LU R61, [R1+0x48] ;  /* 0x00004800013d7983 */ /* 0x000f260000300800 */
[----:B------:R-:W-:Y:S01]  /*3b20*/  @!P2 IMAD.IADD R46, R46, 0x1, -R16 ;  /* 0x000000012e2ea824 */ /* 0x000fe200078e0a10 */
[----:B------:R-:W-:Y:S01]  /*3b30*/  ISETP.GT.U32.AND P2, PT, R16, R51, PT ;  /* 0x000000331000720c */ /* 0x000fe20003f44070 */
[----:B------:R-:W-:-:S04]  /*3b40*/  IMAD.HI.U32 R2, R0, R4, RZ ;  /* 0x0000000400027227 */ /* 0x000fc800078e00ff */
[----:B------:R-:W-:-:S04]  /*3b50*/  IMAD.MOV R2, RZ, RZ, -R2 ;  /* 0x000000ffff027224 */ /* 0x000fc800078e0a02 */
[----:B------:R-:W-:-:S04]  /*3b60*/  IMAD R4, R16, R2, R4 ;  /* 0x0000000210047224 */ /* 0x000fc800078e0204 */
[----:B------:R-:W-:Y:S02]  /*3b70*/  @!P2 IMAD.IADD R51, R51, 0x1, -R16 ;  /* 0x000000013333a824 */ /* 0x000fe400078e0a10 */
[----:B------:R-:W-:Y:S01]  /*3b80*/  @!P0 IMAD.MOV R43, RZ, RZ, -R43 ;  /* 0x000000ffff2b8224 */ /* 0x000fe200078e0a2b */
[C---:B------:R-:W-:Y:S02]  /*3b90*/  ISETP.GT.U32.AND P0, PT, R16.reuse, R4, PT ;  /* 0x000000041000720c */ /* 0x040fe40003f04070 */
[----:B------:R-:W-:-:S11]  /*3ba0*/  ISETP.GT.U32.AND P2, PT, R16, R51, PT ;  /* 0x000000331000720c */ /* 0x000fd60003f44070 */
[--C-:B------:R-:W-:Y:S02]  /*3bb0*/  @!P0 IMAD.IADD R4, R4, 0x1, -R16.reuse ;  /* 0x0000000104048824 */ /* 0x100fe400078e0a10 */
[----:B------:R-:W-:Y:S01]  /*3bc0*/  @!P2 IMAD.IADD R51, R51, 0x1, -R16 ;  /* 0x000000013333a824 */ /* 0x000fe200078e0a10 */
[----:B--2---:R-:W-:Y:S02]  /*3bd0*/  ISETP.GE.AND P0, PT, R30, RZ, PT ;  /* 0x000000ff1e00720c */ /* 0x004fe40003f06270 */
[----:B------:R-:W-:Y:S02]  /*3be0*/  IABS R8, R30 ;  /* 0x0000001e00087213 */ /* 0x000fe40000000000 */
[----:B------:R-:W2:Y:S01]  /*3bf0*/  LDL.LU R30, [R1+0x4c] ;  /* 0x00004c00011e7983 */ /* 0x000ea20000300800 */
[----:B---3--:R-:W-:Y:S02]  /*3c00*/  IABS R57, R3 ;  /* 0x0000000300397213 */ /* 0x008fe40000000000 */
[----:B------:R-:W-:-:S02]  /*3c10*/  ISETP.GE.AND P2, PT, R3, RZ, PT ;  /* 0x000000ff0300720c */ /* 0x000fc40003f46270 */
[----:B------:R-:W3:Y:S01]  /*3c20*/  LDL.LU R3, [R1+0x50] ;  /* 0x0000500001037983 */ /* 0x000ee20000300800 */
[----:B------:R-:W-:Y:S01]  /*3c30*/  @!P5 IMAD.MOV R35, RZ, RZ, -R35 ;  /* 0x000000ffff23d224 */ /* 0x000fe200078e0a23 */
[----:B-----5:R-:W-:Y:S02]  /*3c40*/  IABS R52, R10 ;  /* 0x0000000a00347213 */ /* 0x020fe40000000000 */
[----:B------:R-:W-:Y:S01]  /*3c50*/  ISETP.GT.U32.AND P5, PT, R16, R46, PT ;  /* 0x0000002e1000720c */ /* 0x000fe20003fa4070 */
[----:B------:R-:W-:Y:S01]  /*3c60*/  @!P1 IMAD.MOV R44, RZ, RZ, -R44 ;  /* 0x000000ffff2c9224 */ /* 0x000fe200078e0a2c */
[----:B------:R-:W5:Y:S01]  /*3c70*/  LDL.LU R14, [R1+0x54] ;  /* 0x00005400010e7983 */ /* 0x000f620000300800 */
[----:B------:R-:W-:-:S04]  /*3c80*/  IMAD.HI.U32 R2, R0, R52, RZ ;  /* 0x0000003400027227 */ /* 0x000fc800078e00ff */
[----:B------:R-:W-:Y:S01]  /*3c90*/  IMAD.MOV R2, RZ, RZ, -R2 ;  /* 0x000000ffff027224 */ /* 0x000fe200078e0a02 */
[----:B------:R-:W-:-:S03]  /*3ca0*/  ISETP.GT.U32.AND P1, PT, R16, R50, PT ;  /* 0x000000321000720c */ /* 0x000fc60003f24070 */
[----:B------:R-:W-:Y:S02]  /*3cb0*/  IMAD R52, R16, R2, R52 ;  /* 0x0000000210347224 */ /* 0x000fe400078e0234 */
[----:B------:R-:W-:-:S04]  /*3cc0*/  @!P5 IMAD.IADD R46, R46, 0x1, -R16 ;  /* 0x000000012e2ed824 */ /* 0x000fc800078e0a10 */
[----:B------:R-:W-:Y:S01]  /*3cd0*/  @!P6 IMAD.MOV R46, RZ, RZ, -R46 ;  /* 0x000000ffff2ee224 */ /* 0x000fe200078e0a2e */
[----:B------:R-:W-:-:S03]  /*3ce0*/  ISETP.GT.U32.AND P6, PT, R16, R52, PT ;  /* 0x000000341000720c */ /* 0x000fc60003fc4070 */
[--C-:B------:R-:W-:Y:S01]  /*3cf0*/  @!P1 IMAD.IADD R50, R50, 0x1, -R16.reuse ;  /* 0x0000000132329824 */ /* 0x100fe200078e0a10 */
[----:B------:R-:W-:Y:S02]  /*3d00*/  ISETP.GE.AND P1, PT, R54, RZ, PT ;  /* 0x000000ff3600720c */ /* 0x000fe40003f26270 */
[----:B------:R-:W2:Y:S07]  /*3d10*/  LDL.LU R54, [R1+0x58] ;  /* 0x0000580001367983 */ /* 0x000eae0000300800 */
[----:B------:R-:W-:-:S05]  /*3d20*/  @!P6 IMAD.IADD R52, R52, 0x1, -R16 ;  /* 0x000000013434e824 */ /* 0x000fca00078e0a10 */
[----:B------:R-:W-:Y:S02]  /*3d30*/  ISETP.GT.U32.AND P6, PT, R16, R52, PT ;  /* 0x000000341000720c */ /* 0x000fe40003fc4070 */
[----:B------:R-:W-:Y:S02]  /*3d40*/  ISETP.GE.AND P5, PT, R10, RZ, PT ;  /* 0x000000ff0a00720c */ /* 0x000fe40003fa6270 */
[----:B------:R-:W2:Y:S09]  /*3d50*/  LDL.LU R10, [R1+0x5c] ;  /* 0x00005c00010a7983 */ /* 0x000eb20000300800 */
[----:B------:R-:W-:-:S02]  /*3d60*/  @!P6 IMAD.IADD R52, R52, 0x1, -R16 ;  /* 0x000000013434e824 */ /* 0x000fc400078e0a10 */
[----:B------:R-:W-:Y:S01]  /*3d70*/  @!P4 IMAD.MOV R50, RZ, RZ, -R50 ;  /* 0x000000ffff32c224 */ /* 0x000fe200078e0a32 */
[----:B------:R-:W-:Y:S02]  /*3d80*/  ISETP.GT.U32.AND P4, PT, R16, R4, PT ;  /* 0x000000041000720c */ /* 0x000fe40003f84070 */
[----:B----4-:R-:W-:-:S11]  /*3d90*/  IABS R60, R61 ;  /* 0x0000003d003c7213 */ /* 0x010fd60000000000 */
[----:B------:R-:W-:Y:S01]  /*3da0*/  @!P4 IMAD.IADD R4, R4, 0x1, -R16 ;  /* 0x000000010404c824 */ /* 0x000fe200078e0a10 */
[----:B------:R-:W-:Y:S02]  /*3db0*/  ISETP.GE.AND P4, PT, R61, RZ, PT ;  /* 0x000000ff3d00720c */ /* 0x000fe40003f86270 */
[----:B---3--:R-:W-:Y:S02]  /*3dc0*/  ISETP.GE.AND P6, PT, R3, RZ, PT ;  /* 0x000000ff0300720c */ /* 0x008fe40003fc6270 */
[----:B------:R-:W-:Y:S02]  /*3dd0*/  IABS R19, R3 ;  /* 0x0000000300137213 */ /* 0x000fe40000000000 */
[----:B------:R-:W3:Y:S04]  /*3de0*/  LDL.LU R3, [R1+0x60] ;  /* 0x0000600001037983 */ /* 0x000ee80000300800 */
[----:B------:R-:W4:Y:S04]  /*3df0*/  LDL.LU R61, [R1+0x64] ;  /* 0x00006400013d7983 */ /* 0x000f280000300800 */
[----:B------:R-:W4:Y:S01]  /*3e00*/  LDL R59, [R1+0x5e4] ;  /* 0x0005e400013b7983 */ /* 0x000f220000100800 */
[----:B------:R-:W-:-:S04]  /*3e10*/  IMAD.HI.U32 R2, R0, R8, RZ ;  /* 0x0000000800027227 */ /* 0x000fc800078e00ff */
[----:B------:R-:W-:Y:S02]  /*3e20*/  IMAD.MOV R2, RZ, RZ, -R2 ;  /* 0x000000ffff027224 */ /* 0x000fe400078e0a02 */
[----:B------:R-:W-:-:S04]  /*3e30*/  IMAD.HI.U32 R9, R0, R57, RZ ;  /* 0x0000003900097227 */ /* 0x000fc800078e00ff */
[C---:B------:R-:W-:Y:S02]  /*3e40*/  IMAD R8, R16.reuse, R2, R8 ;  /* 0x0000000210087224 */ /* 0x040fe400078e0208 */
[----:B------:R-:W-:Y:S02]  /*3e50*/  @!P1 IMAD.MOV R4, RZ, RZ, -R4 ;  /* 0x000000ffff049224 */ /* 0x000fe400078e0a04 */
[----:B------:R-:W-:Y:S01]  /*3e60*/  IMAD.MOV R9, RZ, RZ, -R9 ;  /* 0x000000ffff097224 */ /* 0x000fe200078e0a09 */
[----:B------:R-:W-:-:S03]  /*3e70*/  ISETP.GT.U32.AND P1, PT, R16, R8, PT ;  /* 0x000000081000720c */ /* 0x000fc60003f24070 */
[C---:B------:R-:W-:Y:S02]  /*3e80*/  IMAD R57, R16.reuse, R9, R57 ;  /* 0x0000000910397224 */ /* 0x040fe400078e0239 */
[----:B------:R-:W-:Y:S01]  /*3e90*/  @!P3 IMAD.MOV R18, RZ, RZ, -R18 ;  /* 0x000000ffff12b224 */ /* 0x000fe200078e0a12 */
[----:B------:R-:W-:Y:S01]  /*3ea0*/  ISETP.GE.AND P3, PT, R11, RZ, PT ;  /* 0x000000ff0b00720c */ /* 0x000fe20003f66270 */
[----:B------:R-:W-:Y:S01]  /*3eb0*/  @!P5 IMAD.MOV R52, RZ, RZ, -R52 ;  /* 0x000000ffff34d224 */ /* 0x000fe200078e0a34 */
[----:B------:R-:W-:-:S05]  /*3ec0*/  ISETP.GT.U32.AND P5, PT, R16, R57, PT ;  /* 0x000000391000720c */ /* 0x000fca0003fa4070 */
[----:B------:R-:W-:Y:S02]  /*3ed0*/  @!P1 IMAD.IADD R8, R8, 0x1, -R16 ;  /* 0x0000000108089824 */ /* 0x000fe400078e0a10 */
[----:B------:R-:W-:-:S03]  /*3ee0*/  IMAD.HI.U32 R17, R0, R60, RZ ;  /* 0x0000003c00117227 */ /* 0x000fc600078e00ff */
[----:B------:R-:W-:Y:S01]  /*3ef0*/  ISETP.GT.U32.AND P1, PT, R16, R8, PT ;  /* 0x000000081000720c */ /* 0x000fe20003f24070 */
[----:B------:R-:W-:Y:S02]  /*3f00*/  IMAD.MOV R2, RZ, RZ, -R17 ;  /* 0x000000ffff027224 */ /* 0x000fe400078e0a11 */
[----:B------:R-:W-:Y:S01]  /*3f10*/  @!P3 IMAD.MOV R51, RZ, RZ, -R51 ;  /* 0x000000ffff33b224 */ /* 0x000fe200078e0a33 */
[----:B--2---:R-:W-:Y:S01]  /*3f20*/  ISETP.GE.AND P3, PT, R30, RZ, PT ;  /* 0x000000ff1e00720c */ /* 0x004fe20003f66270 */
[----:B------:R-:W-:Y:S01]  /*3f30*/  @!P5 IMAD.IADD R57, R57, 0x1, -R16 ;  /* 0x000000013939d824 */ /* 0x000fe200078e0a10 */
[----:B------:R-:W-:Y:S01]  /*3f40*/  IABS R30, R30 ;  /* 0x0000001e001e7213 */ /* 0x000fe20000000000 */
[----:B------:R-:W-:Y:S01]  /*3f50*/  IMAD R60, R16, R2, R60 ;  /* 0x00000002103c7224 */ /* 0x000fe200078e023c */
[----:B-----5:R-:W-:Y:S01]  /*3f60*/  IABS R2, R14 ;  /* 0x0000000e00027213 */ /* 0x020fe20000000000 */
[----:B------:R-:W-:Y:S01]  /*3f70*/  IMAD.HI.U32 R20, R0, R19, RZ ;  /* 0x0000001300147227 */ /* 0x000fe200078e00ff */
[----:B------:R-:W-:-:S03]  /*3f80*/  ISETP.GT.U32.AND P5, PT, R16, R57, PT ;  /* 0x000000391000720c */ /* 0x000fc60003fa4070 */
[----:B------:R-:W-:Y:S01]  /*3f90*/  IMAD.HI.U32 R9, R0, R30, RZ ;  /* 0x0000001e00097227 */ /* 0x000fe200078e00ff */
[----:B------:R-:W-:-:S03]  /*3fa0*/  IABS R21, R54 ;  /* 0x0000003600157213 */ /* 0x000fc60000000000 */
[----:B------:R-:W-:Y:S01]  /*3fb0*/  @!P1 IMAD.IADD R8, R8, 0x1, -R16 ;  /* 0x0000000108089824 */ /* 0x000fe200078e0a10 */
[----:B------:R-:W-:Y:S01]  /*3fc0*/  ISETP.GT.U32.AND P1, PT, R16, R60, PT ;  /* 0x0000003c1000720c */ /* 0x000fe20003f24070 */
[----:B------:R-:W-:-:S04]  /*3fd0*/  IMAD.HI.U32 R17, R0, R2, RZ ;  /* 0x0000000200117227 */ /* 0x000fc800078e00ff */
[----:B------:R-:W-:Y:S02]  /*3fe0*/  IMAD.MOV R20, RZ, RZ, -R20 ;  /* 0x000000ffff147224 */ /* 0x000fe400078e0a14 */
[----:B------:R-:W-:Y:S02]  /*3ff0*/  IMAD.MOV R9, RZ, RZ, -R9 ;  /* 0x000000ffff097224 */ /* 0x000fe400078e0a09 */
[----:B------:R-:W-:Y:S02]  /*4000*/  IMAD.MOV R17, RZ, RZ, -R17 ;  /* 0x000000ffff117224 */ /* 0x000fe400078e0a11 */
[C---:B------:R-:W-:Y:S02]  /*4010*/  IMAD R19, R16.reuse, R20, R19 ;  /* 0x0000001410137224 */ /* 0x040fe400078e0213 */
[----:B------:R-:W-:Y:S02]  /*4020*/  IMAD R30, R16, R9, R30 ;  /* 0x00000009101e7224 */ /* 0x000fe400078e021e */
[----:B------:R-:W-:-:S02]  /*4030*/  IMAD.MOV.U32 R9, RZ, RZ, R21 ;  /* 0x000000ffff097224 */ /* 0x000fc400078e0015 */
[C---:B------:R-:W-:Y:S02]  /*4040*/  IMAD R2, R16.reuse, R17, R2 ;  /* 0x0000001110027224 */ /* 0x040fe400078e0202 */
[----:B------:R-:W-:Y:S01]  /*4050*/  @!P5 IMAD.IADD R57, R57, 0x1, -R16 ;  /* 0x000000013939d824 */ /* 0x000fe200078e0a10 */
[----:B------:R-:W-:Y:S01]  /*4060*/  ISETP.GT.U32.AND P5, PT, R16, R19, PT ;  /* 0x000000131000720c */ /* 0x000fe20003fa4070 */
[----:B------:R-:W-:Y:S01]  /*4070*/  IMAD.HI.U32 R20, R0, R9, RZ ;  /* 0x0000000900147227 */ /* 0x000fe200078e00ff */
[----:B------:R-:W-:-:S03]  /*4080*/  IABS R17, R10 ;  /* 0x0000000a00117213 */ /* 0x000fc60000000000 */
[----:B------:R-:W-:Y:S01]  /*4090*/  @!P1 IMAD.IADD R60, R60, 0x1, -R16 ;  /* 0x000000013c3c9824 */ /* 0x000fe200078e0a10 */
[----:B------:R-:W-:Y:S01]  /*40a0*/  ISETP.GT.U32.AND P1, PT, R16, R2, PT ;  /* 0x000000021000720c */ /* 0x000fe20003f24070 */
[----:B------:R-:W-:-:S04]  /*40b0*/  IMAD.MOV R20, RZ, RZ, -R20 ;  /* 0x000000ffff147224 */ /* 0x000fc800078e0a14 */
[----:B------:R-:W-:Y:S02]  /*40c0*/  IMAD R9, R16, R20, R9 ;  /* 0x0000001410097224 */ /* 0x000fe400078e0209 */
[----:B------:R-:W-:-:S04]  /*40d0*/  IMAD.HI.U32 R20, R0, R17, RZ ;  /* 0x0000001100147227 */ /* 0x000fc800078e00ff */
[----:B------:R-:W-:Y:S02]  /*40e0*/  @!P5 IMAD.IADD R19, R19, 0x1, -R16 ;  /* 0x000000011313d824 */ /* 0x000fe400078e0a10 */
[----:B------:R-:W-:Y:S02]  /*40f0*/  IMAD.MOV R20, RZ, RZ, -R20 ;  /* 0x000000ffff147224 */ /* 0x000fe400078e0a14 */
[----:B------:R-:W-:Y:S01]  /*4100*/  @!P1 IMAD.IADD R2, R2, 0x1, -R16 ;  /* 0x0000000102029824 */ /* 0x000fe200078e0a10 */
[C---:B------:R-:W-:Y:S01]  /*4110*/  ISETP.GT.U32.AND P1, PT, R16.reuse, R19, PT ;  /* 0x000000131000720c */ /* 0x040fe20003f24070 */
[C---:B------:R-:W-:Y:S02]  /*4120*/  IMAD R17, R16.reuse, R20, R17 ;  /* 0x0000001410117224 */ /* 0x040fe400078e0211 */
[----:B------:R-:W-:Y:S01]  /*4130*/  @!P0 IMAD.MOV R8, RZ, RZ, -R8 ;  /* 0x000000ffff088224 */ /* 0x000fe200078e0a08 */
[----:B------:R-:W-:-:S09]  /*4140*/  ISETP.GT.U32.AND P0, PT, R16, R30, PT ;  /* 0x0000001e1000720c */ /* 0x000fd20003f04070 */
[----:B------:R-:W-:-:S04]  /*4150*/  @!P1 IMAD.IADD R19, R19, 0x1, -R16 ;  /* 0x0000000113139824 */ /* 0x000fc800078e0a10 */
[----:B------:R-:W-:-:S05]  /*4160*/  @!P0 IMAD.IADD R30, R30, 0x1, -R16 ;  /* 0x000000011e1e8824 */ /* 0x000fca00078e0a10 */
[C---:B------:R-:W-:Y:S02]  /*4170*/  ISETP.GT.U32.AND P5, PT, R16.reuse, R30, PT ;  /* 0x0000001e1000720c */ /* 0x040fe40003fa4070 */
[----:B------:R-:W-:-:S11]  /*4180*/  ISETP.GT.U32.AND P0, PT, R16, R60, PT ;  /* 0x0000003c1000720c */ /* 0x000fd60003f04070 */
[--C-:B------:R-:W-:Y:S01]  /*4190*/  @!P5 IMAD.IADD R30, R30, 0x1, -R16.reuse ;  /* 0x000000011e1ed824 */ /* 0x100fe200078e0a10 */
[----:B------:R-:W-:Y:S01]  /*41a0*/  ISETP.GT.U32.AND P5, PT, R16, R17, PT ;  /* 0x000000111000720c */ /* 0x000fe20003fa4070 */
[----:B------:R-:W-:-:S04]  /*41b0*/  @!P0 IMAD.IADD R60, R60, 0x1, -R16 ;  /* 0x000000013c3c8824 */ /* 0x000fc800078e0a10 */
[----:B------:R-:W-:-:S08]  /*41c0*/  @!P4 IMAD.MOV R60, RZ, RZ, -R60 ;  /* 0x000000ffff3cc224 */ /* 0x000fd000078e0a3c */
[----:B------:R-:W-:-:S05]  /*41d0*/  @!P5 IMAD.IADD R17, R17, 0x1, -R16 ;  /* 0x000000011111d824 */ /* 0x000fca00078e0a10 */
[C---:B------:R-:W-:Y:S01]  /*41e0*/  ISETP.GT.U32.AND P4, PT, R16.reuse, R17, PT ;  /* 0x000000111000720c */ /* 0x040fe20003f84070 */
[----:B------:R-:W-:Y:S01]  /*41f0*/  @!P2 IMAD.MOV R57, RZ, RZ, -R57 ;  /* 0x000000ffff39a224 */ /* 0x000fe200078e0a39 */
[----:B------:R-:W-:Y:S01]  /*4200*/  ISETP.GT.U32.AND P2, PT, R16, R2, PT ;  /* 0x000000021000720c */ /* 0x000fe20003f44070 */
[----:B------:R-:W-:-:S10]  /*4210*/  @!P3 IMAD.MOV R30, RZ, RZ, -R30 ;  /* 0x000000ffff1eb224 */ /* 0x000fd400078e0a1e */
[--C-:B------:R-:W-:Y:S01]  /*4220*/  @!P4 IMAD.IADD R17, R17, 0x1, -R16.reuse ;  /* 0x000000011111c824 */ /* 0x100fe200078e0a10 */
[----:B------:R-:W-:Y:S01]  /*4230*/  ISETP.GE.AND P4, PT, R10, RZ, PT ;  /* 0x000000ff0a00720c */ /* 0x000fe20003f86270 */
[----:B------:R-:W-:Y:S01]  /*4240*/  @!P2 IMAD.IADD R2, R2, 0x1, -R16 ;  /* 0x000000010202a824 */ /* 0x000fe200078e0a10 */
[----:B------:R-:W-:Y:S02]  /*4250*/  ISETP.GE.AND P2, PT, R14, RZ, PT ;  /* 0x000000ff0e00720c */ /* 0x000fe40003f46270 */
[----:B------:R-:W2:Y:S01]  /*4260*/  LDL.LU R14, [R1+0x14] ;  /* 0x00001400010e7983 */ /* 0x000ea20000300800 */
[----:B------:R-:W-:Y:S02]  /*4270*/  ISETP.GE.AND P3, PT, R54, RZ, PT ;  /* 0x000000ff3600720c */ /* 0x000fe40003f66270 */
[----:B---3--:R-:W-:-:S05]  /*4280*/  IABS R34, R3 ;  /* 0x0000000300227213 */ /* 0x008fca0000000000 */
[----:B------:R-:W-:-:S04]  /*4290*/  IMAD.HI.U32 R20, R0, R34, RZ ;  /* 0x0000002200147227 */ /* 0x000fc800078e00ff */
[----:B------:R-:W-:-:S04]  /*42a0*/  IMAD.MOV R20, RZ, RZ, -R20 ;  /* 0x000000ffff147224 */ /* 0x000fc800078e0a14 */
[----:B------:R-:W-:-:S05]  /*42b0*/  IMAD R34, R16, R20, R34 ;  /* 0x0000001410227224 */ /* 0x000fca00078e0222 */
[----:B------:R-:W-:-:S13]  /*42c0*/  ISETP.GT.U32.AND P1, PT, R16, R34, PT ;  /* 0x000000221000720c */ /* 0x000fda0003f24070 */
[----:B------:R-:W-:-:S05]  /*42d0*/  @!P1 IMAD.IADD R34, R34, 0x1, -R16 ;  /* 0x0000000122229824 */ /* 0x000fca00078e0a10 */
[----:B------:R-:W-:Y:S02]  /*42e0*/  ISETP.GT.U32.AND P1, PT, R16, R34, PT ;  /* 0x000000221000720c */ /* 0x000fe40003f24070 */
[----:B----4-:R-:W-:-:S05]  /*42f0*/  IABS R21, R61 ;  /* 0x0000003d00157213 */ /* 0x010fca0000000000 */
[----:B------:R-:W-:-:S06]  /*4300*/  IMAD.HI.U32 R11, R0, R21, RZ ;  /* 0x00000015000b7227 */ /* 0x000fcc00078e00ff */
[----:B------:R-:W-:Y:S01]  /*4310*/  @!P1 IMAD.IADD R34, R34, 0x1, -R16 ;  /* 0x0000000122229824 */ /* 0x000fe200078e0a10 */
[----:B------:R-:W-:Y:S02]  /*4320*/  ISETP.GE.AND P1, PT, R3, RZ, PT ;  /* 0x000000ff0300720c */ /* 0x000fe40003f26270 */
[----:B------:R-:W0:Y:S01]  /*4330*/  S2R R3, SR_TID.X ;  /* 0x0000000000037919 */ /* 0x000e220000002100 */
[----:B------:R-:W-:-:S04]  /*4340*/  IMAD.MOV R11, RZ, RZ, -R11 ;  /* 0x000000ffff0b7224 */ /* 0x000fc800078e0a0b */
[C---:B------:R-:W-:Y:S01]  /*4350*/  IMAD R21, R16.reuse, R11, R21 ;  /* 0x0000000b10157224 */ /* 0x040fe200078e0215 */
[----:B------:R-:W-:Y:S01]  /*4360*/  IABS R20, R59 ;  /* 0x0000003b00147213 */ /* 0x000fe20000000000 */
[----:B------:R-:W3:Y:S03]  /*4370*/  LDL.LU R11, [R1+0x10] ;  /* 0x00001000010b7983 */ /* 0x000ee60000300800 */
[----:B------:R-:W-:Y:S01]  /*4380*/  ISETP.GT.U32.AND P5, PT, R16, R21, PT ;  /* 0x000000151000720c */ /* 0x000fe20003fa4070 */
[----:B------:R-:W-:Y:S01]  /*4390*/  IMAD.HI.U32 R0, R0, R20, RZ ;  /* 0x0000001400007227 */ /* 0x000fe200078e00ff */
[----:B------:R-:W4:Y:S03]  /*43a0*/  LDL.LU R54, [R1+0xc] ;  /* 0x00000c0001367983 */ /* 0x000f260000300800 */
[----:B------:R-:W-:-:S08]  /*43b0*/  IMAD.MOV R0, RZ, RZ, -R0 ;  /* 0x000000ffff007224 */ /* 0x000fd000078e0a00 */
[----:B------:R-:W-:Y:S02]  /*43c0*/  @!P5 IMAD.IADD R21, R21, 0x1, -R16 ;  /* 0x000000011515d824 */ /* 0x000fe400078e0a10 */
[----:B------:R-:W-:-:S03]  /*43d0*/  IMAD R20, R16, R0, R20 ;  /* 0x0000000010147224 */ /* 0x000fc600078e0214 */
[----:B------:R-:W-:Y:S02]  /*43e0*/  ISETP.GT.U32.AND P5, PT, R16, R21, PT ;  /* 0x000000151000720c */ /* 0x000fe40003fa4070 */
[----:B0-----:R-:W-:Y:S02]  /*43f0*/  LOP3.LUT R0, R3, 0x3, RZ, 0xc0, !PT ;  /* 0x0000000303007812 */ /* 0x001fe400078ec0ff */
[----:B------:R-:W-:-:S03]  /*4400*/  SHF.R.U32.HI R10, RZ, 0x2, R3 ;  /* 0x00000002ff0a7819 */ /* 0x000fc60000011603 */
[----:B------:R-:W-:Y:S01]  /*4410*/  IMAD R0, R0, 0x110, RZ ;  /* 0x0000011000007824 */ /* 0x000fe200078e02ff */
[----:B------:R-:W-:-:S04]  /*4420*/  SGXT.U32 R10, R10, 0x3 ;  /* 0x000000030a0a781a */ /* 0x000fc80000000000 */
[----:B------:R-:W-:Y:S01]  /*4430*/  LOP3.LUT R0, R0, R10, RZ, 0xfc, !PT ;  /* 0x0000000a00007212 */ /* 0x000fe200078efcff */
[----:B------:R-:W-:Y:S01]  /*4440*/  @!P5 IMAD.IADD R21, R21, 0x1, -R16 ;  /* 0x000000011515d824 */ /* 0x000fe200078e0a10 */
[----:B------:R-:W-:Y:S01]  /*4450*/  ISETP.GE.AND P5, PT, R61, RZ, PT ;  /* 0x000000ff3d00720c */ /* 0x000fe20003fa6270 */
[----:B------:R-:W5:Y:S04]  /*4460*/  LDL.LU R10, [R1+0x8] ;  /* 0x00000800010a7983 */ /* 0x000f680000300800 */
[----:B------:R-:W2:Y:S04]  /*4470*/  LDL.LU R61, [R1+0x4] ;  /* 0x00000400013d7983 */ /* 0x000ea80000300800 */
[----:B------:R0:W-:Y:S02]  /*4480*/  STL [R1+0x193c], R0 ;  /* 0x00193c0001007387 */ /* 0x0001e40000100800 */
[----:B0-----:R-:W0:Y:S01]  /*4490*/  S2R R0, SR_TID.X ;  /* 0x0000000000007919 */ /* 0x001e220000002100 */
[----:B------:R-:W-:Y:S01]  /*44a0*/  IMAD.SHL.U32 R3, R3, 0x2, RZ ;  /* 0x0000000203037824 */ /* 0x000fe200078e00ff */
[----:B0-----:R-:W-:-:S05]  /*44b0*/  LOP3.LUT R0, R0, 0x7, RZ, 0xc0, !PT ;  /* 0x0000000700007812 */ /* 0x001fca00078ec0ff */
[----:B------:R-:W-:-:S05]  /*44c0*/  IMAD R0, R0, 0x90, RZ ;  /* 0x0000009000007824 */ /* 0x000fca00078e02ff */
[----:B------:R-:W-:Y:S02]  /*44d0*/  LOP3.LUT R0, R0, 0x30, R3, 0x78, !PT ;  /* 0x0000003000007812 */ /* 0x000fe400078e7803 */
[----:B------:R-:W2:Y:S01]  /*44e0*/  LDL.LU R3, [R1+0x19ec] ;  /* 0x0019ec0001037983 */ /* 0x000ea20000300800 */
[----:B------:R-:W-:-:S13]  /*44f0*/  ISETP.GT.U32.AND P0, PT, R16, R9, PT ;  /* 0x000000091000720c */ /* 0x000fda0003f04070 */
[----:B------:R-:W-:-:S05]  /*4500*/  @!P0 IMAD.IADD R9, R9, 0x1, -R16 ;  /* 0x0000000109098824 */ /* 0x000fca00078e0a10 */
[----:B------:R-:W-:-:S13]  /*4510*/  ISETP.GT.U32.AND P0, PT, R16, R9, PT ;  /* 0x000000091000720c */ /* 0x000fda0003f04070 */
[----:B------:R-:W-:Y:S01]  /*4520*/  @!P0 IMAD.IADD R9, R9, 0x1, -R16 ;  /* 0x0000000109098824 */ /* 0x000fe200078e0a10 */
[----:B------:R-:W-:Y:S01]  /*4530*/  ISETP.GT.U32.AND P0, PT, R16, R20, PT ;  /* 0x000000141000720c */ /* 0x000fe20003f04070 */
[----:B------:R-:W0:-:S12]  /*4540*/  S2R R0, SR_TID.X ;  /* 0x0000000000007919 */ /* 0x000e180000002100 */
[----:B------:R-:W-:-:S05]  /*4550*/  @!P0 IMAD.IADD R20, R20, 0x1, -R16 ;  /* 0x0000000114148824 */ /* 0x000fca00078e0a10 */
[----:B------:R-:W-:-:S13]  /*4560*/  ISETP.GT.U32.AND P0, PT, R16, R20, PT ;  /* 0x000000141000720c */ /* 0x000fda0003f04070 */
[----:B------:R-:W-:Y:S02]  /*4570*/  @!P0 IMAD.IADD R20, R20, 0x1, -R16 ;  /* 0x0000000114148824 */ /* 0x000fe400078e0a10 */
[----:B------:R-:W-:Y:S02]  /*4580*/  IMAD.MOV.U32 R16, RZ, RZ, R2 ;  /* 0x000000ffff107224 */ /* 0x000fe400078e0002 */
[----:B------:R-:W1:Y:S01]  /*4590*/  LDC R2, c[0x0][0x3ac] ;  /* 0x0000eb00ff027b82 */ /* 0x000e620000000800 */
[----:B0-----:R-:W-:-:S05]  /*45a0*/  LOP3.LUT R0, R0, 0x1f, RZ, 0xc0, !PT ;  /* 0x0000001f00007812 */ /* 0x001fca00078ec0ff */
[----:B-1----:R-:W-:Y:S02]  /*45b0*/  IMAD R2, R0, R2, RZ ;  /* 0x0000000200027224 */ /* 0x002fe400078e02ff */
[----:B------:R-:W-:Y:S02]  /*45c0*/  @!P6 IMAD.MOV R19, RZ, RZ, -R19 ;  /* 0x000000ffff13e224 */ /* 0x000fe400078e0a13 */
[----:B------:R-:W-:Y:S01]  /*45d0*/  @!P2 IMAD.MOV R16, RZ, RZ, -R16 ;  /* 0x000000ffff10a224 */ /* 0x000fe200078e0a10 */
[----:B------:R-:W-:Y:S02]  /*45e0*/  ISETP.GE.AND P2, PT, R59, RZ, PT ;  /* 0x000000ff3b00720c */ /* 0x000fe40003f46270 */
[----:B------:R-:W5:Y:S01]  /*45f0*/  LDL.LU R59, [R1+0x19e8] ;  /* 0x0019e800013b7983 */ /* 0x000f620000300800 */
[----:B--2---:R-:W-:Y:S02]  /*4600*/  ISETP.NE.AND P0, PT, R3, RZ, PT ;  /* 0x000000ff0300720c */ /* 0x004fe40003f05270 */
[----:B------:R-:W-:-:S02]  /*4610*/  LOP3.LUT R0, RZ, R3, RZ, 0x33, !PT ;  /* 0x00000003ff007212 */ /* 0x000fc400078e33ff */
[----:B------:R-:W0:Y:S02]  /*4620*/  LDC R3, c[0x0][0x3ac] ;  /* 0x0000eb00ff037b82 */ /* 0x000e240000000800 */
[C---:B------:R-:W-:Y:S02]  /*4630*/  SEL R14, R0.reuse, R14, !P0 ;  /* 0x0000000e000e7207 */ /* 0x040fe40004000000 */
[C---:B---3--:R-:W-:Y:S02]  /*4640*/  SEL R11, R0.reuse, R11, !P0 ;  /* 0x0000000b000b7207 */ /* 0x048fe40004000000 */
[C---:B----4-:R-:W-:Y:S02]  /*4650*/  SEL R54, R0.reuse, R54, !P0 ;  /* 0x0000003600367207 */ /* 0x050fe40004000000 */
[C---:B-----5:R-:W-:Y:S02]  /*4660*/  SEL R10, R0.reuse, R10, !P0 ;  /* 0x0000000a000a7207 */ /* 0x060fe40004000000 */
[----:B------:R-:W-:Y:S01]  /*4670*/  SEL R61, R0, R61, !P0 ;  /* 0x0000003d003d7207 */ /* 0x000fe20004000000 */
[----:B0-----:R-:W-:Y:S01]  /*4680*/  IMAD R3, R3, 0x20, R2 ;  /* 0x0000002003037824 */ /* 0x001fe200078e0202 */
[----:B------:R-:W-:-:S05]  /*4690*/  IADD3 R2, P6, PT, R2, UR26, RZ ;  /* 0x0000001a02027c10 */ /* 0x000fca000ffde0ff */
[----:B------:R0:W-:Y:S04]  /*46a0*/  STL [R1+0x1940], R2 ;  /* 0x0019400201007387 */ /* 0x0001e80000100800 */
[----:B0-----:R-:W2:Y:S04]  /*46b0*/  LDL.LU R2, [R1] ;  /* 0x0000000001027983 */ /* 0x001ea80000300800 */
[----:B------:R0:W-:Y:S04]  /*46c0*/  STL [R1+0x8c], R14 ;  /* 0x00008c0e01007387 */ /* 0x0001e80000100800 */
[----:B0-----:R-:W3:Y:S04]  /*46d0*/  LDL.LU R14, [R1+0x19e4] ;  /* 0x0019e400010e7983 */ /* 0x001ee80000300800 */
[----:B------:R0:W-:Y:S04]  /*46e0*/  STL [R1+0x88], R11 ;  /* 0x0000880b01007387 */ /* 0x0001e80000100800 */
[----:B0-----:R-:W4:Y:S04]  /*46f0*/  LDL.LU R11, [R1+0x19e0] ;  /* 0x0019e000010b7983 */ /* 0x001f280000300800 */
[----:B------:R0:W-:Y:S04]  /*4700*/  STL [R1+0x84], R54 ;  /* 0x0000843601007387 */ /* 0x0001e80000100800 */
[----:B0-----:R-:W5:Y:S04]  /*4710*/  LDL.LU R54, [R1+0x19dc] ;  /* 0x0019dc0001367983 */ /* 0x001f680000300800 */
[----:B------:R0:W-:Y:S04]  /*4720*/  STL [R1+0x80], R10 ;  /* 0x0000800a01007387 */ /* 0x0001e80000100800 */
[----:B0-----:R-:W3:Y:S04]  /*4730*/  LDL.LU R10, [R1+0x19d8] ;  /* 0x0019d800010a7983 */ /* 0x001ee80000300800 */
[----:B------:R0:W-:Y:S04]  /*4740*/  STL [R1+0x7c], R61 ;  /* 0x00007c3d01007387 */ /* 0x0001e80000100800 */
[----:B0-----:R-:W3:Y:S01]  /*4750*/  LDL.LU R61, [R1+0x19d4] ;  /* 0x0019d400013d7983 */ /* 0x001ee20000300800 */
[----:B--2---:R-:W-:-:S05]  /*4760*/  SEL R2, R0, R2, !P0 ;  /* 0x0000000200027207 */ /* 0x004fca0004000000 */
[----:B------:R5:W-:Y:S01]  /*4770*/  STL [R1+0x78], R2 ;  /* 0x0000780201007387 */ /* 0x000be20000100800 */
[C---:B----4-:R-:W-:Y:S02]  /*4780*/  SEL R11, R0.reuse, R11, !P0 ;  /* 0x0000000b000b7207 */ /* 0x050fe40004000000 */
[C---:B-----5:R-:W-:Y:S02]  /*4790*/  SEL R2, R0.reuse, R54, !P0 ;  /* 0x0000003600027207 */ /* 0x060fe40004000000 */
[C---:B---3--:R-:W-:Y:S02]  /*47a0*/  SEL R10, R0.reuse, R10, !P0 ;  /* 0x0000000a000a7207 */ /* 0x048fe40004000000 */
[----:B------:R-:W-:-:S05]  /*47b0*/  SEL R61, R0, R61, !P0 ;  /* 0x0000003d003d7207 */ /* 0x000fca0004000000 */
[----:B------:R-:W-:Y:S04]  /*47c0*/  STL [R1+0x74], R61 ;  /* 0x0000743d01007387 */ /* 0x000fe80000100800 */
[----:B------:R0:W-:Y:S04]  /*47d0*/  STL [R1+0x70], R10 ;  /* 0x0000700a01007387 */ /* 0x0001e80000100800 */
[----:B------:R1:W-:Y:S01]  /*47e0*/  STL [R1+0x6c], R2 ;  /* 0x00006c0201007387 */ /* 0x0003e20000100800 */
[----:B0-----:R-:W-:-:S03]  /*47f0*/  SEL R10, R0, R14, !P0 ;  /* 0x0000000e000a7207 */ /* 0x001fc60004000000 */
[----:B------:R0:W-:Y:S01]  /*4800*/  STL [R1+0x68], R11 ;  /* 0x0000680b01007387 */ /* 0x0001e20000100800 */
[----:B-1----:R-:W-:-:S03]  /*4810*/  SEL R2, R0, R59, !P0 ;  /* 0x0000003b00027207 */ /* 0x002fc60004000000 */
[----:B------:R1:W-:Y:S04]  /*4820*/  STL [R1+0x64], R10 ;  /* 0x0000640a01007387 */ /* 0x0003e80000100800 */
[----:B------:R2:W-:Y:S01]  /*4830*/  STL [R1+0x60], R2 ;  /* 0x0000600201007387 */ /* 0x0005e20000100800 */
[C---:B0-----:R-:W-:Y:S02]  /*4840*/  SEL R11, R0.reuse, R53, !P0 ;  /* 0x00000035000b7207 */ /* 0x041fe40004000000 */
[C---:B-1----:R-:W-:Y:S02]  /*4850*/  SEL R10, R0.reuse, R31, !P0 ;  /* 0x0000001f000a7207 */ /* 0x042fe40004000000 */
[----:B--2---:R-:W-:Y:S01]  /*4860*/  SEL R2, R0, R7, !P0 ;  /* 0x0000000700027207 */ /* 0x004fe20004000000 */
[----:B------:R-:W-:Y:S01]  /*4870*/  IMAD.MOV.U32 R7, RZ, RZ, R0 ;  /* 0x000000ffff077224 */ /* 0x000fe200078e0000 */
[----:B------:R-:W-:Y:S04]  /*4880*/  STL [R1+0x5c], R11 ;  /* 0x00005c0b01007387 */ /* 0x000fe80000100800 */
[----:B------:R-:W-:-:S02]  /*4890*/  SEL R5, R7, R5, !P0 ;  /* 0x0000000507057207 */ /* 0x000fc40004000000 */
[C---:B------:R-:W-:Y:S01]  /*48a0*/  SEL R0, R7.reuse, R36, !P0 ;  /* 0x0000002407007207 */ /* 0x040fe20004000000 */
[----:B------:R-:W-:Y:S04]  /*48b0*/  STL [R1+0x58], R10 ;  /* 0x0000580a01007387 */ /* 0x000fe80000100800 */
[----:B------:R0:W-:Y:S04]  /*48c0*/  STL [R1+0x54], R2 ;  /* 0x0000540201007387 */ /* 0x0001e80000100800 */
[----:B------:R1:W-:Y:S04]  /*48d0*/  STL [R1+0x50], R5 ;  /* 0x0000500501007387 */ /* 0x0003e80000100800 */
[----:B------:R2:W-:Y:S01]  /*48e0*/  STL [R1+0x4c], R0 ;  /* 0x00004c0001007387 */ /* 0x0005e20000100800 */
[----:B0-----:R-:W-:-:S02]  /*48f0*/  SEL R2, R7, R22, !P0 ;  /* 0x0000001607027207 */ /* 0x001fc40004000000 */
[----:B-1----:R-:W-:-:S03]  /*4900*/  SEL R5, R7, R15, !P0 ;  /* 0x0000000f07057207 */ /* 0x002fc60004000000 */
[----:B------:R0:W-:Y:S01]  /*4910*/  STL [R1+0x48], R2 ;  /* 0x0000480201007387 */ /* 0x0001e20000100800 */
[----:B--2---:R-:W-:-:S03]  /*4920*/  SEL R0, R7, R39, !P0 ;  /* 0x0000002707007207 */ /* 0x004fc60004000000 */
[----:B------:R1:W-:Y:S04]  /*4930*/  STL [R1+0x44], R5 ;  /* 0x0000440501007387 */ /* 0x0003e80000100800 */
[----:B------:R2:W-:Y:S01]  /*4940*/  STL [R1+0x40], R0 ;  /* 0x0000400001007387 */ /* 0x0005e20000100800 */
[C---:B0-----:R-:W-:Y:S02]  /*4950*/  SEL R2, R7.reuse, R40, !P0 ;  /* 0x0000002807027207 */ /* 0x041fe40004000000 */
[C---:B-1----:R-:W-:Y:S02]  /*4960*/  SEL R5, R7.reuse, R48, !P0 ;  /* 0x0000003007057207 */ /* 0x042fe40004000000 */
[C---:B--2---:R-:W-:Y:S01]  /*4970*/  SEL R0, R7.reuse, R13, !P0 ;  /* 0x0000000d07007207 */ /* 0x044fe20004000000 */
[----:B------:R0:W-:Y:S04]  /*4980*/  STL [R1+0x3c], R2 ;  /* 0x00003c0201007387 */ /* 0x0001e80000100800 */
[----:B------:R1:W-:Y:S04]  /*4990*/  STL [R1+0x38], R0 ;  /* 0x0000380001007387 */ /* 0x0003e80000100800 */
[----:B------:R2:W-:Y:S01]  /*49a0*/  STL [R1+0x34], R5 ;  /* 0x0000340501007387 */ /* 0x0005e20000100800 */
[----:B0-----:R-:W-:-:S02]  /*49b0*/  SEL R2, R7, R37, !P0 ;  /* 0x0000002507027207 */ /* 0x001fc40004000000 */
[----:B-1----:R-:W-:-:S03]  /*49c0*/  SEL R0, R7, R28, !P0 ;  /* 0x0000001c07007207 */ /* 0x002fc60004000000 */
[----:B------:R-:W-:Y:S01]  /*49d0*/  STL [R1+0x30], R2 ;  /* 0x0000300201007387 */ /* 0x000fe20000100800 */
[----:B--2---:R-:W-:-:S03]  /*49e0*/  SEL R5, R7, R55, !P0 ;  /* 0x0000003707057207 */ /* 0x004fc60004000000 */
[----:B------:R-:W-:Y:S01]  /*49f0*/  STL [R1+0x2c], R0 ;  /* 0x00002c0001007387 */ /* 0x000fe20000100800 */
[----:B------:R-:W-:-:S03]  /*4a00*/  SEL R11, R7, R41, !P0 ;  /* 0x00000029070b7207 */ /* 0x000fc60004000000 */
[----:B------:R0:W-:Y:S01]  /*4a10*/  STL [R1+0x28], R5 ;  /* 0x0000280501007387 */ /* 0x0001e20000100800 */
[C---:B------:R-:W-:Y:S02]  /*4a20*/  SEL R10, R7.reuse, R24, !P0 ;  /* 0x00000018070a7207 */ /* 0x040fe40004000000 */
[----:B0-----:R-:W-:-:S05]  /*4a30*/  SEL R5, R7, R38, !P0 ;  /* 0x0000002607057207 */ /* 0x001fca0004000000 */
[----:B------:R0:W-:Y:S04]  /*4a40*/  STL [R1+0x1c], R5 ;  /* 0x00001c0501007387 */ /* 0x0001e80000100800 */
[----:B------:R1:W-:Y:S01]  /*4a50*/  STL [R1+0x14], R11 ;  /* 0x0000140b01007387 */ /* 0x0003e20000100800 */
[----:B0-----:R-:W-:-:S03]  /*4a60*/  SEL R5, R7, R25, !P0 ;  /* 0x0000001907057207 */ /* 0x001fc60004000000 */
[----:B------:R0:W-:Y:S01]  /*4a70*/  STL [R1+0x10], R10 ;  /* 0x0000100a01007387 */ /* 0x0001e20000100800 */
[----:B-1----:R-:W-:-:S03]  /*4a80*/  SEL R11, R7, R27, !P0 ;  /* 0x0000001b070b7207 */ /* 0x002fc60004000000 */
[----:B------:R-:W-:Y:S04]  /*4a90*/  STL [R1+0xc], R5 ;  /* 0x00000c0501007387 */ /* 0x000fe80000100800 */
[----:B------:R1:W-:Y:S01]  /*4aa0*/  STL [R1+0x8], R11 ;  /* 0x0000080b01007387 */ /* 0x0003e20000100800 */
[----:B0-----:R-:W-:-:S03]  /*4ab0*/  SEL R10, R7, R45, !P0 ;  /* 0x0000002d070a7207 */ /* 0x001fc60004000000 */
[----:B-1----:R-:W2:Y:S04]  /*4ac0*/  LDL.LU R11, [R1+0x98] ;  /* 0x00009800010b7983 */ /* 0x002ea80000300800 */
[----:B------:R0:W-:Y:S04]  /*4ad0*/  STL [R1+0x4], R10 ;  /* 0x0000040a01007387 */ /* 0x0001e80000100800 */
[----:B------:R-:W3:Y:S01]  /*4ae0*/  LDL.LU R14, [R1+0x94] ;  /* 0x00009400010e7983 */ /* 0x000ee20000300800 */
[----:B0-----:R-:W0:Y:S01]  /*4af0*/  S2R R10, SR_TID.X ;  /* 0x00000000000a7919 */ /* 0x001e220000002100 */
[----:B------:R-:W-:-:S05]  /*4b00*/  SEL R5, R7, R47, !P0 ;  /* 0x0000002f07057207 */ /* 0x000fca0004000000 */
[----:B------:R1:W-:Y:S02]  /*4b10*/  STL [R1], R5 ;  /* 0x0000000501007387 */ /* 0x0003e40000100800 */
[----:B-1----:R-:W1:Y:S01]  /*4b20*/  LDC R5, c[0x0][0x3ac] ;  /* 0x0000eb00ff057b82 */ /* 0x002e620000000800 */
[----:B0-----:R-:W-:-:S05]  /*4b30*/  LOP3.LUT R10, R10, 0x1f, RZ, 0xc0, !PT ;  /* 0x0000001f0a0a7812 */ /* 0x001fca00078ec0ff */
[----:B-1----:R-:W-:-:S05]  /*4b40*/  IMAD R10, R10, R5, RZ ;  /* 0x000000050a0a7224 */ /* 0x002fca00078e02ff */
[----:B------:R-:W-:Y:S02]  /*4b50*/  LEA.HI.X.SX32 R5, R10, UR27, 0x1, P6 ;  /* 0x0000001b0a057c11 */ /* 0x000fe4000b0f0eff */
[----:B------:R-:W0:Y:S01]  /*4b60*/  LDC R10, c[0x0][0x3ac] ;  /* 0x0000eb00ff0a7b82 */ /* 0x000e220000000800 */
[----:B------:R-:W-:Y:S01]  /*4b70*/  @!P3 IMAD.MOV R9, RZ, RZ, -R9 ;  /* 0x000000ffff09b224 */ /* 0x000fe200078e0a09 */
[C---:B------:R-:W-:Y:S01]  /*4b80*/  SEL R61, R7.reuse, R33, !P0 ;  /* 0x00000021073d7207 */ /* 0x040fe20004000000 */
[----:B------:R-:W-:Y:S01]  /*4b90*/  @!P4 IMAD.MOV R17, RZ, RZ, -R17 ;  /* 0x000000ffff11c224 */ /* 0x000fe200078e0a11 */
[C---:B------:R-:W-:Y:S01]  /*4ba0*/  SEL R59, R7.reuse, R32, !P0 ;  /* 0x00000020073b7207 */ /* 0x040fe20004000000 */
[----:B------:R-:W-:Y:S02]  /*4bb0*/  @!P1 IMAD.MOV R34, RZ, RZ, -R34 ;  /* 0x000000ffff229224 */ /* 0x000fe400078e0a22 */
[----:B------:R-:W-:Y:S02]  /*4bc0*/  @!P5 IMAD.MOV R21, RZ, RZ, -R21 ;  /* 0x000000ffff15d224 */ /* 0x000fe400078e0a15 */
[----:B------:R-:W-:Y:S01]  /*4bd0*/  @!P2 IMAD.MOV R20, RZ, RZ, -R20 ;  /* 0x000000ffff14a224 */ /* 0x000fe200078e0a14 */
[C---:B------:R-:W-:Y:S01]  /*4be0*/  SEL R58, R7.reuse, R58, !P0 ;  /* 0x0000003a073a7207 */ /* 0x040fe20004000000 */
[----:B------:R-:W-:Y:S01]  /*4bf0*/  STL [R1+0x19c8], R61 ;  /* 0x0019c83d01007387 */ /* 0x000fe20000100800 */
[----:B------:R-:W-:-:S02]  /*4c00*/  SEL R0, R7, R49, !P0 ;  /* 0x0000003107007207 */ /* 0x000fc40004000000 */
[C---:B------:R-:W-:Y:S02]  /*4c10*/  SEL R53, R7.reuse, R42, !P0 ;  /* 0x0000002a07357207 */ /* 0x040fe40004000000 */
[C---:B------:R-:W-:Y:S01]  /*4c20*/  SEL R47, R7.reuse, R44, !P0 ;  /* 0x0000002c072f7207 */ /* 0x040fe20004000000 */
[----:B------:R-:W-:Y:S01]  /*4c30*/  STL [R1+0x19cc], R59 ;  /* 0x0019cc3b01007387 */ /* 0x000fe20000100800 */
[C---:B------:R-:W-:Y:S02]  /*4c40*/  SEL R31, R7.reuse, R26, !P0 ;  /* 0x0000001a071f7207 */ /* 0x040fe40004000000 */
[C---:B------:R-:W-:Y:S02]  /*4c50*/  SEL R2, R7.reuse, R12, !P0 ;  /* 0x0000000c07027207 */ /* 0x040fe40004000000 */
[C---:B------:R-:W-:Y:S02]  /*4c60*/  SEL R55, R7.reuse, R23, !P0 ;  /* 0x0000001707377207 */ /* 0x040fe40004000000 */
[----:B------:R-:W-:-:S02]  /*4c70*/  SEL R54, R7, R6, !P0 ;  /* 0x0000000607367207 */ /* 0x000fc40004000000 */
[C---:B------:R-:W-:Y:S02]  /*4c80*/  SEL R56, R7.reuse, R56, !P0 ;  /* 0x0000003807387207 */ /* 0x040fe40004000000 */
[C---:B------:R-:W-:Y:S02]  /*4c90*/  SEL R49, R7.reuse, R29, !P0 ;  /* 0x0000001d07317207 */ /* 0x040fe40004000000 */
        /* <DEDUP_REMOVED lines=8> */
[C---:B------:R-:W-:Y:S01]  /*4d20*/  SEL R38, R7.reuse, R8, !P0 ;  /* 0x0000000807267207 */ /* 0x040fe20004000000 */
[----:B0-----:R-:W-:Y:S01]  /*4d30*/  IMAD R8, R10, 0x20, R3 ;  /* 0x000000200a087824 */ /* 0x001fe200078e0203 */
        /* <DEDUP_REMOVED lines=9> */
[----:B------:R-:W-:Y:S01]  /*4dd0*/  SEL R48, R7, R20, !P0 ;  /* 0x0000001407307207 */ /* 0x000fe20004000000 */
[----:B------:R-:W-:Y:S01]  /*4de0*/  STL [R1+0x19d0], R58 ;  /* 0x0019d03a01007387 */ /* 0x000fe20000100800 */
[----:B------:R-:W-:-:S03]  /*4df0*/  IADD3 R4, P0, PT, R3, UR26, RZ ;  /* 0x0000001a03047c10 */ /* 0x000fc6000ff1e0ff */
[----:B------:R-:W4:Y:S01]  /*4e00*/  LDL.LU R26, [R1+0x8c] ;  /* 0x00008c00011a7983 */ /* 0x000f220000300800 */
[----:B------:R-:W-:-:S03]  /*4e10*/  LEA.HI.X.SX32 R3, R3, UR27, 0x1, P0 ;  /* 0x0000001b03037c11 */ /* 0x000fc600080f0eff */
[----:B------:R-:W5:Y:S01]  /*4e20*/  LDL.LU R22, [R1+0x88] ;  /* 0x0000880001167983 */ /* 0x000f620000300800 */
[----:B------:R-:W-:-:S03]  /*4e30*/  IADD3 R6, P2, PT, R8, UR26, RZ ;  /* 0x0000001a08067c10 */ /* 0x000fc6000ff5e0ff */
[----:B------:R-:W-:Y:S01]  /*4e40*/  STL [R1+0x1944], R5 ;  /* 0x0019440501007387 */ /* 0x000fe20000100800 */
[----:B------:R-:W-:-:S03]  /*4e50*/  IMAD R10, R10, 0x20, R8 ;  /* 0x000000200a0a7824 */ /* 0x000fc600078e0208 */
[----:B------:R0:W-:Y:S04]  /*4e60*/  STL [R1+0x1948], R4 ;  /* 0x0019480401007387 */ /* 0x0001e80000100800 */
[----:B------:R1:W-:Y:S01]  /*4e70*/  STL [R1+0x194c], R3 ;  /* 0x00194c0301007387 */ /* 0x0003e20000100800 */
[----:B------:R-:W-:-:S03]  /*4e80*/  IADD3 R7, P3, PT, R10, UR26, RZ ;  /* 0x0000001a0a077c10 */ /* 0x000fc6000ff7e0ff */
[----:B------:R-:W-:Y:S01]  /*4e90*/  STL [R1+0x1950], R6 ;  /* 0x0019500601007387 */ /* 0x000fe20000100800 */
[----:B------:R-:W-:-:S03]  /*4ea0*/  LEA.HI.X.SX32 R8, R8, UR27, 0x1, P2 ;  /* 0x0000001b08087c11 */ /* 0x000fc600090f0eff */
[----:B------:R-:W5:Y:S01]  /*4eb0*/  LDL.LU R12, [R1+0x84] ;  /* 0x00008400010c7983 */ /* 0x000f620000300800 */
[----:B--2---:R-:W-:-:S05]  /*4ec0*/  IMAD R11, R11, UR73, RZ ;  /* 0x000000490b0b7c24 */ /* 0x004fca000f8e02ff */
[----:B0-----:R-:W-:Y:S01]  /*4ed0*/  IADD3 R4, P0, PT, R11, UR24, RZ ;  /* 0x000000180b047c10 */ /* 0x001fe2000ff1e0ff */
[----:B---3--:R-:W-:-:S04]  /*4ee0*/  IMAD R9, R14, UR73, RZ ;  /* 0x000000490e097c24 */ /* 0x008fc8000f8e02ff */
[----:B------:R0:W-:Y:S01]  /*4ef0*/  STL [R1+0x4d0], R4 ;  /* 0x0004d00401007387 */ /* 0x0001e20000100800 */
[----:B-1----:R-:W-:-:S03]  /*4f00*/  IADD3 R3, P1, PT, R9, UR24, RZ ;  /* 0x0000001809037c10 */ /* 0x002fc6000ff3e0ff */
[----:B------:R-:W2:Y:S04]  /*4f10*/  LDL.LU R13, [R1+0x80] ;  /* 0x00008000010d7983 */ /* 0x000ea80000300800 */
[----:B------:R-:W3:Y:S01]  /*4f20*/  LDL.LU R14, [R1+0x7c] ;  /* 0x00007c00010e7983 */ /* 0x000ee20000300800 */
[----:B0-----:R-:W-:-:S03]  /*4f30*/  LEA.HI.X.SX32 R4, R11, UR25, 0x1, P0 ;  /* 0x000000190b047c11 */ /* 0x001fc600080f0eff */
[----:B------:R0:W-:Y:S04]  /*4f40*/  STL [R1+0x4d8], R3 ;  /* 0x0004d80301007387 */ /* 0x0001e80000100800 */
[----:B------:R-:W2:Y:S04]  /*4f50*/  LDL.LU R15, [R1+0x78] ;  /* 0x00007800010f7983 */ /* 0x000ea80000300800 */
[----:B------:R-:W2:Y:S04]  /*4f60*/  LDL.LU R58, [R1+0x74] ;  /* 0x00007400013a7983 */ /* 0x000ea80000300800 */
[----:B------:R-:W-:Y:S04]  /*4f70*/  STL [R1+0x1954], R7 ;  /* 0x0019540701007387 */ /* 0x000fe80000100800 */
[----:B------:R-:W-:Y:S04]  /*4f80*/  STL [R1+0x1958], R8 ;  /* 0x0019580801007387 */ /* 0x000fe80000100800 */
[----:B------:R-:W3:Y:S04]  /*4f90*/  LDL.LU R59, [R1+0x70] ;  /* 0x00007000013b7983 */ /* 0x000ee80000300800 */
[----:B------:R1:W-:Y:S04]  /*4fa0*/  STL [R1+0x4cc], R4 ;  /* 0x0004cc0401007387 */ /* 0x0003e80000100800 */
[----:B------:R-:W3:Y:S01]  /*4fb0*/  LDL.LU R61, [R1+0x6c] ;  /* 0x00006c00013d7983 */ /* 0x000ee20000300800 */
[----:B0-----:R-:W-:-:S02]  /*4fc0*/  LEA.HI.X.SX32 R3, R9, UR25, 0x1, P1 ;  /* 0x0000001909037c11 */ /* 0x001fc400088f0eff */
[----:B------:R-:W-:Y:S01]  /*4fd0*/  LEA.HI.X.SX32 R9, R10, UR27, 0x1, P3 ;  /* 0x0000001b0a097c11 */ /* 0x000fe200098f0eff */
[----:B------:R-:W3:Y:S04]  /*4fe0*/  LDL.LU R19, [R1+0x68] ;  /* 0x0000680001137983 */ /* 0x000ee80000300800 */
[----:B------:R0:W-:Y:S04]  /*4ff0*/  STL [R1+0x4d4], R3 ;  /* 0x0004d40301007387 */ /* 0x0001e80000100800 */
[----:B------:R0:W-:Y:S04]  /*5000*/  STL [R1+0x195c], R9 ;  /* 0x00195c0901007387 */ /* 0x0001e80000100800 */
[----:B------:R-:W3:Y:S04]  /*5010*/  LDL.LU R20, [R1+0x64] ;  /* 0x0000640001147983 */ /* 0x000ee80000300800 */
[----:B------:R-:W3:Y:S01]  /*5020*/  LDL.LU R21, [R1+0x60] ;  /* 0x0000600001157983 */ /* 0x000ee20000300800 */
[----:B----4-:R-:W-:-:S02]  /*5030*/  IMAD R10, R26, UR74, RZ ;  /* 0x0000004a1a0a7c24 */ /* 0x010fc4000f8e02ff */
[----:B-----5:R-:W-:Y:S02]  /*5040*/  IMAD R11, R22, UR74, RZ ;  /* 0x0000004a160b7c24 */ /* 0x020fe4000f8e02ff */
[----:B------:R-:W4:Y:S04]  /*5050*/  LDL.LU R22, [R1+0x5c] ;  /* 0x00005c0001167983 */ /* 0x000f280000300800 */
[----:B------:R-:W5:Y:S04]  /*5060*/  LDL.LU R23, [R1+0x58] ;  /* 0x0000580001177983 */ /* 0x000f680000300800 */
[----:B------:R-:W4:Y:S04]  /*5070*/  LDL.LU R24, [R1+0x54] ;  /* 0x0000540001187983 */ /* 0x000f280000300800 */
        /* <DEDUP_REMOVED lines=9> */
[----:B-1----:R-:W5:Y:S04]  /*5110*/  LDL.LU R4, [R1+0x2c] ;  /* 0x00002c0001047983 */ /* 0x002f680000300800 */
[----:B0-----:R-:W5:Y:S01]  /*5120*/  LDL.LU R3, [R1+0x28] ;  /* 0x0000280001037983 */ /* 0x001f620000300800 */
[----:B--2---:R-:W-:-:S03]  /*5130*/  IMAD R16, R58, UR74, RZ ;  /* 0x0000004a3a107c24 */ /* 0x004fc6000f8e02ff */
[----:B------:R-:W2:Y:S01]  /*5140*/  LDL.LU R58, [R1+0x1c] ;  /* 0x00001c00013a7983 */ /* 0x000ea20000300800 */
[----:B---3--:R-:W-:-:S03]  /*5150*/  IMAD R17, R59, UR74, RZ ;  /* 0x0000004a3b117c24 */ /* 0x008fc6000f8e02ff */
[----:B------:R-:W3:Y:S01]  /*5160*/  LDL.LU R59, [R1+0x14] ;  /* 0x00001400013b7983 */ /* 0x000ee20000300800 */
[----:B------:R-:W-:-:S03]  /*5170*/  IMAD R18, R61, UR74, RZ ;  /* 0x0000004a3d127c24 */ /* 0x000fc6000f8e02ff */
[----:B------:R-:W3:Y:S04]  /*5180*/  LDL.LU R61, [R1+0x10] ;  /* 0x00001000013d7983 */ /* 0x000ee80000300800 */
[----:B------:R-:W3:Y:S04]  /*5190*/  LDL.LU R9, [R1+0xc] ;  /* 0x00000c0001097983 */ /* 0x000ee80000300800 */
[----:B------:R-:W3:Y:S04]  /*51a0*/  LDL.LU R8, [R1+0x8] ;  /* 0x0000080001087983 */ /* 0x000ee80000300800 */
[----:B------:R-:W3:Y:S01]  /*51b0*/  LDL.LU R7, [R1+0x4] ;  /* 0x0000040001077983 */ /* 0x000ee20000300800 */
[----:B------:R-:W-:-:S03]  /*51c0*/  IMAD R2, R2, UR74, RZ ;  /* 0x0000004a02027c24 */ /* 0x000fc6000f8e02ff */
[----:B------:R-:W3:Y:S01]  /*51d0*/  LDL.LU R6, [R1] ;  /* 0x0000000001067983 */ /* 0x000ee20000300800 */
[----:B----4-:R-:W-:Y:S02]  /*51e0*/  IMAD R5, R5, UR74, RZ ;  /* 0x0000004a05057c24 */ /* 0x010fe4000f8e02ff */
[----:B-----5:R-:W-:-:S03]  /*51f0*/  IMAD R4, R4, UR74, RZ ;  /* 0x0000004a04047c24 */ /* 0x020fc6000f8e02ff */
[----:B------:R-:W-:Y:S01]  /*5200*/  STL [R1+0x18], R5 ;  /* 0x0000180501007387 */ /* 0x000fe20000100800 */
[----:B------:R-:W-:-:S03]  /*5210*/  IMAD R3, R3, UR74, RZ ;  /* 0x0000004a03037c24 */ /* 0x000fc6000f8e02ff */
[----:B------:R-:W-:Y:S01]  /*5220*/  STL [R1+0x2c], R4 ;  /* 0x00002c0401007387 */ /* 0x000fe20000100800 */
[----:B--2---:R-:W-:-:S05]  /*5230*/  IMAD R58, R58, UR74, RZ ;  /* 0x0000004a3a3a7c24 */ /* 0x004fca000f8e02ff */
[----:B------:R0:W-:Y:S01]  /*5240*/  STL [R1+0x1c], R58 ;  /* 0x00001c3a01007387 */ /* 0x0001e20000100800 */
[----:B---3--:R-:W-:-:S03]  /*5250*/  IMAD R59, R59, UR74, RZ ;  /* 0x0000004a3b3b7c24 */ /* 0x008fc6000f8e02ff */
[----:B0-----:R-:W2:Y:S04]  /*5260*/  LDL.LU R58, [R1+0x19d0] ;  /* 0x0019d000013a7983 */ /* 0x001ea80000300800 */
[----:B------:R-:W-:Y:S01]  /*5270*/  STL [R1+0x28], R3 ;  /* 0x0000280301007387 */ /* 0x000fe20000100800 */
[----:B------:R-:W-:-:S03]  /*5280*/  IMAD R61, R61, UR74, RZ ;  /* 0x0000004a3d3d7c24 */ /* 0x000fc6000f8e02ff */
[----:B------:R0:W-:Y:S04]  /*5290*/  STL [R1+0x14], R59 ;  /* 0x0000143b01007387 */ /* 0x0001e80000100800 */
[----:B0-----:R-:W3:Y:S04]  /*52a0*/  LDL.LU R59, [R1+0x19cc] ;  /* 0x0019cc00013b7983 */ /* 0x001ee80000300800 */
[----:B------:R-:W-:Y:S04]  /*52b0*/  STL [R1+0x24], R2 ;  /* 0x0000240201007387 */ /* 0x000fe80000100800 */
[----:B------:R0:W-:Y:S04]  /*52c0*/  STL [R1+0x10], R61 ;  /* 0x0000103d01007387 */ /* 0x0001e80000100800 */
[----:B0-----:R-:W4:Y:S01]  /*52d0*/  LDL.LU R61, [R1+0x19c8] ;  /* 0x0019c800013d7983 */ /* 0x001f220000300800 */
[----:B------:R-:W-:-:S02]  /*52e0*/  IMAD R0, R0, UR74, RZ ;  /* 0x0000004a00007c24 */ /* 0x000fc4000f8e02ff */
[----:B------:R-:W-:Y:S02]  /*52f0*/  IMAD R9, R9, UR74, RZ ;  /* 0x0000004a09097c24 */ /* 0x000fe4000f8e02ff */
[----:B------:R-:W-:Y:S01]  /*5300*/  IMAD R8, R8, UR74, RZ ;  /* 0x0000004a08087c24 */ /* 0x000fe2000f8e02ff */
[----:B------:R-:W-:Y:S04]  /*5310*/  STL [R1+0x20], R0 ;  /* 0x0000200001007387 */ /* 0x000fe80000100800 */
[----:B------:R0:W-:Y:S04]  /*5320*/  STL [R1+0x30], R9 ;  /* 0x0000300901007387 */ /* 0x0001e80000100800 */
[----:B------:R1:W-:Y:S01]  /*5330*/  STL [R1+0x38], R8 ;  /* 0x0000380801007387 */ /* 0x0003e20000100800 */
[----:B0-----:R-:W-:-:S02]  /*5340*/  IMAD R9, R7, UR74, RZ ;  /* 0x0000004a07097c24 */ /* 0x001fc4000f8e02ff */
[----:B-1----:R-:W-:-:S03]  /*5350*/  IMAD R8, R6, UR74, RZ ;  /* 0x0000004a06087c24 */ /* 0x002fc6000f8e02ff */
[----:B------:R0:W-:Y:S04]  /*5360*/  STL [R1+0x40], R9 ;  /* 0x0000400901007387 */ /* 0x0001e80000100800 */
[----:B------:R2:W-:Y:S01]  /*5370*/  STL [R1+0x48], R8 ;  /* 0x0000480801007387 */ /* 0x0005e20000100800 */
[----:B0-----:R-:W-:Y:S02]  /*5380*/  IMAD R9, R57, UR74, RZ ;  /* 0x0000004a39097c24 */ /* 0x001fe4000f8e02ff */
[----:B--2---:R-:W-:Y:S02]  /*5390*/  IMAD R8, R58, UR74, RZ ;  /* 0x0000004a3a087c24 */ /* 0x004fe4000f8e02ff */
[----:B---3--:R-:W-:Y:S02]  /*53a0*/  IMAD R6, R59, UR74, RZ ;  /* 0x0000004a3b067c24 */ /* 0x008fe4000f8e02ff */
[----:B----4-:R-:W-:-:S05]  /*53b0*/  IMAD R7, R61, UR74, RZ ;  /* 0x0000004a3d077c24 */ /* 0x010fca000f8e02ff */
[----:B------:R0:W-:Y:S04]  /*53c0*/  STL [R1+0x4c], R7 ;  /* 0x00004c0701007387 */ /* 0x0001e80000100800 */
[----:B------:R1:W-:Y:S01]  /*53d0*/  STL [R1+0x54], R6 ;  /* 0x0000540601007387 */ /* 0x0003e20000100800 */
[----:B0-----:R-:W-:-:S03]  /*53e0*/  IMAD R7, R55, UR74, RZ ;  /* 0x0000004a37077c24 */ /* 0x001fc6000f8e02ff */
[----:B------:R0:W-:Y:S01]  /*53f0*/  STL [R1+0x5c], R8 ;  /* 0x00005c0801007387 */ /* 0x0001e20000100800 */
[----:B-1----:R-:W-:-:S03]  /*5400*/  IMAD R6, R54, UR74, RZ ;  /* 0x0000004a36067c24 */ /* 0x002fc6000f8e02ff */
[----:B------:R1:W-:Y:S04]  /*5410*/  STL [R1+0x64], R7 ;  /* 0x0000640701007387 */ /* 0x0003e80000100800 */
[----:B------:R2:W-:Y:S01]  /*5420*/  STL [R1+0x6c], R6 ;  /* 0x00006c0601007387 */ /* 0x0005e20000100800 */
[----:B0-----:R-:W-:Y:S02]  /*5430*/  IMAD R8, R53, UR74, RZ ;  /* 0x0000004a35087c24 */ /* 0x001fe4000f8e02ff */
[----:B-1----:R-:W-:-:S03]  /*5440*/  IMAD R7, R56, UR74, RZ ;  /* 0x0000004a38077c24 */ /* 0x002fc6000f8e02ff */
[----:B------:R0:W-:Y:S01]  /*5450*/  STL [R1+0x70], R8 ;  /* 0x0000700801007387 */ /* 0x0001e20000100800 */
[----:B--2---:R-:W-:-:S03]  /*5460*/  IMAD R6, R49, UR74, RZ ;  /* 0x0000004a31067c24 */ /* 0x004fc6000f8e02ff */
[----:B------:R1:W-:Y:S04]  /*5470*/  STL [R1+0x78], R7 ;  /* 0x0000780701007387 */ /* 0x0003e80000100800 */
[----:B------:R2:W-:Y:S01]  /*5480*/  STL [R1+0x80], R6 ;  /* 0x0000800601007387 */ /* 0x0005e20000100800 */
[----:B0-----:R-:W-:Y:S02]  /*5490*/  IMAD R8, R47, UR74, RZ ;  /* 0x0000004a2f087c24 */ /* 0x001fe4000f8e02ff */
[----:B-1----:R-:W-:-:S03]  /*54a0*/  IMAD R7, R35, UR74, RZ ;  /* 0x0000004a23077c24 */ /* 0x002fc6000f8e02ff */
[----:B------:R0:W-:Y:S01]  /*54b0*/  STL [R1+0x88], R8 ;  /* 0x0000880801007387 */ /* 0x0001e20000100800 */
[----:B--2---:R-:W-:-:S03]  /*54c0*/  IMAD R6, R36, UR74, RZ ;  /* 0x0000004a24067c24 */ /* 0x004fc6000f8e02ff */
[----:B------:R1:W-:Y:S01]  /*54d0*/  STL [R1+0x90], R7 ;  /* 0x0000900701007387 */ /* 0x0003e20000100800 */
[----:B------:R-:W-:-:S03]  /*54e0*/  IMAD.MOV.U32 R54, RZ, RZ, R0 ;  /* 0x000000ffff367224 */ /* 0x000fc600078e0000 */
[----:B------:R2:W-:Y:S01]  /*54f0*/  STL [R1+0x98], R6 ;  /* 0x0000980601007387 */ /* 0x0005e20000100800 */
[----:B0-----:R-:W-:Y:S02]  /*5500*/  IMAD R8, R43, UR74, RZ ;  /* 0x0000004a2b087c24 */ /* 0x001fe4000f8e02ff */
[----:B------:R-:W-:Y:S02]  /*5510*/  IMAD R0, R51, UR74, RZ ;  /* 0x0000004a33007c24 */ /* 0x000fe4000f8e02ff */
[----:B-1----:R-:W-:Y:S01]  /*5520*/  IMAD R7, R50, UR74, RZ ;  /* 0x0000004a32077c24 */ /* 0x002fe2000f8e02ff */
[----:B------:R0:W-:Y:S01]  /*5530*/  STL [R1+0x9c], R8 ;  /* 0x00009c0801007387 */ /* 0x0001e20000100800 */
[----:B--2---:R-:W-:-:S03]  /*5540*/  IMAD R6, R46, UR74, RZ ;  /* 0x0000004a2e067c24 */ /* 0x004fc6000f8e02ff */
[----:B------:R1:W-:Y:S01]  /*5550*/  STL [R1+0xa4], R7 ;  /* 0x0000a40701007387 */ /* 0x0003e20000100800 */
[----:B------:R-:W-:Y:S02]  /*5560*/  IMAD.MOV.U32 R55, RZ, RZ, R3 ;  /* 0x000000ffff377224 */ /* 0x000fe400078e0003 */
[----:B------:R-:W-:Y:S01]  /*5570*/  IMAD.MOV.U32 R61, RZ, RZ, R2 ;  /* 0x000000ffff3d7224 */ /* 0x000fe200078e0002 */
[----:B------:R-:W-:Y:S01]  /*5580*/  STL [R1+0xac], R6 ;  /* 0x0000ac0601007387 */ /* 0x000fe20000100800 */
[----:B------:R-:W-:Y:S02]  /*5590*/  IMAD R3, R37, UR74, RZ ;  /* 0x0000004a25037c24 */ /* 0x000fe4000f8e02ff */
[----:B------:R-:W-:Y:S01]  /*55a0*/  IMAD R2, R52, UR74, RZ ;  /* 0x0000004a34027c24 */ /* 0x000fe2000f8e02ff */
[----:B------:R2:W-:Y:S01]  /*55b0*/  STL [R1+0xb4], R0 ;  /* 0x0000b40001007387 */ /* 0x0005e20000100800 */
[----:B0-----:R-:W-:-:S03]  /*55c0*/  IMAD R8, R60, UR74, RZ ;  /* 0x0000004a3c087c24 */ /* 0x001fc6000f8e02ff */
[----:B------:R0:W-:Y:S01]  /*55d0*/  STL [R1+0xbc], R3 ;  /* 0x0000bc0301007387 */ /* 0x0001e20000100800 */
[----:B-1----:R-:W-:Y:S02]  /*55e0*/  IMAD R7, R39, UR74, RZ ;  /* 0x0000004a27077c24 */ /* 0x002fe4000f8e02ff */
[----:B--2---:R-:W-:Y:S01]  /*55f0*/  IMAD R0, R38, UR74, RZ ;  /* 0x0000004a26007c24 */ /* 0x004fe2000f8e02ff */
[----:B------:R-:W-:Y:S01]  /*5600*/  STL [R1+0xc0], R2 ;  /* 0x0000c00201007387 */ /* 0x000fe20000100800 */
[----:B------:R-:W-:-:S03]  /*5610*/  IMAD R6, R40, UR74, RZ ;  /* 0x0000004a28067c24 */ /* 0x000fc6000f8e02ff */
[----:B------:R-:W-:Y:S01]  /*5620*/  STL [R1+0xc8], R0 ;  /* 0x0000c80001007387 */ /* 0x000fe20000100800 */
[----:B0-----:R-:W-:-:S03]  /*5630*/  IMAD R3, R41, UR74, RZ ;  /* 0x0000004a29037c24 */ /* 0x001fc6000f8e02ff */
[----:B------:R-:W-:Y:S04]  /*5640*/  STL [R1+0xd0], R9 ;  /* 0x0000d00901007387 */ /* 0x000fe80000100800 */
[----:B------:R-:W-:Y:S04]  /*5650*/  STL [R1+0x1960], R9 ;  /* 0x0019600901007387 */ /* 0x000fe80000100800 */
[----:B------:R-:W-:Y:S04]  /*5660*/  STL [R1+0xd8], R8 ;  /* 0x0000d80801007387 */ /* 0x000fe80000100800 */
[----:B------:R-:W-:Y:S01]  /*5670*/  STL [R1+0x1964], R8 ;  /* 0x0019640801007387 */ /* 0x000fe20000100800 */
[----:B------:R-:W-:-:S03]  /*5680*/  IMAD.MOV.U32 R59, RZ, RZ, R4 ;  /* 0x000000ffff3b7224 */ /* 0x000fc600078e0004 */
[----:B------:R-:W-:Y:S01]  /*5690*/  STL [R1+0xe0], R7 ;  /* 0x0000e00701007387 */ /* 0x000fe20000100800 */
[----:B------:R-:W-:-:S03]  /*56a0*/  IMAD R4, R42, UR74, RZ ;  /* 0x0000004a2a047c24 */ /* 0x000fc6000f8e02ff */
[----:B------:R-:W-:Y:S04]  /*56b0*/  STL [R1+0x1968], R7 ;  /* 0x0019680701007387 */ /* 0x000fe80000100800 */
[----:B------:R-:W-:Y:S04]  /*56c0*/  STL [R1+0xe4], R6 ;  /* 0x0000e40601007387 */ /* 0x000fe80000100800 */
[----:B------:R-:W-:Y:S04]  /*56d0*/  STL [R1+0x196c], R6 ;  /* 0x00196c0601007387 */ /* 0x000fe80000100800 */
[----:B------:R-:W-:Y:S04]  /*56e0*/  STL [R1+0xec], R3 ;  /* 0x0000ec0301007387 */ /* 0x000fe80000100800 */
[----:B------:R0:W-:Y:S04]  /*56f0*/  STL [R1+0x1970], R3 ;  /* 0x0019700301007387 */ /* 0x0001e80000100800 */
[----:B------:R-:W-:Y:S01]  /*5700*/  STL [R1+0xf4], R4 ;  /* 0x0000f40401007387 */ /* 0x000fe20000100800 */
[----:B0-----:R-:W-:-:S03]  /*5710*/  IMAD R3, R48, UR74, RZ ;  /* 0x0000004a30037c24 */ /* 0x001fc6000f8e02ff */
[----:B------:R0:W-:Y:S04]  /*5720*/  STL [R1+0x1974], R4 ;  /* 0x0019740401007387 */ /* 0x0001e80000100800 */
[----:B------:R-:W-:Y:S04]  /*5730*/  STL [R1+0x110], R3 ;  /* 0x0001100301007387 */ /* 0x000fe80000100800 */
[----:B0-----:R-:W2:Y:S04]  /*5740*/  LDL R4, [R1+0xa4] ;  /* 0x0000a40001047983 */ /* 0x001ea80000100800 */
[----:B--2---:R0:W-:Y:S04]  /*5750*/  STL [R1+0x1978], R4 ;  /* 0x0019780401007387 */ /* 0x0041e80000100800 */
        /* <DEDUP_REMOVED lines=36> */
[----:B0-----:R-:W2:Y:S01]  /*59a0*/  LDL R4, [R1+0x1c] ;  /* 0x00001c0001047983 */ /* 0x001ea20000100800 */
[----:B------:R-:W-:-:S02]  /*59b0*/  IMAD.MOV.U32 R58, RZ, RZ, R5 ;  /* 0x000000ffff3a7224 */ /* 0x000fc400078e0005 */
[----:B------:R-:W-:Y:S02]  /*59c0*/  IMAD R5, R44, UR74, RZ ;  /* 0x0000004a2c057c24 */ /* 0x000fe4000f8e02ff */
[----:B------:R-:W-:Y:S02]  /*59d0*/  IMAD R2, R34, UR74, RZ ;  /* 0x0000004a22027c24 */ /* 0x000fe4000f8e02ff */
[----:B------:R-:W-:Y:S01]  /*59e0*/  IMAD R0, R45, UR74, RZ ;  /* 0x0000004a2d007c24 */ /* 0x000fe2000f8e02ff */
[----:B--2---:R0:W-:Y:S04]  /*59f0*/  STL [R1+0x19c4], R4 ;  /* 0x0019c40401007387 */ /* 0x0041e80000100800 */
[----:B------:R-:W2:Y:S04]  /*5a00*/  LDL R3, [R1+0xac] ;  /* 0x0000ac0001037983 */ /* 0x000ea80000100800 */
[----:B------:R-:W3:Y:S01]  /*5a10*/  LDL R6, [R1+0xb4] ;  /* 0x0000b40001067983 */ /* 0x000ee20000100800 */
[----:B0-----:R-:W-:-:S03]  /*5a20*/  IMAD.MOV.U32 R4, RZ, RZ, R54 ;  /* 0x000000ffff047224 */ /* 0x001fc600078e0036 */
[----:B------:R-:W4:Y:S02]  /*5a30*/  LDL R7, [R1+0xbc] ;  /* 0x0000bc0001077983 */ /* 0x000f240000100800 */
[----:B------:R-:W-:Y:S02]  /*5a40*/  SHF.R.S32.HI R4, RZ, 0x1f, R4 ;  /* 0x0000001fff047819 */ /* 0x000fe40000011404 */
[----:B------:R-:W5:Y:S04]  /*5a50*/  LDL R8, [R1+0xc0] ;  /* 0x0000c00001087983 */ /* 0x000f680000100800 */
[----:B------:R-:W2:Y:S04]  /*5a60*/  LDL R9, [R1+0xc8] ;  /* 0x0000c80001097983 */ /* 0x000ea80000100800 */
[----:B------:R-:W-:Y:S04]  /*5a70*/  STL [R1+0xfc], R5 ;  /* 0x0000fc0501007387 */ /* 0x000fe80000100800 */
[----:B------:R-:W-:Y:S04]  /*5a80*/  STL [R1+0x104], R2 ;  /* 0x0001040201007387 */ /* 0x000fe80000100800 */
[----:B------:R-:W-:Y:S04]  /*5a90*/  STL [R1+0x108], R0 ;  /* 0x0001080001007387 */ /* 0x000fe80000100800 */
[----:B------:R0:W-:Y:S04]  /*5aa0*/  STL [R1], R4 ;  /* 0x0000000401007387 */ /* 0x0001e80000100800 */
[----:B0-----:R-:W2:Y:S02]  /*5ab0*/  LDL.LU R4, [R1+0x19c4] ;  /* 0x0019c40001047983 */ /* 0x001ea40000300800 */
[----:B--2---:R-:W-:-:S05]  /*5ac0*/  SHF.R.S32.HI R4, RZ, 0x1f, R4 ;  /* 0x0000001fff047819 */ /* 0x004fca0000011404 */
[----:B------:R0:W-:Y:S04]  /*5ad0*/  STL [R1+0x4], R4 ;  /* 0x0000040401007387 */ /* 0x0001e80000100800 */
        /* <DEDUP_REMOVED lines=54> */
[----:B0-----:R-:W2:Y:S01]  /*5e40*/  LDL.LU R4, [R1+0x1978] ;  /* 0x0019780001047983 */ /* 0x001ea20000300800 */
[----:B------:R-:W-:Y:S02]  /*5e50*/  SHF.R.S32.HI R3, RZ, 0x1f, R3 ;  /* 0x0000001fff037819 */ /* 0x000fe40000011403 */
[----:B---3--:R-:W-:Y:S02]  /*5e60*/  SHF.R.S32.HI R6, RZ, 0x1f, R6 ;  /* 0x0000001fff067819 */ /* 0x008fe40000011406 */
[----:B----4-:R-:W-:Y:S02]  /*5e70*/  SHF.R.S32.HI R7, RZ, 0x1f, R7 ;  /* 0x0000001fff077819 */ /* 0x010fe40000011407 */
[----:B-----5:R-:W-:-:S02]  /*5e80*/  SHF.R.S32.HI R8, RZ, 0x1f, R8 ;  /* 0x0000001fff087819 */ /* 0x020fc40000011408 */
[----:B------:R-:W-:Y:S02]  /*5e90*/  SHF.R.S32.HI R9, RZ, 0x1f, R9 ;  /* 0x0000001fff097819 */ /* 0x000fe40000011409 */
[----:B--2---:R-:W-:-:S05]  /*5ea0*/  SHF.R.S32.HI R4, RZ, 0x1f, R4 ;  /* 0x0000001fff047819 */ /* 0x004fca0000011404 */
[----:B------:R0:W-:Y:S04]  /*5eb0*/  STL [R1+0xc4], R4 ;  /* 0x0000c40401007387 */ /* 0x0001e80000100800 */
[----:B0-----:R-:W2:Y:S04]  /*5ec0*/  LDL.LU R4, [R1+0x1974] ;  /* 0x0019740001047983 */ /* 0x001ea80000300800 */
[----:B------:R0:W-:Y:S04]  /*5ed0*/  STL [R1+0xcc], R3 ;  /* 0x0000cc0301007387 */ /* 0x0001e80000100800 */
[----:B0-----:R-:W3:Y:S04]  /*5ee0*/  LDL.LU R3, [R1+0x1970] ;  /* 0x0019700001037983 */ /* 0x001ee80000300800 */
[----:B------:R0:W-:Y:S04]  /*5ef0*/  STL [R1+0xd4], R6 ;  /* 0x0000d40601007387 */ /* 0x0001e80000100800 */
[----:B0-----:R-:W4:Y:S04]  /*5f00*/  LDL.LU R6, [R1+0x196c] ;  /* 0x00196c0001067983 */ /* 0x001f280000300800 */
[----:B------:R0:W-:Y:S04]  /*5f10*/  STL [R1+0xdc], R7 ;  /* 0x0000dc0701007387 */ /* 0x0001e80000100800 */
[----:B0-----:R-:W5:Y:S04]  /*5f20*/  LDL.LU R7, [R1+0x1968] ;  /* 0x0019680001077983 */ /* 0x001f680000300800 */
[----:B------:R0:W-:Y:S04]  /*5f30*/  STL [R1+0xe8], R8 ;  /* 0x0000e80801007387 */ /* 0x0001e80000100800 */
[----:B0-----:R-:W5:Y:S04]  /*5f40*/  LDL.LU R8, [R1+0x1964] ;  /* 0x0019640001087983 */ /* 0x001f680000300800 */
[----:B------:R0:W-:Y:S04]  /*5f50*/  STL [R1+0xf0], R9 ;  /* 0x0000f00901007387 */ /* 0x0001e80000100800 */
[----:B0-----:R-:W5:Y:S01]  /*5f60*/  LDL.LU R9, [R1+0x1960] ;  /* 0x0019600001097983 */ /* 0x001f620000300800 */
[----:B--2---:R-:W-:-:S02]  /*5f70*/  SHF.R.S32.HI R4, RZ, 0x1f, R4 ;  /* 0x0000001fff047819 */ /* 0x004fc40000011404 */
[----:B---3--:R-:W-:Y:S02]  /*5f80*/  SHF.R.S32.HI R3, RZ, 0x1f, R3 ;  /* 0x0000001fff037819 */ /* 0x008fe40000011403 */
[----:B----4-:R-:W-:Y:S02]  /*5f90*/  SHF.R.S32.HI R6, RZ, 0x1f, R6 ;  /* 0x0000001fff067819 */ /* 0x010fe40000011406 */
[----:B-----5:R-:W-:Y:S02]  /*5fa0*/  SHF.R.S32.HI R7, RZ, 0x1f, R7 ;  /* 0x0000001fff077819 */ /* 0x020fe40000011407 */
[----:B------:R-:W-:Y:S02]  /*5fb0*/  SHF.R.S32.HI R8, RZ, 0x1f, R8 ;  /* 0x0000001fff087819 */ /* 0x000fe40000011408 */
[----:B------:R-:W-:-:S05]  /*5fc0*/  SHF.R.S32.HI R9, RZ, 0x1f, R9 ;  /* 0x0000001fff097819 */ /* 0x000fca0000011409 */
        /* <DEDUP_REMOVED lines=9> */
[----:B0-----:R-:W2:Y:S04]  /*6060*/  LDL.LU R3, [R1+0x194c] ;  /* 0x00194c0001037983 */ /* 0x001ea80000300800 */
[----:B------:R0:W-:Y:S04]  /*6070*/  STL [R1+0x11c], R4 ;  /* 0x00011c0401007387 */ /* 0x0001e80000100800 */
[----:B0-----:R-:W2:Y:S01]  /*6080*/  LDL.LU R4, [R1+0x1948] ;  /* 0x0019480001047983 */ /* 0x001ea20000300800 */
[----:B------:R-:W-:-:S02]  /*6090*/  SHF.R.S32.HI R5, RZ, 0x1f, R5 ;  /* 0x0000001fff057819 */ /* 0x000fc40000011405 */
[----:B------:R-:W-:-:S03]  /*60a0*/  SHF.R.S32.HI R2, RZ, 0x1f, R2 ;  /* 0x0000001fff027819 */ /* 0x000fc60000011402 */
[----:B------:R0:W-:Y:S04]  /*60b0*/  STL [R1+0x120], R5 ;  /* 0x0001200501007387 */ /* 0x0001e80000100800 */
[----:B0-----:R-:W3:Y:S04]  /*60c0*/  LDL.LU R5, [R1+0x1944] ;  /* 0x0019440001057983 */ /* 0x001ee80000300800 */
[----:B------:R4:W-:Y:S02]  /*60d0*/  STL [R1+0x124], R2 ;  /* 0x0001240201007387 */ /* 0x0009e40000100800 */
[----:B----4-:R-:W-:-:S05]  /*60e0*/  IADD3 R2, P2, PT, R10, R7, RZ ;  /* 0x000000070a027210 */ /* 0x010fca0007f5e0ff */
[----:B------:R5:W-:Y:S02]  /*60f0*/  STL [R1+0x1860], R2 ;  /* 0x0018600201007387 */ /* 0x000be40000100800 */
[----:B-----5:R-:W-:-:S05]  /*6100*/  IADD3 R2, P6, PT, R10, R6, RZ ;  /* 0x000000060a027210 */ /* 0x020fca0007fde0ff */
[----:B------:R2:W-:Y:S02]  /*6110*/  STL [R1+0x1864], R2 ;  /* 0x0018640201007387 */ /* 0x0005e40000100800 */
[----:B--2---:R-:W-:-:S05]  /*6120*/  IADD3 R2, P1, PT, R10, R4, RZ ;  /* 0x000000040a027210 */ /* 0x004fca0007f3e0ff */
[----:B------:R0:W-:Y:S04]  /*6130*/  STL [R1+0x1868], R2 ;  /* 0x0018680201007387 */ /* 0x0001e80000100800 */
[----:B0-----:R-:W2:Y:S01]  /*6140*/  LDL.LU R2, [R1+0x1940] ;  /* 0x0019400001027983 */ /* 0x001ea20000300800 */
[----:B------:R-:W-:Y:S01]  /*6150*/  IMAD.MOV.U32 R56, RZ, RZ, R58 ;  /* 0x000000ffff387224 */ /* 0x000fe200078e003a */
[----:B------:R-:W-:Y:S02]  /*6160*/  SHF.R.S32.HI R58, RZ, 0x1f, R10 ;  /* 0x0000001fff3a7819 */ /* 0x000fe4000001140a */
[----:B------:R-:W-:Y:S01]  /*6170*/  SHF.R.S32.HI R57, RZ, 0x1f, R11 ;  /* 0x0000001fff397819 */ /* 0x000fe2000001140b */
[----:B------:R-:W-:Y:S02]  /*6180*/  IMAD R12, R12, UR74, RZ ;  /* 0x0000004a0c0c7c24 */ /* 0x000fe4000f8e02ff */
[----:B------:R-:W-:-:S03]  /*6190*/  IMAD R13, R13, UR74, RZ ;  /* 0x0000004a0d0d7c24 */ /* 0x000fc6000f8e02ff */
[----:B------:R-:W-:Y:S01]  /*61a0*/  SHF.R.S32.HI R34, RZ, 0x1f, R12 ;  /* 0x0000001fff227819 */ /* 0x000fe2000001140c */
[----:B------:R-:W-:Y:S01]  /*61b0*/  IMAD R14, R14, UR74, RZ ;  /* 0x0000004a0e0e7c24 */ /* 0x000fe2000f8e02ff */
[----:B------:R-:W-:Y:S01]  /*61c0*/  SHF.R.S32.HI R35, RZ, 0x1f, R13 ;  /* 0x0000001fff237819 */ /* 0x000fe2000001140d */
[----:B------:R-:W-:-:S03]  /*61d0*/  IMAD R15, R15, UR74, RZ ;  /* 0x0000004a0f0f7c24 */ /* 0x000fc6000f8e02ff */
[----:B------:R-:W-:Y:S02]  /*61e0*/  SHF.R.S32.HI R36, RZ, 0x1f, R14 ;  /* 0x0000001fff247819 */ /* 0x000fe4000001140e */
[----:B------:R-:W-:Y:S02]  /*61f0*/  SHF.R.S32.HI R37, RZ, 0x1f, R15 ;  /* 0x0000001fff257819 */ /* 0x000fe4000001140f */
[----:B------:R-:W-:Y:S02]  /*6200*/  SHF.R.S32.HI R38, RZ, 0x1f, R16 ;  /* 0x0000001fff267819 */ /* 0x000fe40000011410 */
[----:B------:R-:W-:Y:S01]  /*6210*/  SHF.R.S32.HI R39, RZ, 0x1f, R17 ;  /* 0x0000001fff277819 */ /* 0x000fe20000011411 */
[----:B------:R-:W-:Y:S01]  /*6220*/  IMAD R19, R19, UR74, RZ ;  /* 0x0000004a13137c24 */ /* 0x000fe2000f8e02ff */
[----:B------:R-:W-:Y:S01]  /*6230*/  SHF.R.S32.HI R40, RZ, 0x1f, R18 ;  /* 0x0000001fff287819 */ /* 0x000fe20000011412 */
[----:B------:R-:W-:-:S03]  /*6240*/  IMAD R20, R20, UR74, RZ ;  /* 0x0000004a14147c24 */ /* 0x000fc6000f8e02ff */
        /* <DEDUP_REMOVED lines=10> */
[----:B------:R-:W-:Y:S02]  /*62f0*/  SHF.R.S32.HI R46, RZ, 0x1f, R24 ;  /* 0x0000001fff2e7819 */ /* 0x000fe40000011418 */
[----:B--2---:R-:W-:-:S05]  /*6300*/  IADD3 R10, P0, PT, R10, R2, RZ ;  /* 0x000000020a0a7210 */ /* 0x004fca0007f1e0ff */
[----:B------:R0:W-:Y:S02]  /*6310*/  STL [R1+0x1850], R10 ;  /* 0x0018500a01007387 */ /* 0x0001e40000100800 */
[----:B0-----:R-:W-:-:S05]  /*6320*/  IADD3 R10, P5, PT, R11, R7, RZ ;  /* 0x000000070b0a7210 */ /* 0x001fca0007fbe0ff */
[----:B------:R0:W-:Y:S02]  /*6330*/  STL [R1+0x1854], R10 ;  /* 0x0018540a01007387 */ /* 0x0001e40000100800 */
[----:B0-----:R-:W-:-:S05]  /*6340*/  IADD3 R10, P4, PT, R11, R6, RZ ;  /* 0x000000060b0a7210 */ /* 0x001fca0007f9e0ff */
[----:B------:R0:W-:Y:S02]  /*6350*/  STL [R1+0x1858], R10 ;  /* 0x0018580a01007387 */ /* 0x0001e40000100800 */
[----:B0-----:R-:W-:-:S05]  /*6360*/  IMAD.X R10, R58, 0x1, R9, P2 ;  /* 0x000000013a0a7824 */ /* 0x001fca00010e0609 */
[----:B------:R0:W-:Y:S02]  /*6370*/  STL [R1+0x1848], R10 ;  /* 0x0018480a01007387 */ /* 0x0001e40000100800 */
[----:B0-----:R-:W-:-:S05]  /*6380*/  IADD3 R10, P3, PT, R11, R4, RZ ;  /* 0x000000040b0a7210 */ /* 0x001fca0007f7e0ff */
[----:B------:R3:W-:Y:S01]  /*6390*/  STL [R1+0x185c], R10 ;  /* 0x00185c0a01007387 */ /* 0x0007e20000100800 */
[----:B------:R-:W-:Y:S01]  /*63a0*/  IADD3 R11, P2, PT, R11, R2, RZ ;  /* 0x000000020b0b7210 */ /* 0x000fe20007f5e0ff */
[----:B---3--:R-:W-:-:S05]  /*63b0*/  IMAD.X R10, R58, 0x1, R8, P6 ;  /* 0x000000013a0a7824 */ /* 0x008fca00030e0608 */
[----:B------:R0:W-:Y:S04]  /*63c0*/  STL [R1+0x184c], R10 ;  /* 0x00184c0a01007387 */ /* 0x0001e80000100800 */
[----:B------:R1:W-:Y:S01]  /*63d0*/  STL [R1+0x1840], R11 ;  /* 0x0018400b01007387 */ /* 0x0003e20000100800 */
[----:B0-----:R-:W-:Y:S01]  /*63e0*/  IMAD.X R10, R58, 0x1, R3, P1 ;  /* 0x000000013a0a7824 */ /* 0x001fe200008e0603 */
[----:B-1----:R-:W-:-:S04]  /*63f0*/  IADD3 R11, P1, PT, R12, R7, RZ ;  /* 0x000000070c0b7210 */ /* 0x002fc80007f3e0ff */
[----:B------:R0:W-:Y:S04]  /*6400*/  STL [R1+0x183c], R10 ;  /* 0x00183c0a01007387 */ /* 0x0001e80000100800 */
[----:B------:R1:W-:Y:S01]  /*6410*/  STL [R1+0x1844], R11 ;  /* 0x0018440b01007387 */ /* 0x0003e20000100800 */
[----:B0-----:R-:W-:Y:S01]  /*6420*/  IMAD.X R10, R58, 0x1, R5, P0 ;  /* 0x000000013a0a7824 */ /* 0x001fe200000e0605 */
[----:B------:R-:W-:Y:S01]  /*6430*/  IADD3 R58, P0, PT, R12, R6, RZ ;  /* 0x000000060c3a7210 */ /* 0x000fe20007f1e0ff */
[----:B-1----:R-:W-:-:S03]  /*6440*/  IMAD.X R11, R57, 0x1, R9, P5 ;  /* 0x00000001390b7824 */ /* 0x002fc600028e0609 */
[----:B------:R0:W-:Y:S04]  /*6450*/  STL [R1+0x1828], R10 ;  /* 0x0018280a01007387 */ /* 0x0001e80000100800 */
[----:B------:R1:W-:Y:S01]  /*6460*/  STL [R1+0x1834], R58 ;  /* 0x0018343a01007387 */ /* 0x0003e20000100800 */
[----:B0-----:R-:W-:-:S03]  /*6470*/  IADD3 R10, P5, PT, R12, R4, RZ ;  /* 0x000000040c0a7210 */ /* 0x001fc60007fbe0ff */
[----:B------:R0:W-:Y:S01]  /*6480*/  STL [R1+0x182c], R11 ;  /* 0x00182c0b01007387 */ /* 0x0001e20000100800 */
[----:B-1----:R-:W-:-:S03]  /*6490*/  IMAD.X R58, R57, 0x1, R8, P4 ;  /* 0x00000001393a7824 */ /* 0x002fc600020e0608 */
[----:B------:R1:W-:Y:S01]  /*64a0*/  STL [R1+0x1838], R10 ;  /* 0x0018380a01007387 */ /* 0x0003e20000100800 */
[----:B0-----:R-:W-:-:S03]  /*64b0*/  IADD3 R11, P4, PT, R12, R2, RZ ;  /* 0x000000020c0b7210 */ /* 0x001fc60007f9e0ff */
[----:B------:R-:W-:Y:S01]  /*64c0*/  STL [R1+0x1830], R58 ;  /* 0x0018303a01007387 */ /* 0x000fe20000100800 */
[----:B-1----:R-:W-:Y:S01]  /*64d0*/  IMAD.X R10, R57, 0x1, R3, P3 ;  /* 0x00000001390a7824 */ /* 0x002fe200018e0603 */
[----:B------:R-:W-:Y:S02]  /*64e0*/  IADD3 R12, P3, PT, R13, R7, RZ ;  /* 0x000000070d0c7210 */ /* 0x000fe40007f7e0ff */
[----:B------:R0:W-:Y:S04]  /*64f0*/  STL [R1+0x1820], R11 ;  /* 0x0018200b01007387 */ /* 0x0001e80000100800 */
[----:B------:R1:W-:Y:S04]  /*6500*/  STL [R1+0x181c], R10 ;  /* 0x00181c0a01007387 */ /* 0x0003e80000100800 */
[----:B------:R2:W-:Y:S01]  /*6510*/  STL [R1+0x1824], R12 ;  /* 0x0018240c01007387 */ /* 0x0005e20000100800 */
[----:B0-----:R-:W-:Y:S01]  /*6520*/  IMAD.X R11, R57, 0x1, R5, P2 ;  /* 0x00000001390b7824 */ /* 0x001fe200010e0605 */
[----:B-1----:R-:W-:-:S04]  /*6530*/  IADD3 R10, P2, PT, R13, R6, RZ ;  /* 0x000000060d0a7210 */ /* 0x002fc80007f5e0ff */
[----:B------:R0:W-:Y:S01]  /*6540*/  STL [R1+0x1808], R11 ;  /* 0x0018080b01007387 */ /* 0x0001e20000100800 */
[----:B--2---:R-:W-:-:S03]  /*6550*/  IMAD.X R12, R34, 0x1, R9, P1 ;  /* 0x00000001220c7824 */ /* 0x004fc600008e0609 */
[----:B------:R1:W-:Y:S04]  /*6560*/  STL [R1+0x1814], R10 ;  /* 0x0018140a01007387 */ /* 0x0003e80000100800 */
[----:B------:R2:W-:Y:S01]  /*6570*/  STL [R1+0x180c], R12 ;  /* 0x00180c0c01007387 */ /* 0x0005e20000100800 */
[----:B0-----:R-:W-:Y:S01]  /*6580*/  IADD3 R11, P1, PT, R13, R4, RZ ;  /* 0x000000040d0b7210 */ /* 0x001fe20007f3e0ff */
[----:B-1----:R-:W-:-:S04]  /*6590*/  IMAD.X R10, R34, 0x1, R8, P0 ;  /* 0x00000001220a7824 */ /* 0x002fc800000e0608 */
[----:B------:R0:W-:Y:S01]  /*65a0*/  STL [R1+0x1818], R11 ;  /* 0x0018180b01007387 */ /* 0x0001e20000100800 */
[----:B--2---:R-:W-:-:S03]  /*65b0*/  IADD3 R12, P0, PT, R13, R2, RZ ;  /* 0x000000020d0c7210 */ /* 0x004fc60007f1e0ff */
        /* <DEDUP_REMOVED lines=186> */
[----:B------:R1:W-:Y:S01]  /*7160*/  STL [R1+0x1694], R10 ;  /* 0x0016940a01007387 */ /* 0x0003e20000100800 */
[----:B------:R-:W-:-:S03]  /*7170*/  IMAD R26, R26, UR74, RZ ;  /* 0x0000004a1a1a7c24 */ /* 0x000fc6000f8e02ff */
[----:B------:R2:W-:Y:S01]  /*7180*/  STL [R1+0x168c], R12 ;  /* 0x00168c0c01007387 */ /* 0x0005e20000100800 */
[----:B0-----:R-:W-:Y:S01]  /*7190*/  IADD3 R11, P1, PT, R25, R4, RZ ;  /* 0x00000004190b7210 */ /* 0x001fe20007f3e0ff */
[----:B-1----:R-:W-:-:S04]  /*71a0*/  IMAD.X R10, R46, 0x1, R8, P0 ;  /* 0x000000012e0a7824 */ /* 0x002fc800000e0608 */
[----:B------:R0:W-:Y:S01]  /*71b0*/  STL [R1+0x1698], R11 ;  /* 0x0016980b01007387 */ /* 0x0001e20000100800 */
[----:B--2---:R-:W-:-:S03]  /*71c0*/  IADD3 R12, P0, PT, R25, R2, RZ ;  /* 0x00000002190c7210 */ /* 0x004fc60007f1e0ff */
[----:B------:R1:W-:Y:S01]  /*71d0*/  STL [R1+0x1690], R10 ;  /* 0x0016900a01007387 */ /* 0x0003e20000100800 */
[----:B------:R-:W-:-:S03]  /*71e0*/  SHF.R.S32.HI R47, RZ, 0x1f, R25 ;  /* 0x0000001fff2f7819 */ /* 0x000fc60000011419 */
        /* <DEDUP_REMOVED lines=11> */
[----:B------:R1:W-:Y:S01]  /*72a0*/  STL [R1+0x166c], R10 ;  /* 0x00166c0a01007387 */ /* 0x0003e20000100800 */
[----:B------:R-:W-:-:S03]  /*72b0*/  IMAD R27, R27, UR74, RZ ;  /* 0x0000004a1b1b7c24 */ /* 0x000fc6000f8e02ff */
[----:B------:R2:W-:Y:S01]  /*72c0*/  STL [R1+0x1678], R12 ;  /* 0x0016780c01007387 */ /* 0x0005e20000100800 */
[----:B0-----:R-:W-:Y:S01]  /*72d0*/  IMAD.X R11, R47, 0x1, R8, P2 ;  /* 0x000000012f0b7824 */ /* 0x001fe200010e0608 */
[----:B-1----:R-:W-:-:S04]  /*72e0*/  IADD3 R10, P2, PT, R26, R2, RZ ;  /* 0x000000021a0a7210 */ /* 0x002fc80007f5e0ff */
[----:B------:R0:W-:Y:S01]  /*72f0*/  STL [R1+0x1670], R11 ;  /* 0x0016700b01007387 */ /* 0x0001e20000100800 */
[----:B--2---:R-:W-:-:S03]  /*7300*/  IMAD.X R12, R47, 0x1, R3, P1 ;  /* 0x000000012f0c7824 */ /* 0x004fc600008e0603 */
[----:B------:R1:W-:Y:S01]  /*7310*/  STL [R1+0x1660], R10 ;  /* 0x0016600a01007387 */ /* 0x0003e20000100800 */
[----:B------:R-:W-:-:S03]  /*7320*/  SHF.R.S32.HI R48, RZ, 0x1f, R26 ;  /* 0x0000001fff307819 */ /* 0x000fc6000001141a */
        /* <DEDUP_REMOVED lines=61> */
[----:B0-----:R-:W-:-:S03]  /*7700*/  IMAD.X R11, R51, 0x1, R9, P5 ;  /* 0x00000001330b7824 */ /* 0x001fc600028e0609 */
[----:B------:R-:W3:Y:S01]  /*7710*/  LDL.LU R58, [R1+0x18] ;  /* 0x00001800013a7983 */ /* 0x000ee20000300800 */
[----:B-1----:R-:W-:-:S03]  /*7720*/  IADD3 R10, P5, PT, R30, R4, RZ ;  /* 0x000000041e0a7210 */ /* 0x002fc60007fbe0ff */
[----:B------:R0:W-:Y:S01]  /*7730*/  STL [R1+0x15ec], R11 ;  /* 0x0015ec0b01007387 */ /* 0x0001e20000100800 */
[----:B------:R-:W-:Y:S02]  /*7740*/  IMAD R31, R31, UR74, RZ ;  /* 0x0000004a1f1f7c24 */ /* 0x000fe4000f8e02ff */
[C---:B--2---:R-:W-:Y:S01]  /*7750*/  IMAD.X R12, R51.reuse, 0x1, R8, P4 ;  /* 0x00000001330c7824 */ /* 0x044fe200020e0608 */
[----:B------:R1:W-:Y:S01]  /*7760*/  STL [R1+0x15f8], R10 ;  /* 0x0015f80a01007387 */ /* 0x0003e20000100800 */
[----:B------:R-:W-:Y:S01]  /*7770*/  SHF.R.S32.HI R52, RZ, 0x1f, R30 ;  /* 0x0000001fff347819 */ /* 0x000fe2000001141e */
[----:B0-----:R-:W-:Y:S01]  /*7780*/  IMAD.X R11, R51, 0x1, R3, P3 ;  /* 0x00000001330b7824 */ /* 0x001fe200018e0603 */
[----:B-1----:R-:W-:Y:S01]  /*7790*/  IADD3 R10, P4, PT, R30, R2, RZ ;  /* 0x000000021e0a7210 */ /* 0x002fe20007f9e0ff */
[----:B------:R0:W-:Y:S04]  /*77a0*/  STL [R1+0x15f0], R12 ;  /* 0x0015f00c01007387 */ /* 0x0001e80000100800 */
        /* <DEDUP_REMOVED lines=8> */
[C---:B0-----:R-:W-:Y:S01]  /*7830*/  IMAD.X R12, R52.reuse, 0x1, R9, P1 ;  /* 0x00000001340c7824 */ /* 0x041fe200008e0609 */
[----:B-1----:R-:W-:Y:S01]  /*7840*/  IADD3 R10, P1, PT, R31, R4, RZ ;  /* 0x000000041f0a7210 */ /* 0x002fe20007f3e0ff */
[----:B------:R-:W-:Y:S01]  /*7850*/  IMAD.X R13, R52, 0x1, R8, P0 ;  /* 0x00000001340d7824 */ /* 0x000fe200000e0608 */
[----:B--2---:R-:W2:Y:S01]  /*7860*/  LDL.LU R11, [R1+0x2c] ;  /* 0x00002c00010b7983 */ /* 0x004ea20000300800 */
[----:B------:R-:W-:-:S03]  /*7870*/  IMAD R32, R32, UR74, RZ ;  /* 0x0000004a20207c24 */ /* 0x000fc6000f8e02ff */
[----:B------:R0:W-:Y:S04]  /*7880*/  STL [R1+0x15cc], R12 ;  /* 0x0015cc0c01007387 */ /* 0x0001e80000100800 */
[----:B------:R1:W-:Y:S01]  /*7890*/  STL [R1+0x15d8], R10 ;  /* 0x0015d80a01007387 */ /* 0x0003e20000100800 */
[----:B0-----:R-:W-:-:S03]  /*78a0*/  IADD3 R12, P0, PT, R31, R2, RZ ;  /* 0x000000021f0c7210 */ /* 0x001fc60007f1e0ff */
[----:B------:R0:W-:Y:S01]  /*78b0*/  STL [R1+0x15d0], R13 ;  /* 0x0015d00d01007387 */ /* 0x0001e20000100800 */
[----:B-1----:R-:W-:-:S03]  /*78c0*/  IMAD.X R10, R52, 0x1, R3, P5 ;  /* 0x00000001340a7824 */ /* 0x002fc600028e0603 */
[----:B------:R1:W-:Y:S01]  /*78d0*/  STL [R1+0x15c0], R12 ;  /* 0x0015c00c01007387 */ /* 0x0003e20000100800 */
[----:B------:R-:W-:-:S03]  /*78e0*/  SHF.R.S32.HI R53, RZ, 0x1f, R31 ;  /* 0x0000001fff357819 */ /* 0x000fc6000001141f */
[----:B------:R4:W-:Y:S01]  /*78f0*/  STL [R1+0x15bc], R10 ;  /* 0x0015bc0a01007387 */ /* 0x0009e20000100800 */
[----:B0-----:R-:W-:Y:S01]  /*7900*/  IADD3 R13, P5, PT, R32, R7, RZ ;  /* 0x00000007200d7210 */ /* 0x001fe20007fbe0ff */
[----:B-1----:R-:W-:-:S04]  /*7910*/  IMAD.X R12, R52, 0x1, R5, P4 ;  /* 0x00000001340c7824 */ /* 0x002fc800020e0605 */
[----:B------:R0:W-:Y:S01]  /*7920*/  STL [R1+0x15c4], R13 ;  /* 0x0015c40d01007387 */ /* 0x0001e20000100800 */
[----:B----4-:R-:W-:-:S03]  /*7930*/  IADD3 R10, P4, PT, R32, R6, RZ ;  /* 0x00000006200a7210 */ /* 0x010fc60007f9e0ff */
[----:B------:R1:W-:Y:S04]  /*7940*/  STL [R1+0x15a8], R12 ;  /* 0x0015a80c01007387 */ /* 0x0003e80000100800 */
[----:B------:R4:W-:Y:S01]  /*7950*/  STL [R1+0x15b4], R10 ;  /* 0x0015b40a01007387 */ /* 0x0009e20000100800 */
[C---:B0-----:R-:W-:Y:S02]  /*7960*/  IMAD.X R13, R53.reuse, 0x1, R9, P3 ;  /* 0x00000001350d7824 */ /* 0x041fe400018e0609 */
[----:B------:R-:W-:Y:S01]  /*7970*/  IMAD.X R14, R53, 0x1, R8, P2 ;  /* 0x00000001350e7824 */ /* 0x000fe200010e0608 */
[----:B-1----:R-:W-:Y:S01]  /*7980*/  IADD3 R12, P3, PT, R32, R4, RZ ;  /* 0x00000004200c7210 */ /* 0x002fe20007f7e0ff */
[----:B----4-:R-:W4:Y:S01]  /*7990*/  LDL.LU R10, [R1+0x28] ;  /* 0x00002800010a7983 */ /* 0x010f220000300800 */
[----:B------:R-:W-:Y:S01]  /*79a0*/  IMAD R33, R33, UR74, RZ ;  /* 0x0000004a21217c24 */ /* 0x000fe2000f8e02ff */
[----:B------:R-:W-:Y:S01]  /*79b0*/  SHF.R.S32.HI R54, RZ, 0x1f, R32 ;  /* 0x0000001fff367819 */ /* 0x000fe20000011420 */
[----:B------:R-:W-:Y:S01]  /*79c0*/  IMAD.MOV.U32 R60, RZ, RZ, R55 ;  /* 0x000000ffff3c7224 */ /* 0x000fe200078e0037 */
[----:B------:R0:W-:Y:S01]  /*79d0*/  STL [R1+0x15ac], R13 ;  /* 0x0015ac0d01007387 */ /* 0x0001e20000100800 */
[----:B------:R-:W-:Y:S01]  /*79e0*/  SHF.R.S32.HI R56, RZ, 0x1f, R56 ;  /* 0x0000001fff387819 */ /* 0x000fe20000011438 */
[----:B------:R-:W-:-:S02]  /*79f0*/  UIMAD UR76, UR9, 0x7f, URZ ;  /* 0x0000007f094c78a4 */ /* 0x000fc4000f8e02ff */
[----:B------:R1:W-:Y:S01]  /*7a00*/  STL [R1+0x15b8], R12 ;  /* 0x0015b80c01007387 */ /* 0x0003e20000100800 */
[----:B------:R-:W-:Y:S01]  /*7a10*/  SHF.R.S32.HI R59, RZ, 0x1f, R59 ;  /* 0x0000001fff3b7819 */ /* 0x000fe2000001143b */
[----:B------:R-:W-:Y:S02]  /*7a20*/  UIMAD UR24, UR9, 0x7e, URZ ;  /* 0x0000007e091878a4 */ /* 0x000fe4000f8e02ff */
[----:B------:R5:W-:Y:S01]  /*7a30*/  STL [R1+0x15b0], R14 ;  /* 0x0015b00e01007387 */ /* 0x000be20000100800 */
[----:B------:R-:W-:Y:S01]  /*7a40*/  SHF.R.S32.HI R61, RZ, 0x1f, R61 ;  /* 0x0000001fff3d7819 */ /* 0x000fe2000001143d */
[----:B0-----:R-:W-:Y:S01]  /*7a50*/  IMAD.X R13, R53, 0x1, R3, P1 ;  /* 0x00000001350d7824 */ /* 0x001fe200008e0603 */
[----:B------:R-:W-:Y:S01]  /*7a60*/  SHF.R.S32.HI R0, RZ, 0x1f, R0 ;  /* 0x0000001fff007819 */ /* 0x000fe20000011400 */
[----:B------:R-:W-:Y:S01]  /*7a70*/  UIMAD UR26, UR9, 0x7d, URZ ;  /* 0x0000007d091a78a4 */ /* 0x000fe2000f8e02ff */
[----:B-1----:R-:W-:Y:S01]  /*7a80*/  IADD3 R12, P2, PT, R32, R2, RZ ;  /* 0x00000002200c7210 */ /* 0x002fe20007f5e0ff */
[----:B------:R-:W-:-:S02]  /*7a90*/  UIMAD UR25, UR9, 0x7c, URZ ;  /* 0x0000007c091978a4 */ /* 0x000fc4000f8e02ff */
[----:B------:R-:W-:Y:S01]  /*7aa0*/  UIMAD UR27, UR9, 0x7b, URZ ;  /* 0x0000007b091b78a4 */ /* 0x000fe2000f8e02ff */
[----:B-----5:R-:W-:Y:S01]  /*7ab0*/  IADD3 R14, P1, PT, R33, R7, RZ ;  /* 0x00000007210e7210 */ /* 0x020fe20007f3e0ff */
[----:B------:R0:W-:Y:S01]  /*7ac0*/  STL [R1+0x15a0], R12 ;  /* 0x0015a00c01007387 */ /* 0x0001e20000100800 */
[----:B------:R-:W-:Y:S02]  /*7ad0*/  UIMAD UR66, UR66, 0x3c, URZ ;  /* 0x0000003c424278a4 */ /* 0x000fe4000f8e02ff */
[----:B------:R-:W-:Y:S01]  /*7ae0*/  USHF.R.S32.HI UR73, URZ, 0x1f, UR8 ;  /* 0x0000001fff497899 */ /* 0x000fe20008011408 */
[----:B------:R1:W-:Y:S01]  /*7af0*/  STL [R1+0x159c], R13 ;  /* 0x00159c0d01007387 */ /* 0x0003e20000100800 */
[----:B------:R-:W-:Y:S02]  /*7b00*/  UIMAD UR58, UR58, 0x3b, URZ ;  /* 0x0000003b3a3a78a4 */ /* 0x000fe4000f8e02ff */
[----:B------:R-:W-:Y:S01]  /*7b10*/  UIMAD UR40, UR40, 0x3a, URZ ;  /* 0x0000003a282878a4 */ /* 0x000fe2000f8e02ff */
[----:B------:R5:W-:Y:S01]  /*7b20*/  STL [R1+0x15a4], R14 ;  /* 0x0015a40e01007387 */ /* 0x000be20000100800 */
[----:B------:R-:W-:Y:S01]  /*7b30*/  UIMAD UR20, UR20, 0x39, URZ ;  /* 0x00000039141478a4 */ /* 0x000fe2000f8e02ff */
[----:B0-----:R-:W-:Y:S01]  /*7b40*/  IMAD.X R12, R53, 0x1, R5, P0 ;  /* 0x00000001350c7824 */ /* 0x001fe200000e0605 */
[----:B------:R-:W-:-:S02]  /*7b50*/  UIMAD UR10, UR10, 0x38, URZ ;  /* 0x000000380a0a78a4 */ /* 0x000fc4000f8e02ff */
[----:B------:R-:W-:Y:S01]  /*7b60*/  UIMAD UR70, UR70, 0x37, URZ ;  /* 0x00000037464678a4 */ /* 0x000fe2000f8e02ff */
[----:B-1----:R-:W-:Y:S01]  /*7b70*/  IADD3 R13, P0, PT, R33, R6, RZ ;  /* 0x00000006210d7210 */ /* 0x002fe20007f1e0ff */
[----:B------:R0:W-:Y:S01]  /*7b80*/  STL [R1+0x1588], R12 ;  /* 0x0015880c01007387 */ /* 0x0001e20000100800 */
[----:B------:R-:W-:Y:S01]  /*7b90*/  UIMAD UR62, UR62, 0x36, URZ ;  /* 0x000000363e3e78a4 */ /* 0x000fe2000f8e02ff */
[----:B-----5:R-:W-:Y:S02]  /*7ba0*/  IMAD.X R14, R54, 0x1, R9, P5 ;  /* 0x00000001360e7824 */ /* 0x020fe400028e0609 */
[----:B------:R1:W-:Y:S01]  /*7bb0*/  STL [R1+0x1594], R13 ;  /* 0x0015940d01007387 */ /* 0x0003e20000100800 */
[----:B------:R-:W-:Y:S02]  /*7bc0*/  UIMAD UR54, UR54, 0x35, URZ ;  /* 0x00000035363678a4 */ /* 0x000fe4000f8e02ff */
[----:B------:R-:W-:Y:S01]  /*7bd0*/  UIMAD UR46, UR46, 0x34, URZ ;  /* 0x000000342e2e78a4 */ /* 0x000fe2000f8e02ff */
[----:B------:R5:W-:Y:S01]  /*7be0*/  STL [R1+0x158c], R14 ;  /* 0x00158c0e01007387 */ /* 0x000be20000100800 */
[----:B------:R-:W-:-:S02]  /*7bf0*/  UIMAD UR36, UR36, 0x33, URZ ;  /* 0x00000033242478a4 */ /* 0x000fc4000f8e02ff */
[----:B------:R-:W-:Y:S01]  /*7c00*/  UIMAD UR28, UR28, 0x32, URZ ;  /* 0x000000321c1c78a4 */ /* 0x000fe2000f8e02ff */
[----:B------:R-:W4:Y:S01]  /*7c10*/  LDL.LU R57, [R1+0x24] ;  /* 0x0000240001397983 */ /* 0x000f220000300800 */
[----:B0-----:R-:W-:Y:S01]  /*7c20*/  IADD3 R12, P5, PT, R33, R4, RZ ;  /* 0x00000004210c7210 */ /* 0x001fe20007fbe0ff */
[C---:B-1----:R-:W-:Y:S01]  /*7c30*/  IMAD.X R13, R54.reuse, 0x1, R8, P4 ;  /* 0x00000001360d7824 */ /* 0x042fe200020e0608 */
[----:B------:R-:W-:Y:S02]  /*7c40*/  UIMAD UR16, UR16, 0x31, URZ ;  /* 0x00000031101078a4 */ /* 0x000fe4000f8e02ff */
[----:B------:R-:W-:Y:S01]  /*7c50*/  UIMAD UR11, UR11, 0x30, URZ ;  /* 0x000000300b0b78a4 */ /* 0x000fe2000f8e02ff */
[----:B------:R0:W-:Y:S01]  /*7c60*/  STL [R1+0x1598], R12 ;  /* 0x0015980c01007387 */ /* 0x0001e20000100800 */
[----:B-----5:R-:W-:Y:S01]  /*7c70*/  IMAD.X R14, R54, 0x1, R3, P3 ;  /* 0x00000001360e7824 */ /* 0x020fe200018e0603 */
[----:B------:R-:W-:Y:S01]  /*7c80*/  SHF.R.S32.HI R55, RZ, 0x1f, R33 ;  /* 0x0000001fff377819 */ /* 0x000fe20000011421 */
[----:B------:R-:W-:Y:S01]  /*7c90*/  UIMAD UR50, UR50, 0x2f, URZ ;  /* 0x0000002f323278a4 */ /* 0x000fe2000f8e02ff */
[----:B------:R-:W-:Y:S01]  /*7ca0*/  STL [R1+0x1590], R13 ;  /* 0x0015900d01007387 */ /* 0x000fe20000100800 */
[----:B------:R-:W-:-:S02]  /*7cb0*/  UIMAD UR72, UR72, 0x2e, URZ ;  /* 0x0000002e484878a4 */ /* 0x000fc4000f8e02ff */
[----:B------:R-:W-:Y:S02]  /*7cc0*/  UIMAD UR68, UR68, 0x2d, URZ ;  /* 0x0000002d444478a4 */ /* 0x000fe4000f8e02ff */
[----:B------:R-:W-:Y:S01]  /*7cd0*/  UIMAD UR64, UR64, 0x2c, URZ ;  /* 0x0000002c404078a4 */ /* 0x000fe2000f8e02ff */
[----:B0-----:R-:W-:Y:S01]  /*7ce0*/  IADD3 R12, P4, PT, R33, R2, RZ ;  /* 0x00000002210c7210 */ /* 0x001fe20007f9e0ff */
[----:B------:R-:W-:Y:S02]  /*7cf0*/  UIMAD UR60, UR60, 0x2b, URZ ;  /* 0x0000002b3c3c78a4 */ /* 0x000fe4000f8e02ff */
[----:B------:R-:W-:Y:S02]  /*7d00*/  UIMAD UR56, UR56, 0x2a, URZ ;  /* 0x0000002a383878a4 */ /* 0x000fe4000f8e02ff */
[----:B------:R0:W-:Y:S01]  /*7d10*/  STL [R1+0x1580], R12 ;  /* 0x0015800c01007387 */ /* 0x0001e20000100800 */
[----:B------:R-:W-:Y:S02]  /*7d20*/  UIMAD UR52, UR52, 0x29, URZ ;  /* 0x00000029343478a4 */ /* 0x000fe4000f8e02ff */
[----:B------:R-:W-:Y:S01]  /*7d30*/  UIMAD UR48, UR48, 0x28, URZ ;  /* 0x00000028303078a4 */ /* 0x000fe2000f8e02ff */
[----:B------:R1:W-:Y:S01]  /*7d40*/  STL [R1+0x157c], R14 ;  /* 0x00157c0e01007387 */ /* 0x0003e20000100800 */
[----:B------:R-:W-:-:S02]  /*7d50*/  UIMAD UR44, UR44, 0x27, URZ ;  /* 0x000000272c2c78a4 */ /* 0x000fc4000f8e02ff */
[----:B------:R-:W-:Y:S02]  /*7d60*/  UIMAD UR38, UR38, 0x26, URZ ;  /* 0x00000026262678a4 */ /* 0x000fe4000f8e02ff */
[----:B------:R-:W-:Y:S01]  /*7d70*/  UIMAD UR34, UR34, 0x25, URZ ;  /* 0x00000025222278a4 */ /* 0x000fe2000f8e02ff */
[----:B0-----:R-:W-:Y:S01]  /*7d80*/  IMAD.X R12, R54, 0x1, R5, P2 ;  /* 0x00000001360c7824 */ /* 0x001fe200010e0605 */
[----:B------:R-:W-:Y:S02]  /*7d90*/  UIMAD UR30, UR30, 0x24, URZ ;  /* 0x000000241e1e78a4 */ /* 0x000fe4000f8e02ff */
[----:B------:R-:W-:Y:S02]  /*7da0*/  UIMAD UR22, UR22, 0x23, URZ ;  /* 0x00000023161678a4 */ /* 0x000fe4000f8e02ff */
[----:B------:R-:W-:Y:S02]  /*7db0*/  UIMAD UR18, UR18, 0x22, URZ ;  /* 0x00000022121278a4 */ /* 0x000fe4000f8e02ff */
[----:B------:R-:W-:-:S02]  /*7dc0*/  UIMAD UR14, UR14, 0x21, URZ ;  /* 0x000000210e0e78a4 */ /* 0x000fc4000f8e02ff */
[----:B------:R-:W-:Y:S02]  /*7dd0*/  USHF.L.U32 UR6, UR6, 0x5, URZ ;  /* 0x0000000506067899 */ /* 0x000fe400080006ff */
[----:B------:R-:W-:Y:S02]  /*7de0*/  UIMAD UR7, UR7, 0x1f, URZ ;  /* 0x0000001f070778a4 */ /* 0x000fe4000f8e02ff */
[----:B------:R-:W-:Y:S02]  /*7df0*/  UIMAD UR12, UR12, 0x1e, URZ ;  /* 0x0000001e0c0c78a4 */ /* 0x000fe4000f8e02ff */
[----:B------:R-:W-:Y:S02]  /*7e00*/  UIMAD UR5, UR5, 0x1d, URZ ;  /* 0x0000001d050578a4 */ /* 0x000fe4000f8e02ff */
[----:B------:R-:W-:Y:S02]  /*7e10*/  UIMAD UR32, UR32, 0x1c, URZ ;  /* 0x0000001c202078a4 */ /* 0x000fe4000f8e02ff */
[----:B------:R-:W-:-:S02]  /*7e20*/  UIMAD UR71, UR71, 0x1b, URZ ;  /* 0x0000001b474778a4 */ /* 0x000fc4000f8e02ff */
[----:B------:R-:W-:Y:S02]  /*7e30*/  UIMAD UR69, UR69, 0x1a, URZ ;  /* 0x0000001a454578a4 */ /* 0x000fe4000f8e02ff */
        /* <DEDUP_REMOVED lines=9> */
[----:B------:R-:W-:Y:S02]  /*7ed0*/  USHF.L.U32 UR49, UR49, 0x4, URZ ;  /* 0x0000000431317899 */ /* 0x000fe400080006ff */
[----:B------:R-:W-:-:S02]  /*7ee0*/  UIMAD UR47, UR47, 0xf, URZ ;  /* 0x0000000f2f2f78a4 */ /* 0x000fc4000f8e02ff */
[----:B------:R-:W-:Y:S02]  /*7ef0*/  UIMAD UR45, UR45, 0xe, URZ ;  /* 0x0000000e2d2d78a4 */ /* 0x000fe4000f8e02ff */
[----:B------:R-:W-:Y:S02]  /*7f00*/  UIMAD UR41, UR41, 0xd, URZ ;  /* 0x0000000d292978a4 */ /* 0x000fe4000f8e02ff */
        /* <DEDUP_REMOVED lines=8> */
[----:B------:R-:W-:Y:S02]  /*7f90*/  USHF.L.U32 UR19, UR19, 0x2, URZ ;  /* 0x0000000213137899 */ /* 0x000fe400080006ff */
[----:B------:R-:W-:Y:S01]  /*7fa0*/  UIMAD UR17, UR17, 0x3, URZ ;  /* 0x00000003111178a4 */ /* 0x000fe2000f8e02ff */
[----:B------:R-:W0:Y:S01]  /*7fb0*/  LDCU UR74, c[0x0][0x3a8] ;  /* 0x00007500ff4a77ac */ /* 0x000e220008000800 */
[----:B---3--:R-:W-:-:S02]  /*7fc0*/  IADD3 R13, P3, PT, R58, R7, RZ ;  /* 0x000000073a0d7210 */ /* 0x008fc40007f7e0ff */
[----:B-1----:R-:W-:-:S03]  /*7fd0*/  IADD3 R14, P2, PT, R58, R6, RZ ;  /* 0x000000063a0e7210 */ /* 0x002fc60007f5e0ff */
[----:B------:R1:W-:Y:S04]  /*7fe0*/  STL [R1+0x1584], R13 ;  /* 0x0015840d01007387 */ /* 0x0003e80000100800 */
[----:B------:R3:W-:Y:S04]  /*7ff0*/  STL [R1+0x155c], R12 ;  /* 0x00155c0c01007387 */ /* 0x0007e80000100800 */
[----:B------:R5:W-:Y:S01]  /*8000*/  STL [R1+0x156c], R14 ;  /* 0x00156c0e01007387 */ /* 0x000be20000100800 */
[----:B-1----:R-:W-:Y:S01]  /*8010*/  IMAD.X R13, R55, 0x1, R9, P1 ;  /* 0x00000001370d7824 */ /* 0x002fe200008e0609 */
[----:B---3--:R-:W-:-:S04]  /*8020*/  IADD3 R12, P1, PT, R58, R4, RZ ;  /* 0x000000043a0c7210 */ /* 0x008fc80007f3e0ff */
[----:B------:R1:W-:Y:S01]  /*8030*/  STL [R1+0x1560], R13 ;  /* 0x0015600d01007387 */ /* 0x0003e20000100800 */
[----:B-----5:R-:W-:-:S03]  /*8040*/  IMAD.X R14, R55, 0x1, R8, P0 ;  /* 0x00000001370e7824 */ /* 0x020fc600000e0608 */
[----:B------:R3:W-:Y:S01]  /*8050*/  STL [R1+0x1570], R12 ;  /* 0x0015700c01007387 */ /* 0x0007e20000100800 */
[----:B-1----:R-:W-:-:S03]  /*8060*/  IADD3 R13, P0, PT, R58, R2, RZ ;  /* 0x000000023a0d7210 */ /* 0x002fc60007f1e0ff */
[----:B---3--:R-:W3:Y:S04]  /*8070*/  LDL.LU R12, [R1+0x20] ;  /* 0x00002000010c7983 */ /* 0x008ee80000300800 */
[----:B------:R1:W-:Y:S04]  /*8080*/  STL [R1+0x1564], R14 ;  /* 0x0015640e01007387 */ /* 0x0003e80000100800 */
[----:B------:R5:W-:Y:S01]  /*8090*/  STL [R1+0x1574], R13 ;  /* 0x0015740d01007387 */ /* 0x000be20000100800 */
[----:B-1----:R-:W-:Y:S01]  /*80a0*/  IMAD.X R14, R55, 0x1, R3, P5 ;  /* 0x00000001370e7824 */ /* 0x002fe200028e0603 */
[----:B--2---:R-:W-:Y:S01]  /*80b0*/  IADD3 R15, P5, PT, R11, R7, RZ ;  /* 0x000000070b0f7210 */ /* 0x004fe20007fbe0ff */
[----:B-----5:R-:W-:-:S03]  /*80c0*/  IMAD.X R13, R55, 0x1, R5, P4 ;  /* 0x00000001370d7824 */ /* 0x020fc600020e0605 */
[----:B------:R1:W-:Y:S04]  /*80d0*/  STL [R1+0x1568], R14 ;  /* 0x0015680e01007387 */ /* 0x0003e80000100800 */
[----:B------:R2:W-:Y:S01]  /*80e0*/  STL [R1+0x1578], R15 ;  /* 0x0015780f01007387 */ /* 0x0005e20000100800 */
[----:B-1----:R-:W-:-:S03]  /*80f0*/  IADD3 R14, P4, PT, R11, R6, RZ ;  /* 0x000000060b0e7210 */ /* 0x002fc60007f9e0ff */
[----:B------:R1:W-:Y:S01]  /*8100*/  STL [R1+0x153c], R13 ;  /* 0x00153c0d01007387 */ /* 0x0003e20000100800 */
[----:B--2---:R-:W-:-:S03]  /*8110*/  IMAD.X R15, R56, 0x1, R9, P3 ;  /* 0x00000001380f7824 */ /* 0x004fc600018e0609 */
[----:B------:R2:W-:Y:S01]  /*8120*/  STL [R1+0x154c], R14 ;  /* 0x00154c0e01007387 */ /* 0x0005e20000100800 */
[----:B-1----:R-:W-:-:S03]  /*8130*/  IADD3 R13, P3, PT, R11, R4, RZ ;  /* 0x000000040b0d7210 */ /* 0x002fc60007f7e0ff */
[----:B------:R-:W-:Y:S01]  /*8140*/  STL [R1+0x1540], R15 ;  /* 0x0015400f01007387 */ /* 0x000fe20000100800 */
[C---:B--2---:R-:W-:Y:S01]  /*8150*/  IMAD.X R14, R56.reuse, 0x1, R8, P2 ;  /* 0x00000001380e7824 */ /* 0x044fe200010e0608 */
[----:B------:R-:W-:Y:S02]  /*8160*/  IADD3 R11, P2, PT, R11, R2, RZ ;  /* 0x000000020b0b7210 */ /* 0x000fe40007f5e0ff */
[----:B------:R1:W-:Y:S04]  /*8170*/  STL [R1+0x1550], R13 ;  /* 0x0015500d01007387 */ /* 0x0003e80000100800 */
[----:B------:R2:W-:Y:S04]  /*8180*/  STL [R1+0x1544], R14 ;  /* 0x0015440e01007387 */ /* 0x0005e80000100800 */
[----:B------:R-:W5:Y:S01]  /*8190*/  LDL.LU R58, [R1+0x1c] ;  /* 0x00001c00013a7983 */ /* 0x000f620000300800 */
[----:B-1----:R-:W-:-:S03]  /*81a0*/  IMAD.X R13, R56, 0x1, R3, P1 ;  /* 0x00000001380d7824 */ /* 0x002fc600008e0603 */
[----:B------:R4:W-:Y:S01]  /*81b0*/  STL [R1+0x1554], R11 ;  /* 0x0015540b01007387 */ /* 0x0009e20000100800 */
[----:B--2---:R-:W-:-:S03]  /*81c0*/  IMAD.X R14, R56, 0x1, R5, P0 ;  /* 0x00000001380e7824 */ /* 0x004fc600000e0605 */
[----:B------:R1:W-:Y:S01]  /*81d0*/  STL [R1+0x1548], R13 ;  /* 0x0015480d01007387 */ /* 0x0003e20000100800 */
[C---:B----4-:R-:W-:Y:S02]  /*81e0*/  IADD3 R11, P1, PT, R10.reuse, R7, RZ ;  /* 0x000000070a0b7210 */ /* 0x050fe40007f3e0ff */
[----:B-1----:R-:W-:-:S03]  /*81f0*/  IADD3 R13, P0, PT, R10, R6, RZ ;  /* 0x000000060a0d7210 */ /* 0x002fc60007f1e0ff */
[----:B------:R1:W-:Y:S01]  /*8200*/  STL [R1+0x1558], R11 ;  /* 0x0015580b01007387 */ /* 0x0003e20000100800 */
[----:B------:R-:W-:-:S03]  /*8210*/  IMAD.X R15, R59, 0x1, R9, P5 ;  /* 0x000000013b0f7824 */ /* 0x000fc600028e0609 */
[----:B-1----:R-:W2:Y:S04]  /*8220*/  LDL.LU R11, [R1] ;  /* 0x00000000010b7983 */ /* 0x002ea80000300800 */
[----:B------:R1:W-:Y:S04]  /*8230*/  STL [R1+0x10a0], R14 ;  /* 0x0010a00e01007387 */ /* 0x0003e80000100800 */
[----:B------:R4:W-:Y:S01]  /*8240*/  STL [R1+0x10bc], R13 ;  /* 0x0010bc0d01007387 */ /* 0x0009e20000100800 */
[----:B-1----:R-:W-:Y:S01]  /*8250*/  IMAD.X R14, R59, 0x1, R8, P4 ;  /* 0x000000013b0e7824 */ /* 0x002fe200020e0608 */
[----:B----4-:R-:W-:-:S02]  /*8260*/  IADD3 R13, P5, PT, R10, R4, RZ ;  /* 0x000000040a0d7210 */ /* 0x010fc40007fbe0ff */
[----:B------:R-:W-:Y:S01]  /*8270*/  STL [R1+0x10a4], R15 ;  /* 0x0010a40f01007387 */ /* 0x000fe20000100800 */
[----:B------:R-:W-:-:S03]  /*8280*/  IADD3 R10, P4, PT, R10, R2, RZ ;  /* 0x000000020a0a7210 */ /* 0x000fc60007f9e0ff */
[----:B------:R-:W-:Y:S04]  /*8290*/  STL [R1+0x10c4], R13 ;  /* 0x0010c40d01007387 */ /* 0x000fe80000100800 */
[----:B------:R1:W-:Y:S04]  /*82a0*/  STL [R1+0x10a8], R14 ;  /* 0x0010a80e01007387 */ /* 0x0003e80000100800 */
[----:B-1----:R-:W4:Y:S01]  /*82b0*/  LDL.LU R14, [R1+0x14] ;  /* 0x00001400010e7983 */ /* 0x002f220000300800 */
[----:B------:R-:W-:-:S03]  /*82c0*/  IMAD.X R13, R59, 0x1, R3, P3 ;  /* 0x000000013b0d7824 */ /* 0x000fc600018e0603 */
[----:B------:R1:W-:Y:S04]  /*82d0*/  STL [R1+0x10cc], R10 ;  /* 0x0010cc0a01007387 */ /* 0x0003e80000100800 */
[----:B------:R-:W-:Y:S01]  /*82e0*/  STL [R1+0x10ac], R13 ;  /* 0x0010ac0d01007387 */ /* 0x000fe20000100800 */
[----:B-1----:R-:W-:-:S05]  /*82f0*/  IADD3 R10, P3, PT, R57, R7, RZ ;  /* 0x00000007390a7210 */ /* 0x002fca0007f7e0ff */
[----:B------:R1:W-:Y:S04]  /*8300*/  STL [R1+0x10d4], R10 ;  /* 0x0010d40a01007387 */ /* 0x0003e80000100800 */
[----:B-1----:R-:W4:Y:S01]  /*8310*/  LDL.LU R10, [R1+0x4] ;  /* 0x00000400010a7983 */ /* 0x002f220000300800 */
[----:B------:R-:W-:Y:S01]  /*8320*/  IMAD.X R13, R59, 0x1, R5, P2 ;  /* 0x000000013b0d7824 */ /* 0x000fe200010e0605 */
[----:B------:R-:W-:Y:S02]  /*8330*/  SHF.R.S32.HI R60, RZ, 0x1f, R60 ;  /* 0x0000001fff3c7819 */ /* 0x000fe4000001143c */
[----:B------:R-:W-:Y:S02]  /*8340*/  IADD3 R15, P2, PT, R57, R6, RZ ;  /* 0x00000006390f7210 */ /* 0x000fe40007f5e0ff */
[----:B------:R1:W-:Y:S01]  /*8350*/  STL [R1+0x10b0], R13 ;  /* 0x0010b00d01007387 */ /* 0x0003e20000100800 */
[----:B------:R-:W-:-:S03]  /*8360*/  IMAD.X R16, R60, 0x1, R8, P0 ;  /* 0x000000013c107824 */ /* 0x000fc600000e0608 */
[----:B------:R0:W-:Y:S01]  /*8370*/  STL [R1+0x10dc], R15 ;  /* 0x0010dc0f01007387 */ /* 0x0001e20000100800 */
[----:B-1----:R-:W-:Y:S01]  /*8380*/  IMAD.X R13, R60, 0x1, R9, P1 ;  /* 0x000000013c0d7824 */ /* 0x002fe200008e0609 */
[----:B0-----:R-:W-:-:S04]  /*8390*/  IADD3 R15, P1, PT, R57, R4, RZ ;  /* 0x00000004390f7210 */ /* 0x001fc80007f3e0ff */
[----:B------:R0:W-:Y:S04]  /*83a0*/  STL [R1+0x10b4], R13 ;  /* 0x0010b40d01007387 */ /* 0x0001e80000100800 */
[----:B------:R1:W-:Y:S04]  /*83b0*/  STL [R1+0x10e4], R15 ;  /* 0x0010e40f01007387 */ /* 0x0003e80000100800 */
[----:B------:R1:W-:Y:S01]  /*83c0*/  STL [R1+0x10b8], R16 ;  /* 0x0010b81001007387 */ /* 0x0003e20000100800 */
[----:B0-----:R-:W-:-:S03]  /*83d0*/  IADD3 R13, P0, PT, R57, R2, RZ ;  /* 0x00000002390d7210 */ /* 0x001fc60007f1e0ff */
[----:B------:R-:W4:Y:S01]  /*83e0*/  LDL.LU R34, [R1+0x10] ;  /* 0x0000100001227983 */ /* 0x000f220000300800 */
[----:B-1----:R-:W-:-:S03]  /*83f0*/  IMAD.X R15, R60, 0x1, R3, P5 ;  /* 0x000000013c0f7824 */ /* 0x002fc600028e0603 */
[----:B------:R3:W-:Y:S01]  /*8400*/  STL [R1+0x10ec], R13 ;  /* 0x0010ec0d01007387 */ /* 0x0007e20000100800 */
[----:B------:R-:W-:-:S03]  /*8410*/  IMAD.X R16, R60, 0x1, R5, P4 ;  /* 0x000000013c107824 */ /* 0x000fc600020e0605 */
[----:B------:R0:W-:Y:S01]  /*8420*/  STL [R1+0x10c0], R15 ;  /* 0x0010c00f01007387 */ /* 0x0001e20000100800 */
[----:B------:R-:W-:Y:S01]  /*8430*/  IMAD.X R17, R61, 0x1, R9, P3 ;  /* 0x000000013d117824 */ /* 0x000fe200018e0609 */
[C---:B---3--:R-:W-:Y:S02]  /*8440*/  IADD3 R13, P5, PT, R12.reuse, R7, RZ ;  /* 0x000000070c0d7210 */ /* 0x048fe40007fbe0ff */
[----:B0-----:R-:W-:-:S03]  /*8450*/  IADD3 R15, P4, PT, R12, R6, RZ ;  /* 0x000000060c0f7210 */ /* 0x001fc60007f9e0ff */
[----:B------:R0:W-:Y:S04]  /*8460*/  STL [R1+0x10f4], R13 ;  /* 0x0010f40d01007387 */ /* 0x0001e80000100800 */
[----:B0-----:R-:W3:Y:S04]  /*8470*/  LDL.LU R13, [R1+0x8] ;  /* 0x00000800010d7983 */ /* 0x001ee80000300800 */
[----:B------:R0:W-:Y:S04]  /*8480*/  STL [R1+0x10c8], R16 ;  /* 0x0010c81001007387 */ /* 0x0001e80000100800 */
[----:B------:R1:W-:Y:S01]  /*8490*/  STL [R1+0x10fc], R15 ;  /* 0x0010fc0f01007387 */ /* 0x0003e20000100800 */
[----:B0-----:R-:W-:Y:S01]  /*84a0*/  IMAD.X R16, R61, 0x1, R8, P2 ;  /* 0x000000013d107824 */ /* 0x001fe200010e0608 */
[----:B-1----:R-:W-:-:S02]  /*84b0*/  IADD3 R15, P3, PT, R12, R4, RZ ;  /* 0x000000040c0f7210 */ /* 0x002fc40007f7e0ff */
[----:B------:R-:W-:Y:S01]  /*84c0*/  STL [R1+0x10d0], R17 ;  /* 0x0010d01101007387 */ /* 0x000fe20000100800 */
[----:B------:R-:W-:-:S03]  /*84d0*/  IADD3 R12, P2, PT, R12, R2, RZ ;  /* 0x000000020c0c7210 */ /* 0x000fc60007f5e0ff */
[----:B------:R0:W-:Y:S04]  /*84e0*/  STL [R1+0x1104], R15 ;  /* 0x0011040f01007387 */ /* 0x0001e80000100800 */
[----:B------:R1:W-:Y:S04]  /*84f0*/  STL [R1+0x10d8], R16 ;  /* 0x0010d81001007387 */ /* 0x0003e80000100800 */
[----:B------:R-:W3:Y:S01]  /*8500*/  LDL.LU R57, [R1+0x30] ;  /* 0x0000300001397983 */ /* 0x000ee20000300800 */
[----:B0-----:R-:W-:-:S03]  /*8510*/  IMAD.X R15, R61, 0x1, R3, P1 ;  /* 0x000000013d0f7824 */ /* 0x001fc600008e0603 */
[----:B------:R5:W-:Y:S01]  /*8520*/  STL [R1+0x110c], R12 ;  /* 0x00110c0c01007387 */ /* 0x000be20000100800 */
[----:B-1----:R-:W-:-:S03]  /*8530*/  IMAD.X R16, R61, 0x1, R5, P0 ;  /* 0x000000013d107824 */ /* 0x002fc600000e0605 */
[----:B------:R0:W-:Y:S01]  /*8540*/  STL [R1+0x10e0], R15 ;  /* 0x0010e00f01007387 */ /* 0x0001e20000100800 */
[C---:B-----5:R-:W-:Y:S02]  /*8550*/  IADD3 R12, P1, PT, R58.reuse, R7, RZ ;  /* 0x000000073a0c7210 */ /* 0x060fe40007f3e0ff */
[----:B0-----:R-:W-:-:S03]  /*8560*/  IADD3 R15, P0, PT, R58, R6, RZ ;  /* 0x000000063a0f7210 */ /* 0x001fc60007f1e0ff */
[----:B------:R0:W-:Y:S04]  /*8570*/  STL [R1+0x1114], R12 ;  /* 0x0011140c01007387 */ /* 0x0001e80000100800 */
[----:B0-----:R-:W5:Y:S04]  /*8580*/  LDL.LU R12, [R1+0xc] ;  /* 0x00000c00010c7983 */ /* 0x001f680000300800 */
[----:B------:R0:W-:Y:S04]  /*8590*/  STL [R1+0x10e8], R16 ;  /* 0x0010e81001007387 */ /* 0x0001e80000100800 */
[----:B------:R1:W-:Y:S01]  /*85a0*/  STL [R1+0x111c], R15 ;  /* 0x00111c0f01007387 */ /* 0x0003e20000100800 */
[----:B--2---:R-:W-:-:S02]  /*85b0*/  IMAD.X R17, R11, 0x1, R8, P4 ;  /* 0x000000010b117824 */ /* 0x004fc400020e0608 */
[----:B0-----:R-:W-:Y:S01]  /*85c0*/  IMAD.X R16, R11, 0x1, R9, P5 ;  /* 0x000000010b107824 */ /* 0x001fe200028e0609 */
[----:B-1----:R-:W-:-:S04]  /*85d0*/  IADD3 R15, P5, PT, R58, R4, RZ ;  /* 0x000000043a0f7210 */ /* 0x002fc80007fbe0ff */
[----:B------:R0:W-:Y:S04]  /*85e0*/  STL [R1+0x10f0], R16 ;  /* 0x0010f01001007387 */ /* 0x0001e80000100800 */
[----:B------:R1:W-:Y:S04]  /*85f0*/  STL [R1+0x1124], R15 ;  /* 0x0011240f01007387 */ /* 0x0003e80000100800 */
[----:B------:R4:W-:Y:S01]  /*8600*/  STL [R1+0x10f8], R17 ;  /* 0x0010f81101007387 */ /* 0x0009e20000100800 */
[----:B0-----:R-:W-:-:S03]  /*8610*/  IADD3 R16, P4, PT, R58, R2, RZ ;  /* 0x000000023a107210 */ /* 0x001fc60007f9e0ff */
[----:B------:R-:W2:Y:S01]  /*8620*/  LDL.LU R58, [R1+0x38] ;  /* 0x00003800013a7983 */ /* 0x000ea20000300800 */
[----:B-1----:R-:W-:-:S03]  /*8630*/  IMAD.X R15, R11, 0x1, R3, P3 ;  /* 0x000000010b0f7824 */ /* 0x002fc600018e0603 */
[----:B------:R0:W-:Y:S04]  /*8640*/  STL [R1+0x112c], R16 ;  /* 0x00112c1001007387 */ /* 0x0001e80000100800 */
[----:B------:R1:W-:Y:S01]  /*8650*/  STL [R1+0x1100], R15 ;  /* 0x0011000f01007387 */ /* 0x0003e20000100800 */
[C---:B----4-:R-:W-:Y:S01]  /*8660*/  IADD3 R17, P3, PT, R14.reuse, R7, RZ ;  /* 0x000000070e117210 */ /* 0x050fe20007f7e0ff */
[----:B0-----:R-:W-:Y:S01]  /*8670*/  IMAD.X R16, R11, 0x1, R5, P2 ;  /* 0x000000010b107824 */ /* 0x001fe200010e0605 */
[----:B-1----:R-:W-:-:S03]  /*8680*/  IADD3 R15, P2, PT, R14, R6, RZ ;  /* 0x000000060e0f7210 */ /* 0x002fc60007f5e0ff */
[----:B------:R-:W-:Y:S04]  /*8690*/  STL [R1+0x1134], R17 ;  /* 0x0011341101007387 */ /* 0x000fe80000100800 */
[----:B------:R-:W4:Y:S04]  /*86a0*/  LDL.LU R11, [R1+0x34] ;  /* 0x00003400010b7983 */ /* 0x000f280000300800 */
[----:B------:R0:W-:Y:S04]  /*86b0*/  STL [R1+0x1108], R16 ;  /* 0x0011081001007387 */ /* 0x0001e80000100800 */
[----:B------:R1:W-:Y:S01]  /*86c0*/  STL [R1+0x113c], R15 ;  /* 0x00113c0f01007387 */ /* 0x0003e20000100800 */
[----:B0-----:R-:W-:Y:S01]  /*86d0*/  IMAD.X R16, R10, 0x1, R9, P1 ;  /* 0x000000010a107824 */ /* 0x001fe200008e0609 */
[----:B-1----:R-:W-:Y:S01]  /*86e0*/  IADD3 R15, P1, PT, R14, R4, RZ ;  /* 0x000000040e0f7210 */ /* 0x002fe20007f3e0ff */
[----:B------:R-:W-:-:S03]  /*86f0*/  IMAD.X R17, R10, 0x1, R8, P0 ;  /* 0x000000010a117824 */ /* 0x000fc600000e0608 */
[----:B------:R0:W-:Y:S04]  /*8700*/  STL [R1+0x1110], R16 ;  /* 0x0011101001007387 */ /* 0x0001e80000100800 */
[----:B------:R1:W-:Y:S04]  /*8710*/  STL [R1+0x1144], R15 ;  /* 0x0011440f01007387 */ /* 0x0003e80000100800 */
[----:B------:R1:W-:Y:S01]  /*8720*/  STL [R1+0x1118], R17 ;  /* 0x0011181101007387 */ /* 0x0003e20000100800 */
[----:B0-----:R-:W-:-:S03]  /*8730*/  IADD3 R16, P0, PT, R14, R2, RZ ;  /* 0x000000020e107210 */ /* 0x001fc60007f1e0ff */
[----:B------:R-:W4:Y:S01]  /*8740*/  LDL.LU R14, [R1+0x40] ;  /* 0x00004000010e7983 */ /* 0x000f220000300800 */
[----:B-1----:R-:W-:-:S03]  /*8750*/  IMAD.X R15, R10, 0x1, R3, P5 ;  /* 0x000000010a0f7824 */ /* 0x002fc600028e0603 */
[----:B------:R0:W-:Y:S04]  /*8760*/  STL [R1+0x114c], R16 ;  /* 0x00114c1001007387 */ /* 0x0001e80000100800 */
[----:B------:R1:W-:Y:S01]  /*8770*/  STL [R1+0x1120], R15 ;  /* 0x0011200f01007387 */ /* 0x0003e20000100800 */
[----:B------:R-:W-:Y:S01]  /*8780*/  IADD3 R17, P5, PT, R34, R7, RZ ;  /* 0x0000000722117210 */ /* 0x000fe20007fbe0ff */
[----:B0-----:R-:W-:Y:S01]  /*8790*/  IMAD.X R16, R10, 0x1, R5, P4 ;  /* 0x000000010a107824 */ /* 0x001fe200020e0605 */
[----:B-1----:R-:W-:-:S03]  /*87a0*/  IADD3 R15, P4, PT, R34, R6, RZ ;  /* 0x00000006220f7210 */ /* 0x002fc60007f9e0ff */
[----:B------:R-:W-:Y:S04]  /*87b0*/  STL [R1+0x1154], R17 ;  /* 0x0011541101007387 */ /* 0x000fe80000100800 */
[----:B------:R-:W4:Y:S04]  /*87c0*/  LDL.LU R10, [R1+0x3c] ;  /* 0x00003c00010a7983 */ /* 0x000f280000300800 */
[----:B------:R3:W-:Y:S04]  /*87d0*/  STL [R1+0x1128], R16 ;  /* 0x0011281001007387 */ /* 0x0007e80000100800 */
[----:B------:R0:W-:Y:S01]  /*87e0*/  STL [R1+0x115c], R15 ;  /* 0x00115c0f01007387 */ /* 0x0001e20000100800 */
[C---:B---3--:R-:W-:Y:S01]  /*87f0*/  IMAD.X R16, R13.reuse, 0x1, R9, P3 ;  /* 0x000000010d107824 */ /* 0x048fe200018e0609 */
[----:B0-----:R-:W-:Y:S01]  /*8800*/  IADD3 R15, P3, PT, R34, R4, RZ ;  /* 0x00000004220f7210 */ /* 0x001fe20007f7e0ff */
        /* <DEDUP_REMOVED lines=9> */
[----:B---3--:R-:W-:Y:S01]  /*88a0*/  IADD3 R17, P1, PT, R57, R7, RZ ;  /* 0x0000000739117210 */ /* 0x008fe20007f3e0ff */
[----:B0-----:R-:W-:Y:S01]  /*88b0*/  IMAD.X R16, R13, 0x1, R5, P0 ;  /* 0x000000010d107824 */ /* 0x001fe200000e0605 */
[----:B-1----:R-:W-:-:S03]  /*88c0*/  IADD3 R15, P0, PT, R57, R6, RZ ;  /* 0x00000006390f7210 */ /* 0x002fc60007f1e0ff */
[----:B------:R-:W-:Y:S04]  /*88d0*/  STL [R1+0x1174], R17 ;  /* 0x0011741101007387 */ /* 0x000fe80000100800 */
[----:B------:R-:W3:Y:S04]  /*88e0*/  LDL.LU R13, [R1+0x44] ;  /* 0x00004400010d7983 */ /* 0x000ee80000300800 */
[----:B------:R5:W-:Y:S04]  /*88f0*/  STL [R1+0x1148], R16 ;  /* 0x0011481001007387 */ /* 0x000be80000100800 */
[----:B------:R0:W-:Y:S01]  /*8900*/  STL [R1+0x117c], R15 ;  /* 0x00117c0f01007387 */ /* 0x0001e20000100800 */
[C---:B-----5:R-:W-:Y:S01]  /*8910*/  IMAD.X R16, R12.reuse, 0x1, R9, P5 ;  /* 0x000000010c107824 */ /* 0x060fe200028e0609 */
[----:B0-----:R-:W-:Y:S01]  /*8920*/  IADD3 R15, P5, PT, R57, R4, RZ ;  /* 0x00000004390f7210 */ /* 0x001fe20007fbe0ff */
[----:B------:R-:W-:-:S03]  /*8930*/  IMAD.X R17, R12, 0x1, R8, P4 ;  /* 0x000000010c117824 */ /* 0x000fc600020e0608 */
[----:B------:R0:W-:Y:S04]  /*8940*/  STL [R1+0x1150], R16 ;  /* 0x0011501001007387 */ /* 0x0001e80000100800 */
[----:B------:R1:W-:Y:S04]  /*8950*/  STL [R1+0x1184], R15 ;  /* 0x0011840f01007387 */ /* 0x0003e80000100800 */
[----:B------:R2:W-:Y:S01]  /*8960*/  STL [R1+0x1158], R17 ;  /* 0x0011581101007387 */ /* 0x0005e20000100800 */
[----:B0-----:R-:W-:-:S03]  /*8970*/  IADD3 R16, P4, PT, R57, R2, RZ ;  /* 0x0000000239107210 */ /* 0x001fc60007f9e0ff */
[----:B------:R-:W5:Y:S01]  /*8980*/  LDL.LU R57, [R1+0x4c] ;  /* 0x00004c0001397983 */ /* 0x000f620000300800 */
[----:B-1----:R-:W-:-:S03]  /*8990*/  IMAD.X R15, R12, 0x1, R3, P3 ;  /* 0x000000010c0f7824 */ /* 0x002fc600018e0603 */
[----:B------:R0:W-:Y:S04]  /*89a0*/  STL [R1+0x118c], R16 ;  /* 0x00118c1001007387 */ /* 0x0001e80000100800 */
[----:B------:R1:W-:Y:S01]  /*89b0*/  STL [R1+0x1160], R15 ;  /* 0x0011600f01007387 */ /* 0x0003e20000100800 */
[----:B--2---:R-:W-:Y:S01]  /*89c0*/  IADD3 R17, P3, PT, R58, R7, RZ ;  /* 0x000000073a117210 */ /* 0x004fe20007f7e0ff */
[----:B0-----:R-:W-:Y:S01]  /*89d0*/  IMAD.X R16, R12, 0x1, R5, P2 ;  /* 0x000000010c107824 */ /* 0x001fe200010e0605 */
[----:B-1----:R-:W-:-:S03]  /*89e0*/  IADD3 R15, P2, PT, R58, R6, RZ ;  /* 0x000000063a0f7210 */ /* 0x002fc60007f5e0ff */
[----:B------:R-:W-:Y:S04]  /*89f0*/  STL [R1+0x1194], R17 ;  /* 0x0011941101007387 */ /* 0x000fe80000100800 */
[----:B------:R-:W2:Y:S04]  /*8a00*/  LDL.LU R12, [R1+0x50] ;  /* 0x00005000010c7983 */ /* 0x000ea80000300800 */
[----:B------:R4:W-:Y:S04]  /*8a10*/  STL [R1+0x1168], R16 ;  /* 0x0011681001007387 */ /* 0x0009e80000100800 */
[----:B------:R0:W-:Y:S01]  /*8a20*/  STL [R1+0x119c], R15 ;  /* 0x00119c0f01007387 */ /* 0x0001e20000100800 */
[----:B----4-:R-:W-:-:S02]  /*8a30*/  IMAD.X R16, R11, 0x1, R9, P1 ;  /* 0x000000010b107824 */ /* 0x010fc400008e0609 */
[----:B------:R-:W-:Y:S01]  /*8a40*/  IMAD.X R17, R11, 0x1, R8, P0 ;  /* 0x000000010b117824 */ /* 0x000fe200000e0608 */
[C---:B0-----:R-:W-:Y:S02]  /*8a50*/  IADD3 R15, P1, PT, R58.reuse, R4, RZ ;  /* 0x000000043a0f7210 */ /* 0x041fe40007f3e0ff */
[----:B------:R0:W-:Y:S04]  /*8a60*/  STL [R1+0x1170], R16 ;  /* 0x0011701001007387 */ /* 0x0001e80000100800 */
[----:B------:R1:W-:Y:S04]  /*8a70*/  STL [R1+0x11a4], R15 ;  /* 0x0011a40f01007387 */ /* 0x0003e80000100800 */
[----:B------:R-:W-:Y:S01]  /*8a80*/  STL [R1+0x1178], R17 ;  /* 0x0011781101007387 */ /* 0x000fe20000100800 */
[----:B0-----:R-:W-:-:S03]  /*8a90*/  IADD3 R16, P0, PT, R58, R2, RZ ;  /* 0x000000023a107210 */ /* 0x001fc60007f1e0ff */
[----:B------:R-:W4:Y:S01]  /*8aa0*/  LDL.LU R58, [R1+0x54] ;  /* 0x00005400013a7983 */ /* 0x000f220000300800 */
[----:B-1----:R-:W-:-:S03]  /*8ab0*/  IMAD.X R15, R11, 0x1, R3, P5 ;  /* 0x000000010b0f7824 */ /* 0x002fc600028e0603 */
[----:B------:R0:W-:Y:S04]  /*8ac0*/  STL [R1+0x11ac], R16 ;  /* 0x0011ac1001007387 */ /* 0x0001e80000100800 */
[----:B------:R1:W-:Y:S01]  /*8ad0*/  STL [R1+0x1180], R15 ;  /* 0x0011800f01007387 */ /* 0x0003e20000100800 */
[----:B0-----:R-:W-:Y:S01]  /*8ae0*/  IMAD.X R16, R11, 0x1, R5, P4 ;  /* 0x000000010b107824 */ /* 0x001fe200020e0605 */
[----:B------:R-:W-:-:S05]  /*8af0*/  IADD3 R17, P5, PT, R14, R7, RZ ;  /* 0x000000070e117210 */ /* 0x000fca0007fbe0ff */
[----:B------:R-:W-:Y:S04]  /*8b00*/  STL [R1+0x11b4], R17 ;  /* 0x0011b41101007387 */ /* 0x000fe80000100800 */
[----:B------:R-:W4:Y:S01]  /*8b10*/  LDL.LU R11, [R1+0x58] ;  /* 0x00005800010b7983 */ /* 0x000f220000300800 */
[----:B-1----:R-:W-:-:S03]  /*8b20*/  IADD3 R15, P4, PT, R14, R6, RZ ;  /* 0x000000060e0f7210 */ /* 0x002fc60007f9e0ff */
[----:B------:R0:W-:Y:S04]  /*8b30*/  STL [R1+0x1188], R16 ;  /* 0x0011881001007387 */ /* 0x0001e80000100800 */
[----:B------:R1:W-:Y:S01]  /*8b40*/  STL [R1+0x11bc], R15 ;  /* 0x0011bc0f01007387 */ /* 0x0003e20000100800 */
[----:B0-----:R-:W-:Y:S01]  /*8b50*/  IMAD.X R16, R10, 0x1, R9, P3 ;  /* 0x000000010a107824 */ /* 0x001fe200018e0609 */
[----:B-1----:R-:W-:Y:S01]  /*8b60*/  IADD3 R15, P3, PT, R14, R4, RZ ;  /* 0x000000040e0f7210 */ /* 0x002fe20007f7e0ff */
[----:B------:R-:W-:-:S03]  /*8b70*/  IMAD.X R17, R10, 0x1, R8, P2 ;  /* 0x000000010a117824 */ /* 0x000fc600010e0608 */
        /* <DEDUP_REMOVED lines=9> */
[C---:B------:R-:W-:Y:S02]  /*8c10*/  IADD3 R17, P1, PT, R34.reuse, R7, RZ ;  /* 0x0000000722117210 */ /* 0x040fe40007f3e0ff */
[----:B-1----:R-:W-:-:S03]  /*8c20*/  IADD3 R15, P0, PT, R34, R6, RZ ;  /* 0x00000006220f7210 */ /* 0x002fc60007f1e0ff */
[----:B------:R-:W-:Y:S04]  /*8c30*/  STL [R1+0x11d4], R17 ;  /* 0x0011d41101007387 */ /* 0x000fe80000100800 */
[----:B------:R-:W4:Y:S04]  /*8c40*/  LDL.LU R10, [R1+0x60] ;  /* 0x00006000010a7983 */ /* 0x000f280000300800 */
[----:B------:R3:W-:Y:S04]  /*8c50*/  STL [R1+0x11a8], R16 ;  /* 0x0011a81001007387 */ /* 0x0007e80000100800 */
[----:B------:R0:W-:Y:S01]  /*8c60*/  STL [R1+0x11dc], R15 ;  /* 0x0011dc0f01007387 */ /* 0x0001e20000100800 */
[----:B---3--:R-:W-:-:S02]  /*8c70*/  IMAD.X R16, R13, 0x1, R9, P5 ;  /* 0x000000010d107824 */ /* 0x008fc400028e0609 */
[----:B------:R-:W-:Y:S01]  /*8c80*/  IMAD.X R17, R13, 0x1, R8, P4 ;  /* 0x000000010d117824 */ /* 0x000fe200020e0608 */
[C---:B0-----:R-:W-:Y:S02]  /*8c90*/  IADD3 R15, P5, PT, R34.reuse, R4, RZ ;  /* 0x00000004220f7210 */ /* 0x041fe40007fbe0ff */
[----:B------:R0:W-:Y:S04]  /*8ca0*/  STL [R1+0x11b0], R16 ;  /* 0x0011b01001007387 */ /* 0x0001e80000100800 */
[----:B------:R1:W-:Y:S04]  /*8cb0*/  STL [R1+0x11e4], R15 ;  /* 0x0011e40f01007387 */ /* 0x0003e80000100800 */
[----:B------:R-:W-:Y:S01]  /*8cc0*/  STL [R1+0x11b8], R17 ;  /* 0x0011b81101007387 */ /* 0x000fe20000100800 */
[----:B0-----:R-:W-:-:S03]  /*8cd0*/  IADD3 R16, P4, PT, R34, R2, RZ ;  /* 0x0000000222107210 */ /* 0x001fc60007f9e0ff */
[----:B------:R-:W3:Y:S01]  /*8ce0*/  LDL.LU R34, [R1+0x64] ;  /* 0x0000640001227983 */ /* 0x000ee20000300800 */
[----:B-1----:R-:W-:-:S03]  /*8cf0*/  IMAD.X R15, R13, 0x1, R3, P3 ;  /* 0x000000010d0f7824 */ /* 0x002fc600018e0603 */
[----:B------:R0:W-:Y:S04]  /*8d00*/  STL [R1+0x11ec], R16 ;  /* 0x0011ec1001007387 */ /* 0x0001e80000100800 */
[----:B------:R1:W-:Y:S01]  /*8d10*/  STL [R1+0x11c0], R15 ;  /* 0x0011c00f01007387 */ /* 0x0003e20000100800 */
[----:B0-----:R-:W-:Y:S01]  /*8d20*/  IMAD.X R16, R13, 0x1, R5, P2 ;  /* 0x000000010d107824 */ /* 0x001fe200010e0605 */
[C---:B-----5:R-:W-:Y:S02]  /*8d30*/  IADD3 R17, P3, PT, R57.reuse, R7, RZ ;  /* 0x0000000739117210 */ /* 0x060fe40007f7e0ff */
[----:B-1----:R-:W-:-:S03]  /*8d40*/  IADD3 R15, P2, PT, R57, R6, RZ ;  /* 0x00000006390f7210 */ /* 0x002fc60007f5e0ff */
[----:B------:R-:W-:Y:S04]  /*8d50*/  STL [R1+0x11f4], R17 ;  /* 0x0011f41101007387 */ /* 0x000fe80000100800 */
[----:B------:R-:W5:Y:S04]  /*8d60*/  LDL.LU R13, [R1+0x68] ;  /* 0x00006800010d7983 */ /* 0x000f680000300800 */
[----:B------:R2:W-:Y:S04]  /*8d70*/  STL [R1+0x11c8], R16 ;  /* 0x0011c81001007387 */ /* 0x0005e80000100800 */
[----:B------:R0:W-:Y:S01]  /*8d80*/  STL [R1+0x11fc], R15 ;  /* 0x0011fc0f01007387 */ /* 0x0001e20000100800 */
[----:B--2---:R-:W-:-:S02]  /*8d90*/  IMAD.X R16, R12, 0x1, R9, P1 ;  /* 0x000000010c107824 */ /* 0x004fc400008e0609 */
[----:B------:R-:W-:Y:S01]  /*8da0*/  IMAD.X R17, R12, 0x1, R8, P0 ;  /* 0x000000010c117824 */ /* 0x000fe200000e0608 */
[C---:B0-----:R-:W-:Y:S02]  /*8db0*/  IADD3 R15, P1, PT, R57.reuse, R4, RZ ;  /* 0x00000004390f7210 */ /* 0x041fe40007f3e0ff */
        /* <DEDUP_REMOVED lines=8> */
[----:B----4-:R-:W-:Y:S01]  /*8e40*/  IADD3 R17, P5, PT, R58, R7, RZ ;  /* 0x000000073a117210 */ /* 0x010fe20007fbe0ff */
[----:B0-----:R-:W-:Y:S01]  /*8e50*/  IMAD.X R16, R12, 0x1, R5, P4 ;  /* 0x000000010c107824 */ /* 0x001fe200020e0605 */
[----:B-1----:R-:W-:-:S03]  /*8e60*/  IADD3 R15, P4, PT, R58, R6, RZ ;  /* 0x000000063a0f7210 */ /* 0x002fc60007f9e0ff */
[----:B------:R-:W-:Y:S04]  /*8e70*/  STL [R1+0x1214], R17 ;  /* 0x0012141101007387 */ /* 0x000fe80000100800 */
[----:B------:R-:W4:Y:S04]  /*8e80*/  LDL.LU R12, [R1+0x74] ;  /* 0x00007400010c7983 */ /* 0x000f280000300800 */
[----:B------:R0:W-:Y:S04]  /*8e90*/  STL [R1+0x11e8], R16 ;  /* 0x0011e81001007387 */ /* 0x0001e80000100800 */
[----:B------:R1:W-:Y:S01]  /*8ea0*/  STL [R1+0x121c], R15 ;  /* 0x00121c0f01007387 */ /* 0x0003e20000100800 */
[C---:B0-----:R-:W-:Y:S01]  /*8eb0*/  IMAD.X R16, R11.reuse, 0x1, R9, P3 ;  /* 0x000000010b107824 */ /* 0x041fe200018e0609 */
        /* <DEDUP_REMOVED lines=10> */
[C---:B------:R-:W-:Y:S01]  /*8f60*/  IADD3 R17, P1, PT, R14.reuse, R7, RZ ;  /* 0x000000070e117210 */ /* 0x040fe20007f3e0ff */
        /* <DEDUP_REMOVED lines=60> */
[C---:B0-----:R-:W-:Y:S01]  /*9330*/  IMAD.X R16, R11.reuse, 0x1, R9, P5 ;  /* 0x000000010b107824 */ /* 0x041fe200028e0609 */
        /* <DEDUP_REMOVED lines=82> */
[C---:B---3--:R-:W-:Y:S01]  /*9860*/  IADD3 R17, P5, PT, R14.reuse, R7, RZ ;  /* 0x000000070e117210 */ /* 0x048fe20007fbe0ff */
[----:B0-----:R-:W-:Y:S01]  /*9870*/  IMAD.X R16, R11, 0x1, R5, P4 ;  /* 0x000000010b107824 */ /* 0x001fe200020e0605 */
[----:B-1----:R-:W-:-:S03]  /*9880*/  IADD3 R15, P4, PT, R14, R6, RZ ;  /* 0x000000060e0f7210 */ /* 0x002fc60007f9e0ff */
[----:B------:R-:W-:Y:S04]  /*9890*/  STL [R1+0x1334], R17 ;  /* 0x0013341101007387 */ /* 0x000fe80000100800 */
[----:B------:R-:W3:Y:S04]  /*98a0*/  LDL.LU R11, [R1+0xc4] ;  /* 0x0000c400010b7983 */ /* 0x000ee80000300800 */
[----:B------:R5:W-:Y:S04]  /*98b0*/  STL [R1+0x1308], R16 ;  /* 0x0013081001007387 */ /* 0x000be80000100800 */
[----:B------:R0:W-:Y:S01]  /*98c0*/  STL [R1+0x133c], R15 ;  /* 0x00133c0f01007387 */ /* 0x0001e20000100800 */
[----:B-----5:R-:W-:Y:S01]  /*98d0*/  IMAD.X R16, R10, 0x1, R9, P3 ;  /* 0x000000010a107824 */ /* 0x020fe200018e0609 */
        /* <DEDUP_REMOVED lines=80> */
[----:B------:R-:W-:Y:S04]  /*9de0*/  STL [R1+0x13cc], R16 ;  /* 0x0013cc1001007387 */ /* 0x000fe80000100800 */
[----:B------:R0:W-:Y:S01]  /*9df0*/  STL [R1+0x13a0], R15 ;  /* 0x0013a00f01007387 */ /* 0x0001e20000100800 */
[----:B----4-:R-:W-:Y:S01]  /*9e00*/  IADD3 R17, P3, PT, R34, R7, RZ ;  /* 0x0000000722117210 */ /* 0x010fe20007f7e0ff */
[----:B0-----:R-:W-:-:S04]  /*9e10*/  IMAD.X R15, R10, 0x1, R5, P2 ;  /* 0x000000010a0f7824 */ /* 0x001fc800010e0605 */
[----:B------:R-:W-:Y:S04]  /*9e20*/  STL [R1+0x13d4], R17 ;  /* 0x0013d41101007387 */ /* 0x000fe80000100800 */
[----:B------:R-:W4:Y:S01]  /*9e30*/  LDL.LU R10, [R1+0xf0] ;  /* 0x0000f000010a7983 */ /* 0x000f220000300800 */
[----:B------:R-:W-:-:S03]  /*9e40*/  IADD3 R16, P2, PT, R34, R6, RZ ;  /* 0x0000000622107210 */ /* 0x000fc60007f5e0ff */
[----:B------:R0:W-:Y:S04]  /*9e50*/  STL [R1+0x13a8], R15 ;  /* 0x0013a80f01007387 */ /* 0x0001e80000100800 */
[----:B------:R1:W-:Y:S01]  /*9e60*/  STL [R1+0x13dc], R16 ;  /* 0x0013dc1001007387 */ /* 0x0003e20000100800 */
[C---:B0-----:R-:W-:Y:S01]  /*9e70*/  IMAD.X R15, R13.reuse, 0x1, R9, P1 ;  /* 0x000000010d0f7824 */ /* 0x041fe200008e0609 */
[----:B------:R-:W-:Y:S01]  /*9e80*/  IADD3 R17, P1, PT, R34, R4, RZ ;  /* 0x0000000422117210 */ /* 0x000fe20007f3e0ff */
[----:B-1----:R-:W-:-:S03]  /*9e90*/  IMAD.X R16, R13, 0x1, R8, P0 ;  /* 0x000000010d107824 */ /* 0x002fc600000e0608 */
[----:B------:R0:W-:Y:S04]  /*9ea0*/  STL [R1+0x13b0], R15 ;  /* 0x0013b00f01007387 */ /* 0x0001e80000100800 */
[----:B------:R-:W-:Y:S01]  /*9eb0*/  STL [R1+0x13e4], R17 ;  /* 0x0013e41101007387 */ /* 0x000fe20000100800 */
[----:B0-----:R-:W-:-:S03]  /*9ec0*/  IADD3 R15, P0, PT, R34, R2, RZ ;  /* 0x00000002220f7210 */ /* 0x001fc60007f1e0ff */
[----:B------:R-:W4:Y:S04]  /*9ed0*/  LDL.LU R34, [R1+0xd8] ;  /* 0x0000d80001227983 */ /* 0x000f280000300800 */
[----:B------:R0:W-:Y:S04]  /*9ee0*/  STL [R1+0x13b8], R16 ;  /* 0x0013b81001007387 */ /* 0x0001e80000100800 */
[----:B------:R1:W-:Y:S01]  /*9ef0*/  STL [R1+0x13ec], R15 ;  /* 0x0013ec0f01007387 */ /* 0x0003e20000100800 */
[----:B0-----:R-:W-:Y:S01]  /*9f00*/  IMAD.X R16, R13, 0x1, R3, P5 ;  /* 0x000000010d107824 */ /* 0x001fe200028e0603 */
[----:B------:R-:W-:Y:S01]  /*9f10*/  IADD3 R17, P5, PT, R57, R7, RZ ;  /* 0x0000000739117210 */ /* 0x000fe20007fbe0ff */
[----:B-1----:R-:W-:-:S03]  /*9f20*/  IMAD.X R15, R13, 0x1, R5, P4 ;  /* 0x000000010d0f7824 */ /* 0x002fc600020e0605 */
[----:B------:R0:W-:Y:S04]  /*9f30*/  STL [R1+0x13c0], R16 ;  /* 0x0013c01001007387 */ /* 0x0001e80000100800 */
[----:B------:R-:W-:Y:S04]  /*9f40*/  STL [R1+0x13f4], R17 ;  /* 0x0013f41101007387 */ /* 0x000fe80000100800 */
[----:B------:R-:W4:Y:S01]  /*9f50*/  LDL.LU R13, [R1+0xf8] ;  /* 0x0000f800010d7983 */ /* 0x000f220000300800 */
[----:B0-----:R-:W-:-:S03]  /*9f60*/  IADD3 R16, P4, PT, R57, R6, RZ ;  /* 0x0000000639107210 */ /* 0x001fc60007f9e0ff */
[----:B------:R0:W-:Y:S04]  /*9f70*/  STL [R1+0x13c8], R15 ;  /* 0x0013c80f01007387 */ /* 0x0001e80000100800 */
[----:B------:R1:W-:Y:S01]  /*9f80*/  STL [R1+0x13fc], R16 ;  /* 0x0013fc1001007387 */ /* 0x0003e20000100800 */
[C---:B0-----:R-:W-:Y:S01]  /*9f90*/  IMAD.X R15, R12.reuse, 0x1, R9, P3 ;  /* 0x000000010c0f7824 */ /* 0x041fe200018e0609 */
[----:B------:R-:W-:Y:S01]  /*9fa0*/  IADD3 R17, P3, PT, R57, R4, RZ ;  /* 0x0000000439117210 */ /* 0x000fe20007f7e0ff */
[----:B-1----:R-:W-:-:S03]  /*9fb0*/  IMAD.X R16, R12, 0x1, R8, P2 ;  /* 0x000000010c107824 */ /* 0x002fc600010e0608 */
[----:B------:R0:W-:Y:S04]  /*9fc0*/  STL [R1+0x13d0], R15 ;  /* 0x0013d00f01007387 */ /* 0x0001e80000100800 */
[----:B------:R1:W-:Y:S01]  /*9fd0*/  STL [R1+0x1404], R17 ;  /* 0x0014041101007387 */ /* 0x0003e20000100800 */
[----:B0-----:R-:W-:-:S03]  /*9fe0*/  IADD3 R15, P2, PT, R57, R2, RZ ;  /* 0x00000002390f7210 */ /* 0x001fc60007f5e0ff */
[----:B------:R-:W4:Y:S01]  /*9ff0*/  LDL.LU R57, [R1+0xe0] ;  /* 0x0000e00001397983 */ /* 0x000f220000300800 */
[----:B-1----:R-:W-:-:S03]  /*a000*/  IMAD.X R17, R12, 0x1, R3, P1 ;  /* 0x000000010c117824 */ /* 0x002fc600008e0603 */
[----:B------:R3:W-:Y:S04]  /*a010*/  STL [R1+0x13d8], R16 ;  /* 0x0013d81001007387 */ /* 0x0007e80000100800 */
[----:B------:R0:W-:Y:S01]  /*a020*/  STL [R1+0x140c], R15 ;  /* 0x00140c0f01007387 */ /* 0x0001e20000100800 */
[----:B---3--:R-:W-:-:S03]  /*a030*/  IADD3 R16, P1, PT, R58, R7, RZ ;  /* 0x000000073a107210 */ /* 0x008fc60007f3e0ff */
[----:B------:R1:W-:Y:S01]  /*a040*/  STL [R1+0x13e0], R17 ;  /* 0x0013e01101007387 */ /* 0x0003e20000100800 */
[----:B0-----:R-:W-:-:S03]  /*a050*/  IMAD.X R15, R12, 0x1, R5, P0 ;  /* 0x000000010c0f7824 */ /* 0x001fc600000e0605 */
[----:B------:R-:W3:Y:S04]  /*a060*/  LDL.LU R12, [R1+0x100] ;  /* 0x00010000010c7983 */ /* 0x000ee80000300800 */
[----:B------:R5:W-:Y:S01]  /*a070*/  STL [R1+0x1414], R16 ;  /* 0x0014141001007387 */ /* 0x000be20000100800 */
[----:B-1----:R-:W-:-:S03]  /*a080*/  IADD3 R17, P0, PT, R58, R6, RZ ;  /* 0x000000063a117210 */ /* 0x002fc60007f1e0ff */
[----:B------:R0:W-:Y:S04]  /*a090*/  STL [R1+0x13e8], R15 ;  /* 0x0013e80f01007387 */ /* 0x0001e80000100800 */
[----:B------:R1:W-:Y:S01]  /*a0a0*/  STL [R1+0x141c], R17 ;  /* 0x00141c1101007387 */ /* 0x0003e20000100800 */
[C---:B-----5:R-:W-:Y:S01]  /*a0b0*/  IMAD.X R16, R11.reuse, 0x1, R9, P5 ;  /* 0x000000010b107824 */ /* 0x060fe200028e0609 */
[----:B0-----:R-:W-:Y:S01]  /*a0c0*/  IADD3 R15, P5, PT, R58, R4, RZ ;  /* 0x000000043a0f7210 */ /* 0x001fe20007fbe0ff */
[----:B-1----:R-:W-:-:S03]  /*a0d0*/  IMAD.X R17, R11, 0x1, R8, P4 ;  /* 0x000000010b117824 */ /* 0x002fc600020e0608 */
[----:B------:R0:W-:Y:S04]  /*a0e0*/  STL [R1+0x13f0], R16 ;  /* 0x0013f01001007387 */ /* 0x0001e80000100800 */
[----:B------:R1:W-:Y:S01]  /*a0f0*/  STL [R1+0x1424], R15 ;  /* 0x0014240f01007387 */ /* 0x0003e20000100800 */
[----:B0-----:R-:W-:-:S03]  /*a100*/  IADD3 R16, P4, PT, R58, R2, RZ ;  /* 0x000000023a107210 */ /* 0x001fc60007f9e0ff */
[----:B------:R2:W-:Y:S01]  /*a110*/  STL [R1+0x13f8], R17 ;  /* 0x0013f81101007387 */ /* 0x0005e20000100800 */
[----:B-1----:R-:W-:-:S03]  /*a120*/  IMAD.X R15, R11, 0x1, R3, P3 ;  /* 0x000000010b0f7824 */ /* 0x002fc600018e0603 */
[----:B------:R-:W5:Y:S04]  /*a130*/  LDL.LU R58, [R1+0xe4] ;  /* 0x0000e400013a7983 */ /* 0x000f680000300800 */
[----:B------:R-:W-:Y:S04]  /*a140*/  STL [R1+0x142c], R16 ;  /* 0x00142c1001007387 */ /* 0x000fe80000100800 */
[----:B------:R0:W-:Y:S01]  /*a150*/  STL [R1+0x1400], R15 ;  /* 0x0014000f01007387 */ /* 0x0001e20000100800 */
[----:B--2---:R-:W-:Y:S01]  /*a160*/  IADD3 R17, P3, PT, R14, R7, RZ ;  /* 0x000000070e117210 */ /* 0x004fe20007f7e0ff */
[----:B0-----:R-:W-:-:S04]  /*a170*/  IMAD.X R15, R11, 0x1, R5, P2 ;  /* 0x000000010b0f7824 */ /* 0x001fc800010e0605 */
[----:B------:R-:W-:Y:S01]  /*a180*/  STL [R1+0x1434], R17 ;  /* 0x0014341101007387 */ /* 0x000fe20000100800 */
[----:B------:R-:W-:-:S03]  /*a190*/  IADD3 R16, P2, PT, R14, R6, RZ ;  /* 0x000000060e107210 */ /* 0x000fc60007f5e0ff */
[----:B------:R-:W2:Y:S04]  /*a1a0*/  LDL.LU R11, [R1+0x10c] ;  /* 0x00010c00010b7983 */ /* 0x000ea80000300800 */
[----:B------:R4:W-:Y:S04]  /*a1b0*/  STL [R1+0x1408], R15 ;  /* 0x0014080f01007387 */ /* 0x0009e80000100800 */
[----:B------:R0:W-:Y:S01]  /*a1c0*/  STL [R1+0x143c], R16 ;  /* 0x00143c1001007387 */ /* 0x0001e20000100800 */
[C---:B----4-:R-:W-:Y:S02]  /*a1d0*/  IMAD.X R15, R10.reuse, 0x1, R9, P1 ;  /* 0x000000010a0f7824 */ /* 0x050fe400008e0609 */
[----:B------:R-:W-:Y:S01]  /*a1e0*/  IMAD.X R17, R10, 0x1, R8, P0 ;  /* 0x000000010a117824 */ /* 0x000fe200000e0608 */
[----:B0-----:R-:W-:-:S02]  /*a1f0*/  IADD3 R16, P1, PT, R14, R4, RZ ;  /* 0x000000040e107210 */ /* 0x001fc40007f3e0ff */
[----:B------:R0:W-:Y:S04]  /*a200*/  STL [R1+0x1410], R15 ;  /* 0x0014100f01007387 */ /* 0x0001e80000100800 */
[----:B------:R1:W-:Y:S01]  /*a210*/  STL [R1+0x1444], R16 ;  /* 0x0014441001007387 */ /* 0x0003e20000100800 */
[----:B0-----:R-:W-:-:S03]  /*a220*/  IADD3 R15, P0, PT, R14, R2, RZ ;  /* 0x000000020e0f7210 */ /* 0x001fc60007f1e0ff */
[----:B------:R-:W-:Y:S01]  /*a230*/  STL [R1+0x1418], R17 ;  /* 0x0014181101007387 */ /* 0x000fe20000100800 */
[----:B-1----:R-:W-:-:S03]  /*a240*/  IMAD.X R16, R10, 0x1, R3, P5 ;  /* 0x000000010a107824 */ /* 0x002fc600028e0603 */
[----:B------:R0:W-:Y:S04]  /*a250*/  STL [R1+0x144c], R15 ;  /* 0x00144c0f01007387 */ /* 0x0001e80000100800 */
[----:B0-----:R-:W4:Y:S01]  /*a260*/  LDL.LU R15, [R1+0xec] ;  /* 0x0000ec00010f7983 */ /* 0x001f220000300800 */
[----:B------:R-:W-:-:S03]  /*a270*/  IADD3 R14, P5, PT, R34, R7, RZ ;  /* 0x00000007220e7210 */ /* 0x000fc60007fbe0ff */
[----:B------:R0:W-:Y:S04]  /*a280*/  STL [R1+0x1420], R16 ;  /* 0x0014201001007387 */ /* 0x0001e80000100800 */
[----:B------:R1:W-:Y:S01]  /*a290*/  STL [R1+0x1454], R14 ;  /* 0x0014540e01007387 */ /* 0x0003e20000100800 */
[----:B0-----:R-:W-:-:S03]  /*a2a0*/  IMAD.X R16, R10, 0x1, R5, P4 ;  /* 0x000000010a107824 */ /* 0x001fc600020e0605 */
[----:B------:R-:W4:Y:S01]  /*a2b0*/  LDL.LU R10, [R1+0x114] ;  /* 0x00011400010a7983 */ /* 0x000f220000300800 */
[----:B-1----:R-:W-:-:S03]  /*a2c0*/  IADD3 R14, P4, PT, R34, R6, RZ ;  /* 0x00000006220e7210 */ /* 0x002fc60007f9e0ff */
[----:B------:R-:W-:Y:S04]  /*a2d0*/  STL [R1+0x1428], R16 ;  /* 0x0014281001007387 */ /* 0x000fe80000100800 */
[----:B------:R0:W-:Y:S01]  /*a2e0*/  STL [R1+0x145c], R14 ;  /* 0x00145c0e01007387 */ /* 0x0001e20000100800 */
[C---:B------:R-:W-:Y:S01]  /*a2f0*/  IMAD.X R17, R13.reuse, 0x1, R9, P3 ;  /* 0x000000010d117824 */ /* 0x040fe200018e0609 */
[----:B0-----:R-:W-:Y:S01]  /*a300*/  IADD3 R14, P3, PT, R34, R4, RZ ;  /* 0x00000004220e7210 */ /* 0x001fe20007f7e0ff */
[----:B------:R-:W-:-:S03]  /*a310*/  IMAD.X R16, R13, 0x1, R8, P2 ;  /* 0x000000010d107824 */ /* 0x000fc600010e0608 */
[----:B------:R0:W-:Y:S04]  /*a320*/  STL [R1+0x1430], R17 ;  /* 0x0014301101007387 */ /* 0x0001e80000100800 */
[----:B------:R1:W-:Y:S01]  /*a330*/  STL [R1+0x1464], R14 ;  /* 0x0014640e01007387 */ /* 0x0003e20000100800 */
[----:B0-----:R-:W-:-:S03]  /*a340*/  IADD3 R17, P2, PT, R34, R2, RZ ;  /* 0x0000000222117210 */ /* 0x001fc60007f5e0ff */
[----:B------:R-:W-:Y:S01]  /*a350*/  STL [R1+0x1438], R16 ;  /* 0x0014381001007387 */ /* 0x000fe20000100800 */
[----:B-1----:R-:W-:-:S03]  /*a360*/  IMAD.X R14, R13, 0x1, R3, P1 ;  /* 0x000000010d0e7824 */ /* 0x002fc600008e0603 */
[----:B------:R-:W-:Y:S04]  /*a370*/  STL [R1+0x146c], R17 ;  /* 0x00146c1101007387 */ /* 0x000fe80000100800 */
[----:B------:R-:W4:Y:S04]  /*a380*/  LDL.LU R35, [R1+0xf4] ;  /* 0x0000f40001237983 */ /* 0x000f280000300800 */
[----:B------:R0:W-:Y:S02]  /*a390*/  STL [R1+0x1440], R14 ;  /* 0x0014400e01007387 */ /* 0x0001e40000100800 */
[----:B0-----:R-:W-:Y:S01]  /*a3a0*/  IMAD.X R14, R13, 0x1, R5, P0 ;  /* 0x000000010d0e7824 */ /* 0x001fe200000e0605 */
[----:B------:R-:W-:-:S02]  /*a3b0*/  IADD3 R16, P1, PT, R57, R7, RZ ;  /* 0x0000000739107210 */ /* 0x000fc40007f3e0ff */
[----:B------:R-:W-:-:S03]  /*a3c0*/  IADD3 R13, P0, PT, R57, R6, RZ ;  /* 0x00000006390d7210 */ /* 0x000fc60007f1e0ff */
[----:B------:R-:W-:Y:S04]  /*a3d0*/  STL [R1+0x1474], R16 ;  /* 0x0014741001007387 */ /* 0x000fe80000100800 */
[----:B------:R0:W-:Y:S04]  /*a3e0*/  STL [R1+0x1448], R14 ;  /* 0x0014480e01007387 */ /* 0x0001e80000100800 */
[----:B0-----:R-:W4:Y:S01]  /*a3f0*/  LDL.LU R14, [R1+0x118] ;  /* 0x00011800010e7983 */ /* 0x001f220000300800 */
[----:B---3--:R-:W-:-:S03]  /*a400*/  IMAD.X R16, R12, 0x1, R9, P5 ;  /* 0x000000010c107824 */ /* 0x008fc600028e0609 */
[----:B------:R0:W-:Y:S01]  /*a410*/  STL [R1+0x147c], R13 ;  /* 0x00147c0d01007387 */ /* 0x0001e20000100800 */
[----:B------:R-:W-:-:S03]  /*a420*/  IMAD.X R17, R12, 0x1, R8, P4 ;  /* 0x000000010c117824 */ /* 0x000fc600020e0608 */
[----:B------:R1:W-:Y:S01]  /*a430*/  STL [R1+0x1450], R16 ;  /* 0x0014501001007387 */ /* 0x0003e20000100800 */
[C---:B0-----:R-:W-:Y:S02]  /*a440*/  IADD3 R13, P5, PT, R57.reuse, R4, RZ ;  /* 0x00000004390d7210 */ /* 0x041fe40007fbe0ff */
[----:B-1----:R-:W-:-:S03]  /*a450*/  IADD3 R16, P4, PT, R57, R2, RZ ;  /* 0x0000000239107210 */ /* 0x002fc60007f9e0ff */
[----:B------:R0:W-:Y:S04]  /*a460*/  STL [R1+0x1484], R13 ;  /* 0x0014840d01007387 */ /* 0x0001e80000100800 */
[----:B------:R-:W-:Y:S04]  /*a470*/  STL [R1+0x1458], R17 ;  /* 0x0014581101007387 */ /* 0x000fe80000100800 */
[----:B------:R-:W3:Y:S01]  /*a480*/  LDL.LU R34, [R1+0xfc] ;  /* 0x0000fc0001227983 */ /* 0x000ee20000300800 */
[----:B0-----:R-:W-:-:S03]  /*a490*/  IMAD.X R13, R12, 0x1, R3, P3 ;  /* 0x000000010c0d7824 */ /* 0x001fc600018e0603 */
[----:B------:R0:W-:Y:S04]  /*a4a0*/  STL [R1+0x148c], R16 ;  /* 0x00148c1001007387 */ /* 0x0001e80000100800 */
[----:B------:R1:W-:Y:S01]  /*a4b0*/  STL [R1+0x1460], R13 ;  /* 0x0014600d01007387 */ /* 0x0003e20000100800 */
[----:B0-----:R-:W-:Y:S01]  /*a4c0*/  IMAD.X R16, R12, 0x1, R5, P2 ;  /* 0x000000010c107824 */ /* 0x001fe200010e0605 */
[C---:B-----5:R-:W-:Y:S02]  /*a4d0*/  IADD3 R17, P3, PT, R58.reuse, R7, RZ ;  /* 0x000000073a117210 */ /* 0x060fe40007f7e0ff */
[----:B-1----:R-:W5:Y:S01]  /*a4e0*/  LDL.LU R13, [R1+0x11c] ;  /* 0x00011c00010d7983 */ /* 0x002f620000300800 */
[----:B------:R-:W-:-:S03]  /*a4f0*/  IADD3 R12, P2, PT, R58, R6, RZ ;  /* 0x000000063a0c7210 */ /* 0x000fc60007f5e0ff */
[----:B------:R2:W-:Y:S04]  /*a500*/  STL [R1+0x1494], R17 ;  /* 0x0014941101007387 */ /* 0x0005e80000100800 */
[----:B------:R0:W-:Y:S04]  /*a510*/  STL [R1+0x1468], R16 ;  /* 0x0014681001007387 */ /* 0x0001e80000100800 */
[----:B------:R1:W-:Y:S01]  /*a520*/  STL [R1+0x149c], R12 ;  /* 0x00149c0c01007387 */ /* 0x0003e20000100800 */
[C---:B--2---:R-:W-:Y:S01]  /*a530*/  IMAD.X R17, R11.reuse, 0x1, R9, P1 ;  /* 0x000000010b117824 */ /* 0x044fe200008e0609 */
[----:B0-----:R-:W-:Y:S01]  /*a540*/  IADD3 R16, P1, PT, R58, R4, RZ ;  /* 0x000000043a107210 */ /* 0x001fe20007f3e0ff */
[----:B-1----:R-:W-:-:S03]  /*a550*/  IMAD.X R12, R11, 0x1, R8, P0 ;  /* 0x000000010b0c7824 */ /* 0x002fc600000e0608 */
[----:B------:R0:W-:Y:S04]  /*a560*/  STL [R1+0x1470], R17 ;  /* 0x0014701101007387 */ /* 0x0001e80000100800 */
[----:B------:R-:W2:Y:S04]  /*a570*/  LDL.LU R57, [R1+0x104] ;  /* 0x0001040001397983 */ /* 0x000ea80000300800 */
[----:B------:R1:W-:Y:S01]  /*a580*/  STL [R1+0x14a4], R16 ;  /* 0x0014a41001007387 */ /* 0x0003e20000100800 */
[----:B0-----:R-:W-:-:S03]  /*a590*/  IADD3 R17, P0, PT, R58, R2, RZ ;  /* 0x000000023a117210 */ /* 0x001fc60007f1e0ff */
[----:B------:R0:W-:Y:S01]  /*a5a0*/  STL [R1+0x1478], R12 ;  /* 0x0014780c01007387 */ /* 0x0001e20000100800 */
[----:B-1----:R-:W-:-:S03]  /*a5b0*/  IMAD.X R16, R11, 0x1, R3, P5 ;  /* 0x000000010b107824 */ /* 0x002fc600028e0603 */
[----:B0-----:R-:W2:Y:S04]  /*a5c0*/  LDL.LU R12, [R1+0x120] ;  /* 0x00012000010c7983 */ /* 0x001ea80000300800 */
[----:B------:R0:W-:Y:S04]  /*a5d0*/  STL [R1+0x14ac], R17 ;  /* 0x0014ac1101007387 */ /* 0x0001e80000100800 */
[----:B------:R1:W-:Y:S01]  /*a5e0*/  STL [R1+0x1480], R16 ;  /* 0x0014801001007387 */ /* 0x0003e20000100800 */
[----:B0-----:R-:W-:Y:S01]  /*a5f0*/  IMAD.X R17, R11, 0x1, R5, P4 ;  /* 0x000000010b117824 */ /* 0x001fe200020e0605 */
[----:B----4-:R-:W-:-:S02]  /*a600*/  IADD3 R18, P5, PT, R15, R7, RZ ;  /* 0x000000070f127210 */ /* 0x010fc40007fbe0ff */
[----:B-1----:R-:W-:-:S03]  /*a610*/  IADD3 R16, P4, PT, R15, R6, RZ ;  /* 0x000000060f107210 */ /* 0x002fc60007f9e0ff */
[----:B------:R-:W-:Y:S04]  /*a620*/  STL [R1+0x14b4], R18 ;  /* 0x0014b41201007387 */ /* 0x000fe80000100800 */
[----:B------:R0:W-:Y:S04]  /*a630*/  STL [R1+0x1488], R17 ;  /* 0x0014881101007387 */ /* 0x0001e80000100800 */
[----:B------:R-:W4:Y:S01]  /*a640*/  LDL.LU R58, [R1+0x108] ;  /* 0x00010800013a7983 */ /* 0x000f220000300800 */
[----:B------:R-:W-:Y:S01]  /*a650*/  IMAD.X R11, R10, 0x1, R9, P3 ;  /* 0x000000010a0b7824 */ /* 0x000fe200018e0609 */
[----:B0-----:R-:W-:-:S02]  /*a660*/  IADD3 R17, P3, PT, R15, R4, RZ ;  /* 0x000000040f117210 */ /* 0x001fc40007f7e0ff */
[----:B------:R0:W-:Y:S04]  /*a670*/  STL [R1+0x14bc], R16 ;  /* 0x0014bc1001007387 */ /* 0x0001e80000100800 */
[----:B------:R1:W-:Y:S01]  /*a680*/  STL [R1+0x1490], R11 ;  /* 0x0014900b01007387 */ /* 0x0003e20000100800 */
[C---:B0-----:R-:W-:Y:S01]  /*a690*/  IMAD.X R16, R10.reuse, 0x1, R8, P2 ;  /* 0x000000010a107824 */ /* 0x041fe200010e0608 */
[----:B------:R-:W-:Y:S02]  /*a6a0*/  IADD3 R15, P2, PT, R15, R2, RZ ;  /* 0x000000020f0f7210 */ /* 0x000fe40007f5e0ff */
[----:B-1----:R-:W4:Y:S04]  /*a6b0*/  LDL.LU R11, [R1+0x124] ;  /* 0x00012400010b7983 */ /* 0x002f280000300800 */
[----:B------:R0:W-:Y:S04]  /*a6c0*/  STL [R1+0x14c4], R17 ;  /* 0x0014c41101007387 */ /* 0x0001e80000100800 */
[----:B------:R-:W-:Y:S01]  /*a6d0*/  STL [R1+0x1498], R16 ;  /* 0x0014981001007387 */ /* 0x000fe20000100800 */
[----:B0-----:R-:W-:-:S03]  /*a6e0*/  IMAD.X R17, R10, 0x1, R3, P1 ;  /* 0x000000010a117824 */ /* 0x001fc600008e0603 */
[----:B------:R0:W-:Y:S04]  /*a6f0*/  STL [R1+0x14cc], R15 ;  /* 0x0014cc0f01007387 */ /* 0x0001e80000100800 */
[----:B------:R1:W-:Y:S01]  /*a700*/  STL [R1+0x14a0], R17 ;  /* 0x0014a01101007387 */ /* 0x0003e20000100800 */
[----:B0-----:R-:W-:-:S03]  /*a710*/  IMAD.X R15, R10, 0x1, R5, P0 ;  /* 0x000000010a0f7824 */ /* 0x001fc600000e0605 */
[----:B------:R-:W4:Y:S01]  /*a720*/  LDL.LU R10, [R1+0x110] ;  /* 0x00011000010a7983 */ /* 0x000f220000300800 */
[C---:B------:R-:W-:Y:S02]  /*a730*/  IADD3 R16, P1, PT, R35.reuse, R7, RZ ;  /* 0x0000000723107210 */ /* 0x040fe40007f3e0ff */
[----:B-1----:R-:W-:-:S03]  /*a740*/  IADD3 R17, P0, PT, R35, R6, RZ ;  /* 0x0000000623117210 */ /* 0x002fc60007f1e0ff */
[----:B------:R-:W-:Y:S04]  /*a750*/  STL [R1+0x14d4], R16 ;  /* 0x0014d41001007387 */ /* 0x000fe80000100800 */
        /* <DEDUP_REMOVED lines=11> */
[----:B---3--:R-:W-:Y:S01]  /*a810*/  IADD3 R17, P3, PT, R34, R7, RZ ;  /* 0x0000000722117210 */ /* 0x008fe20007f7e0ff */
[----:B0-----:R-:W-:Y:S02]  /*a820*/  IMAD.X R15, R14, 0x1, R5, P2 ;  /* 0x000000010e0f7824 */ /* 0x001fe400010e0605 */
[----:B------:R0:W-:Y:S04]  /*a830*/  STL [R1+0x14c0], R16 ;  /* 0x0014c01001007387 */ /* 0x0001e80000100800 */
[----:B------:R-:W-:Y:S04]  /*a840*/  STL [R1+0x14f4], R17 ;  /* 0x0014f41101007387 */ /* 0x000fe80000100800 */
[----:B------:R1:W-:Y:S01]  /*a850*/  STL [R1+0x14c8], R15 ;  /* 0x0014c80f01007387 */ /* 0x0003e20000100800 */
[----:B0-----:R-:W-:Y:S01]  /*a860*/  IADD3 R16, P2, PT, R34, R6, RZ ;  /* 0x0000000622107210 */ /* 0x001fe20007f5e0ff */
[----:B-----5:R-:W-:-:S04]  /*a870*/  IMAD.X R14, R13, 0x1, R9, P1 ;  /* 0x000000010d0e7824 */ /* 0x020fc800008e0609 */
[----:B------:R0:W-:Y:S01]  /*a880*/  STL [R1+0x14fc], R16 ;  /* 0x0014fc1001007387 */ /* 0x0001e20000100800 */
[----:B-1----:R-:W-:-:S03]  /*a890*/  IADD3 R15, P1, PT, R34, R4, RZ ;  /* 0x00000004220f7210 */ /* 0x002fc60007f3e0ff */
[----:B------:R1:W-:Y:S04]  /*a8a0*/  STL [R1+0x14d0], R14 ;  /* 0x0014d00e01007387 */ /* 0x0003e80000100800 */
[----:B------:R3:W-:Y:S01]  /*a8b0*/  STL [R1+0x1504], R15 ;  /* 0x0015040f01007387 */ /* 0x0007e20000100800 */
[----:B0-----:R-:W-:Y:S01]  /*a8c0*/  IMAD.X R16, R13, 0x1, R8, P0 ;  /* 0x000000010d107824 */ /* 0x001fe200000e0608 */
[----:B-1----:R-:W-:-:S04]  /*a8d0*/  IADD3 R14, P0, PT, R34, R2, RZ ;  /* 0x00000002220e7210 */ /* 0x002fc80007f1e0ff */
[----:B------:R-:W-:Y:S01]  /*a8e0*/  STL [R1+0x14d8], R16 ;  /* 0x0014d81001007387 */ /* 0x000fe20000100800 */
[----:B---3--:R-:W-:-:S03]  /*a8f0*/  IMAD.X R15, R13, 0x1, R3, P5 ;  /* 0x000000010d0f7824 */ /* 0x008fc600028e0603 */
[----:B------:R0:W-:Y:S04]  /*a900*/  STL [R1+0x150c], R14 ;  /* 0x00150c0e01007387 */ /* 0x0001e80000100800 */
[----:B------:R1:W-:Y:S01]  /*a910*/  STL [R1+0x14e0], R15 ;  /* 0x0014e00f01007387 */ /* 0x0003e20000100800 */
[----:B0-----:R-:W-:Y:S01]  /*a920*/  IMAD.X R14, R13, 0x1, R5, P4 ;  /* 0x000000010d0e7824 */ /* 0x001fe200020e0605 */
[C---:B--2---:R-:W-:Y:S02]  /*a930*/  IADD3 R16, P5, PT, R57.reuse, R7, RZ ;  /* 0x0000000739107210 */ /* 0x044fe40007fbe0ff */
[----:B-1----:R-:W-:-:S03]  /*a940*/  IADD3 R15, P4, PT, R57, R6, RZ ;  /* 0x00000006390f7210 */ /* 0x002fc60007f9e0ff */
[----:B------:R-:W-:Y:S04]  /*a950*/  STL [R1+0x1514], R16 ;  /* 0x0015141001007387 */ /* 0x000fe80000100800 */
[----:B------:R0:W-:Y:S04]  /*a960*/  STL [R1+0x14e8], R14 ;  /* 0x0014e80e01007387 */ /* 0x0001e80000100800 */
[----:B------:R1:W-:Y:S01]  /*a970*/  STL [R1+0x151c], R15 ;  /* 0x00151c0f01007387 */ /* 0x0003e20000100800 */
[C---:B------:R-:W-:Y:S01]  /*a980*/  IMAD.X R13, R12.reuse, 0x1, R9, P3 ;  /* 0x000000010c0d7824 */ /* 0x040fe200018e0609 */
[----:B0-----:R-:W-:Y:S01]  /*a990*/  IADD3 R14, P3, PT, R57, R4, RZ ;  /* 0x00000004390e7210 */ /* 0x001fe20007f7e0ff */
[----:B-1----:R-:W-:-:S03]  /*a9a0*/  IMAD.X R15, R12, 0x1, R8, P2 ;  /* 0x000000010c0f7824 */ /* 0x002fc600010e0608 */
[----:B------:R0:W-:Y:S04]  /*a9b0*/  STL [R1+0x14f0], R13 ;  /* 0x0014f00d01007387 */ /* 0x0001e80000100800 */
[----:B------:R1:W-:Y:S01]  /*a9c0*/  STL [R1+0x1524], R14 ;  /* 0x0015240e01007387 */ /* 0x0003e20000100800 */
[----:B0-----:R-:W-:-:S03]  /*a9d0*/  IADD3 R13, P2, PT, R57, R2, RZ ;  /* 0x00000002390d7210 */ /* 0x001fc60007f5e0ff */
[----:B------:R4:W-:Y:S01]  /*a9e0*/  STL [R1+0x14f8], R15 ;  /* 0x0014f80f01007387 */ /* 0x0009e20000100800 */
[----:B-1----:R-:W-:-:S03]  /*a9f0*/  IMAD.X R14, R12, 0x1, R3, P1 ;  /* 0x000000010c0e7824 */ /* 0x002fc600008e0603 */
[----:B------:R0:W-:Y:S04]  /*aa00*/  STL [R1+0x1528], R13 ;  /* 0x0015280d01007387 */ /* 0x0001e80000100800 */
[----:B------:R1:W-:Y:S01]  /*aa10*/  STL [R1+0x1500], R14 ;  /* 0x0015000e01007387 */ /* 0x0003e20000100800 */
[----:B----4-:R-:W-:Y:S01]  /*aa20*/  IADD3 R15, P1, PT, R58, R7, RZ ;  /* 0x000000073a0f7210 */ /* 0x010fe20007f3e0ff */
[----:B0-----:R-:W-:Y:S01]  /*aa30*/  IMAD.X R13, R12, 0x1, R5, P0 ;  /* 0x000000010c0d7824 */ /* 0x001fe200000e0605 */
        /* <DEDUP_REMOVED lines=10> */
[----:B------:R-:W-:Y:S01]  /*aae0*/  STL [R1+0x1518], R14 ;  /* 0x0015180e01007387 */ /* 0x000fe20000100800 */
[----:B-1----:R-:W-:-:S03]  /*aaf0*/  IMAD.X R13, R11, 0x1, R3, P3 ;  /* 0x000000010b0d7824 */ /* 0x002fc600018e0603 */
[----:B------:R0:W-:Y:S01]  /*ab00*/  STL [R1+0x1538], R12 ;  /* 0x0015380c01007387 */ /* 0x0001e20000100800 */
[----:B------:R-:W-:-:S03]  /*ab10*/  IADD3 R7, P3, PT, R10, R7, RZ ;  /* 0x000000070a077210 */ /* 0x000fc60007f7e0ff */
[----:B------:R-:W-:Y:S01]  /*ab20*/  STL [R1+0x1520], R13 ;  /* 0x0015200d01007387 */ /* 0x000fe20000100800 */
[----:B0-----:R-:W-:Y:S01]  /*ab30*/  IMAD.X R12, R11, 0x1, R5, P2 ;  /* 0x000000010b0c7824 */ /* 0x001fe200010e0605 */
[----:B------:R-:W-:Y:S02]  /*ab40*/  IADD3 R11, P2, PT, R10, R6, RZ ;  /* 0x000000060a0b7210 */ /* 0x000fe40007f5e0ff */
[----:B------:R0:W-:Y:S04]  /*ab50*/  STL [R1+0x109c], R7 ;  /* 0x00109c0701007387 */ /* 0x0001e80000100800 */
[----:B------:R1:W-:Y:S01]  /*ab60*/  STL [R1+0x1098], R12 ;  /* 0x0010980c01007387 */ /* 0x0003e20000100800 */
[----:B0-----:R-:W-:Y:S01]  /*ab70*/  IMAD.X R7, R0, 0x1, R9, P1 ;  /* 0x0000000100077824 */ /* 0x001fe200008e0609 */
[----:B------:R-:W-:-:S02]  /*ab80*/  IADD3 R6, P1, PT, R10, R4, RZ ;  /* 0x000000040a067210 */ /* 0x000fc40007f3e0ff */
[----:B------:R0:W-:Y:S01]  /*ab90*/  STL [R1+0x1094], R11 ;  /* 0x0010940b01007387 */ /* 0x0001e20000100800 */
[----:B------:R-:W-:-:S03]  /*aba0*/  IMAD.X R4, R0, 0x1, R8, P0 ;  /* 0x0000000100047824 */ /* 0x000fc600000e0608 */
[----:B------:R-:W-:Y:S04]  /*abb0*/  STL [R1+0x1090], R7 ;  /* 0x0010900701007387 */ /* 0x000fe80000100800 */
[----:B-1----:R-:W2:Y:S04]  /*abc0*/  LDL R12, [R1+0x4d8] ;  /* 0x0004d800010c7983 */ /* 0x002ea80000100800 */
[----:B------:R-:W-:Y:S04]  /*abd0*/  STL [R1+0x108c], R6 ;  /* 0x00108c0601007387 */ /* 0x000fe80000100800 */
[----:B------:R-:W3:Y:S04]  /*abe0*/  LDL R58, [R1+0x4d0] ;  /* 0x0004d000013a7983 */ /* 0x000ee80000100800 */
[----:B------:R1:W-:Y:S04]  /*abf0*/  STL [R1+0x1088], R4 ;  /* 0x0010880401007387 */ /* 0x0003e80000100800 */
[----:B0-----:R-:W4:Y:S01]  /*ac00*/  LDL R11, [R1+0x4d4] ;  /* 0x0004d400010b7983 */ /* 0x001f220000100800 */
[----:B-1----:R-:W-:-:S02]  /*ac10*/  IADD3 R4, P0, PT, R10, R2, RZ ;  /* 0x000000020a047210 */ /* 0x002fc40007f1e0ff */
[----:B------:R-:W-:-:S03]  /*ac20*/  SHF.R.S32.HI R2, RZ, 0x1f, R10 ;  /* 0x0000001fff027819 */ /* 0x000fc6000001140a */
[----:B------:R0:W-:Y:S04]  /*ac30*/  STL [R1+0x1084], R4 ;  /* 0x0010840401007387 */ /* 0x0001e80000100800 */
[----:B------:R-:W5:Y:S01]  /*ac40*/  LDL R10, [R1+0x4cc] ;  /* 0x0004cc00010a7983 */ /* 0x000f620000100800 */
[C---:B------:R-:W-:Y:S02]  /*ac50*/  IMAD.X R7, R0.reuse, 0x1, R5, P4 ;  /* 0x0000000100077824 */ /* 0x040fe400020e0605 */
[----:B0-----:R-:W-:Y:S02]  /*ac60*/  IMAD.X R4, R0, 0x1, R3, P5 ;  /* 0x0000000100047824 */ /* 0x001fe400028e0603 */
[----:B------:R-:W5:Y:S01]  /*ac70*/  LDL.LU R0, [R1+0x193c] ;  /* 0x00193c0001007983 */ /* 0x000f620000300800 */
[----:B------:R-:W-:-:S03]  /*ac80*/  IMAD.X R6, R2, 0x1, R9, P3 ;  /* 0x0000000102067824 */ /* 0x000fc600018e0609 */
[----:B------:R0:W-:Y:S01]  /*ac90*/  STL [R1+0x107c], R4 ;  /* 0x00107c0401007387 */ /* 0x0001e20000100800 */
[----:B------:R-:W-:-:S03]  /*aca0*/  IMAD.X R3, R2, 0x1, R3, P1 ;  /* 0x0000000102037824 */ /* 0x000fc600008e0603 */
[----:B------:R-:W-:Y:S01]  /*acb0*/  STL [R1+0x1080], R7 ;  /* 0x0010800701007387 */ /* 0x000fe20000100800 */
[C---:B0-----:R-:W-:Y:S02]  /*acc0*/  IMAD.X R4, R2.reuse, 0x1, R8, P2 ;  /* 0x0000000102047824 */ /* 0x041fe400010e0608 */
[----:B------:R-:W-:Y:S01]  /*acd0*/  IMAD.X R2, R2, 0x1, R5, P0 ;  /* 0x0000000102027824 */ /* 0x000fe200000e0605 */
[----:B------:R-:W-:Y:S01]  /*ace0*/  STL [R1+0x1078], R6 ;  /* 0x0010780601007387 */ /* 0x000fe20000100800 */
[----:B------:R-:W-:-:S03]  /*acf0*/  USHF.R.S32.HI UR77, URZ, 0x1f, UR76 ;  /* 0x0000001fff4d7899 */ /* 0x000fc6000801144c */
[----:B------:R-:W-:Y:S04]  /*ad00*/  STL [R1+0x1074], R4 ;  /* 0x0010740401007387 */ /* 0x000fe80000100800 */
[----:B------:R2:W-:Y:S04]  /*ad10*/  STL [R1+0x1070], R3 ;  /* 0x0010700301007387 */ /* 0x0005e80000100800 */
[----:B------:R3:W-:Y:S04]  /*ad20*/  STL [R1+0x87c], R2 ;  /* 0x00087c0201007387 */ /* 0x0007e80000100800 */
[----:B------:R-:W-:Y:S04]  /*ad30*/  STL [R1+0x7d0], RZ ;  /* 0x0007d0ff01007387 */ /* 0x000fe80000100800 */
[----:B------:R-:W-:Y:S04]  /*ad40*/  STL [R1+0x3a0], RZ ;  /* 0x0003a0ff01007387 */ /* 0x000fe80000100800 */
[----:B------:R-:W-:Y:S04]  /*ad50*/  STL [R1+0x3a4], RZ ;  /* 0x0003a4ff01007387 */ /* 0x000fe80000100800 */
[----:B------:R-:W-:Y:S04]  /*ad60*/  STL [R1+0x3a8], RZ ;  /* 0x0003a8ff01007387 */ /* 0x000fe80000100800 */
[----:B------:R-:W-:Y:S01]  /*ad70*/  STL [R1+0x3ac], RZ ;  /* 0x0003acff01007387 */ /* 0x000fe20000100800 */
[----:B--2---:R-:W-:-:S05]  /*ad80*/  IADD3 R3, P0, PT, R12, UR76, RZ ;  /* 0x0000004c0c037c10 */ /* 0x004fca000ff1e0ff */
[----:B------:R4:W-:Y:S01]  /*ad90*/  STL [R1+0x884], R3 ;  /* 0x0008840301007387 */ /* 0x0009e20000100800 */
[----:B---3--:R-:W-:-:S03]  /*ada0*/  IADD3 R2, P1, PT, R58, UR76, RZ ;  /* 0x0000004c3a027c10 */ /* 0x008fc6000ff3e0ff */
[----:B------:R-:W-:Y:S04]  /*adb0*/  STL [R1+0x400], RZ ;  /* 0x000400ff01007387 */ /* 0x000fe80000100800 */
[----:B------:R5:W-:Y:S01]  /*adc0*/  STL [R1+0x88c], R2 ;  /* 0x00088c0201007387 */ /* 0x000be20000100800 */
[----:B----4-:R-:W-:Y:S01]  /*add0*/  IADD3.X R3, PT, PT, R11, UR77, RZ, P0, !PT ;  /* 0x0000004d0b037c10 */ /* 0x010fe200087fe4ff */
[----:B------:R-:W-:-:S04]  /*ade0*/  USHF.R.S32.HI UR76, URZ, 0x1f, UR24 ;  /* 0x0000001fff4c7899 */ /* 0x000fc80008011418 */
[----:B------:R0:W-:Y:S01]  /*adf0*/  STL [R1+0x880], R3 ;  /* 0x0008800301007387 */ /* 0x0001e20000100800 */
[----:B-----5:R-:W-:Y:S02]  /*ae00*/  IADD3.X R2, PT, PT, R10, UR77, RZ, P1, !PT ;  /* 0x0000004d0a027c10 */ /* 0x020fe40008ffe4ff */
[----:B0-----:R-:W-:-:S03]  /*ae10*/  IADD3 R3, P0, PT, R12, UR24, RZ ;  /* 0x000000180c037c10 */ /* 0x001fc6000ff1e0ff */
[----:B------:R0:W-:Y:S04]  /*ae20*/  STL [R1+0x888], R2 ;  /* 0x0008880201007387 */ /* 0x0001e80000100800 */
[----:B------:R1:W-:Y:S01]  /*ae30*/  STL [R1+0x894], R3 ;  /* 0x0008940301007387 */ /* 0x0003e20000100800 */
[----:B0-----:R-:W-:-:S03]  /*ae40*/  IADD3 R2, P1, PT, R58, UR24, RZ ;  /* 0x000000183a027c10 */ /* 0x001fc6000ff3e0ff */
[----:B------:R-:W-:Y:S01]  /*ae50*/  STL [R1+0x404], RZ ;  /* 0x000404ff01007387 */ /* 0x000fe20000100800 */
[----:B-1----:R-:W-:-:S03]  /*ae60*/  IADD3.X R3, PT, PT, R11, UR76, RZ, P0, !PT ;  /* 0x0000004c0b037c10 */ /* 0x002fc600087fe4ff */
[----:B------:R0:W-:Y:S01]  /*ae70*/  STL [R1+0x89c], R2 ;  /* 0x00089c0201007387 */ /* 0x0001e20000100800 */
[----:B------:R-:W-:-:S03]  /*ae80*/  USHF.R.S32.HI UR24, URZ, 0x1f, UR26 ;  /* 0x0000001fff187899 */ /* 0x000fc6000801141a */
[----:B------:R1:W-:Y:S01]  /*ae90*/  STL [R1+0x890], R3 ;  /* 0x0008900301007387 */ /* 0x0003e20000100800 */
[----:B0-----:R-:W-:Y:S02]  /*aea0*/  IADD3.X R2, PT, PT, R10, UR76, RZ, P1, !PT ;  /* 0x0000004c0a027c10 */ /* 0x001fe40008ffe4ff */
[----:B-1----:R-:W-:-:S03]  /*aeb0*/  IADD3 R3, P0, PT, R12, UR26, RZ ;  /* 0x0000001a0c037c10 */ /* 0x002fc6000ff1e0ff */
        /* <DEDUP_REMOVED lines=20> */
[----:B------:R0:W-:Y:S01]  /*b000*/  STL [R1+0x8b8], R2 ;  /* 0x0008b80201007387 */ /* 0x0001e20000100800 */
[----:B------:R-:W-:-:S03]  /*b010*/  UIMAD UR77, UR9, 0x7a, URZ ;  /* 0x0000007a094d78a4 */ /* 0x000fc6000f8e02ff */
        /* <DEDUP_REMOVED lines=619> */
[----:B------:R0:W-:Y:S04]  /*d6d0*/  STL [R1+0xc4c], R2 ;  /* 0x000c4c0201007387 */ /* 0x0001e80000100800 */
[----:B------:R1:W-:Y:S01]  /*d6e0*/  STL [R1+0xc40], R3 ;  /* 0x000c400301007387 */ /* 0x0003e20000100800 */
[----:B0-----:R-:W-:-:S05]  /*d6f0*/  IADD3.X R2, PT, PT, R10, UR77, RZ, P1, !PT ;  /* 0x0000004d0a027c10 */ /* 0x001fca0008ffe4ff */
[----:B------:R0:W-:Y:S04]  /*d700*/  STL [R1+0xc48], R2 ;  /* 0x000c480201007387 */ /* 0x0001e80000100800 */
        /* <DEDUP_REMOVED lines=47> */
[----:B------:R-:W-:Y:S01]  /*da00*/  STL [R1+0x120], RZ ;  /* 0x000120ff01007387 */ /* 0x000fe20000100800 */
[----:B------:R-:W-:-:S03]  /*da10*/  UIMAD UR24, UR9, 0x42, URZ ;  /* 0x00000042091878a4 */ /* 0x000fc6000f8e02ff */
[----:B------:R-:W-:Y:S04]  /*da20*/  STL [R1+0x124], RZ ;  /* 0x000124ff01007387 */ /* 0x000fe80000100800 */
[----:B------:R-:W-:Y:S04]  /*da30*/  STL [R1+0x128], RZ ;  /* 0x000128ff01007387 */ /* 0x000fe80000100800 */
[----:B------:R-:W-:Y:S04]  /*da40*/  STL [R1+0x12c], RZ ;  /* 0x00012cff01007387 */ /* 0x000fe80000100800 */
[----:B------:R-:W-:Y:S04]  /*da50*/  STL [R1+0x110], RZ ;  /* 0x000110ff01007387 */ /* 0x000fe80000100800 */
[----:B------:R-:W-:Y:S04]  /*da60*/  STL [R1+0x114], RZ ;  /* 0x000114ff01007387 */ /* 0x000fe80000100800 */
[----:B------:R-:W-:Y:S01]  /*da70*/  STL [R1+0x118], RZ ;  /* 0x000118ff01007387 */ /* 0x000fe20000100800 */
[----:B------:R-:W-:-:S03]  /*da80*/  UIMAD UR26, UR9, 0x41, URZ ;  /* 0x00000041091a78a4 */ /* 0x000fc6000f8e02ff */
[----:B------:R-:W-:Y:S01]  /*da90*/  STL [R1+0x11c], RZ ;  /* 0x00011cff01007387 */ /* 0x000fe20000100800 */
[----:B-1----:R-:W-:-:S03]  /*daa0*/  IADD3 R3, P6, PT, R12, UR24, RZ ;  /* 0x000000180c037c10 */ /* 0x002fc6000ffde0ff */
[----:B------:R-:W-:Y:S01]  /*dab0*/  STL [R1+0xb0], RZ ;  /* 0x0000b0ff01007387 */ /* 0x000fe20000100800 */
[----:B0-----:R-:W-:-:S03]  /*dac0*/  IADD3 R2, P5, PT, R58, UR24, RZ ;  /* 0x000000183a027c10 */ /* 0x001fc6000ffbe0ff */
[----:B------:R-:W-:Y:S04]  /*dad0*/  STL [R1+0xb4], RZ ;  /* 0x0000b4ff01007387 */ /* 0x000fe80000100800 */
[----:B------:R-:W-:Y:S04]  /*dae0*/  STL [R1+0xb8], RZ ;  /* 0x0000b8ff01007387 */ /* 0x000fe80000100800 */
[----:B------:R-:W-:Y:S04]  /*daf0*/  STL [R1+0xbc], RZ ;  /* 0x0000bcff01007387 */ /* 0x000fe80000100800 */
[----:B------:R-:W-:Y:S01]  /*db00*/  STL [R1+0x90], RZ ;  /* 0x000090ff01007387 */ /* 0x000fe20000100800 */
[----:B------:R-:W-:-:S03]  /*db10*/  USHF.L.U32 UR25, UR9, 0x6, URZ ;  /* 0x0000000609197899 */ /* 0x000fc600080006ff */
[----:B------:R-:W-:Y:S04]  /*db20*/  STL [R1+0x94], RZ ;  /* 0x000094ff01007387 */ /* 0x000fe80000100800 */
[----:B------:R-:W-:Y:S04]  /*db30*/  STL [R1+0x98], RZ ;  /* 0x000098ff01007387 */ /* 0x000fe80000100800 */
[----:B------:R0:W-:Y:S04]  /*db40*/  STL [R1+0xc54], R3 ;  /* 0x000c540301007387 */ /* 0x0001e80000100800 */
[----:B------:R1:W-:Y:S01]  /*db50*/  STL [R1+0xc5c], R2 ;  /* 0x000c5c0201007387 */ /* 0x0003e20000100800 */
[----:B0-----:R-:W-:-:S02]  /*db60*/  IADD3 R3, P0, PT, R12, UR26, RZ ;  /* 0x0000001a0c037c10 */ /* 0x001fc4000ff1e0ff */
[----:B-1----:R-:W-:-:S03]  /*db70*/  IADD3 R2, P2, PT, R58, UR26, RZ ;  /* 0x0000001a3a027c10 */ /* 0x002fc6000ff5e0ff */
[----:B------:R0:W-:Y:S01]  /*db80*/  STL [R1+0xc64], R3 ;  /* 0x000c640301007387 */ /* 0x0001e20000100800 */
[----:B------:R-:W-:Y:S02]  /*db90*/  UIMAD UR27, UR9, 0x3f, URZ ;  /* 0x0000003f091b78a4 */ /* 0x000fe4000f8e02ff */
[----:B------:R-:W-:Y:S01]  /*dba0*/  USHF.R.S32.HI UR24, URZ, 0x1f, UR24 ;  /* 0x0000001fff187899 */ /* 0x000fe20008011418 */
[----:B------:R1:W-:Y:S01]  /*dbb0*/  STL [R1+0xc6c], R2 ;  /* 0x000c6c0201007387 */ /* 0x0003e20000100800 */
[----:B0-----:R-:W-:Y:S02]  /*dbc0*/  IADD3 R3, P3, PT, R12, UR25, RZ ;  /* 0x000000190c037c10 */ /* 0x001fe4000ff7e0ff */
[----:B-1----:R-:W-:-:S03]  /*dbd0*/  IADD3 R2, P4, PT, R58, UR25, RZ ;  /* 0x000000193a027c10 */ /* 0x002fc6000ff9e0ff */
[----:B------:R-:W-:Y:S01]  /*dbe0*/  STL [R1+0xc74], R3 ;  /* 0x000c740301007387 */ /* 0x000fe20000100800 */
[----:B------:R-:W-:-:S03]  /*dbf0*/  IADD3 R4, P1, PT, R12, UR27, RZ ;  /* 0x0000001b0c047c10 */ /* 0x000fc6000ff3e0ff */
[----:B------:R0:W-:Y:S01]  /*dc00*/  STL [R1+0xc7c], R2 ;  /* 0x000c7c0201007387 */ /* 0x0001e20000100800 */
[----:B------:R-:W-:-:S03]  /*dc10*/  UIMAD UR76, UR9, 0x3e, URZ ;  /* 0x0000003e094c78a4 */ /* 0x000fc6000f8e02ff */
[----:B------:R-:W-:Y:S01]  /*dc20*/  STL [R1+0xc84], R4 ;  /* 0x000c840401007387 */ /* 0x000fe20000100800 */
[----:B0-----:R-:W-:Y:S01]  /*dc30*/  IADD3.X R2, PT, PT, R11, UR24, RZ, P6, !PT ;  /* 0x000000180b027c10 */ /* 0x001fe2000b7fe4ff */
[----:B------:R-:W-:Y:S01]  /*dc40*/  USHF.R.S32.HI UR26, URZ, 0x1f, UR26 ;  /* 0x0000001fff1a7899 */ /* 0x000fe2000801141a */
[----:B------:R-:W-:-:S03]  /*dc50*/  IADD3 R3, P6, PT, R58, UR27, RZ ;  /* 0x0000001b3a037c10 */ /* 0x000fc6000ffde0ff */
[----:B------:R0:W-:Y:S04]  /*dc60*/  STL [R1+0xc50], R2 ;  /* 0x000c500201007387 */ /* 0x0001e80000100800 */
[----:B------:R-:W-:Y:S01]  /*dc70*/  STL [R1+0xc8c], R3 ;  /* 0x000c8c0301007387 */ /* 0x000fe20000100800 */
[----:B0-----:R-:W-:Y:S02]  /*dc80*/  IADD3.X R2, PT, PT, R10, UR24, RZ, P5, !PT ;  /* 0x000000180a027c10 */ /* 0x001fe4000affe4ff */
        /* <DEDUP_REMOVED lines=12> */
[----:B------:R-:W-:-:S03]  /*dd50*/  USHF.R.S32.HI UR27, URZ, 0x1f, UR27 ;  /* 0x0000001fff1b7899 */ /* 0x000fc6000801141b */
[----:B------:R-:W-:Y:S01]  /*dd60*/  STL [R1+0xca4], R4 ;  /* 0x000ca40401007387 */ /* 0x000fe20000100800 */
[----:B0-----:R-:W-:Y:S02]  /*dd70*/  IADD3.X R2, PT, PT, R11, UR25, RZ, P3, !PT ;  /* 0x000000190b027c10 */ /* 0x001fe40009ffe4ff */
[----:B------:R-:W-:-:S03]  /*dd80*/  IADD3 R3, P3, PT, R58, UR77, RZ ;  /* 0x0000004d3a037c10 */ /* 0x000fc6000ff7e0ff */
[----:B------:R0:W-:Y:S04]  /*dd90*/  STL [R1+0xc70], R2 ;  /* 0x000c700201007387 */ /* 0x0001e80000100800 */
[----:B------:R-:W-:Y:S01]  /*dda0*/  STL [R1+0xcac], R3 ;  /* 0x000cac0301007387 */ /* 0x000fe20000100800 */
[----:B0-----:R-:W-:Y:S02]  /*ddb0*/  IADD3.X R2, PT, PT, R10, UR25, RZ, P4, !PT ;  /* 0x000000190a027c10 */ /* 0x001fe4000a7fe4ff */
[----:B------:R-:W-:-:S03]  /*ddc0*/  IADD3 R4, P4, PT, R12, UR66, RZ ;  /* 0x000000420c047c10 */ /* 0x000fc6000ff9e0ff */
[----:B------:R0:W-:Y:S01]  /*ddd0*/  STL [R1+0xc78], R2 ;  /* 0x000c780201007387 */ /* 0x0001e20000100800 */
[----:B------:R-:W-:-:S03]  /*dde0*/  ULEA.HI UR73, UR73, UR8, URZ, 0x7 ;  /* 0x0000000849497291 */ /* 0x000fc6000f8f38ff */
        /* <DEDUP_REMOVED lines=222> */
[----:B0-----:R-:W-:Y:S01]  /*ebd0*/  IADD3.X R2, PT, PT, R10, UR36, RZ, P1, !PT ;  /* 0x000000240a027c10 */ /* 0x001fe20008ffe4ff */
[----:B------:R-:W0:Y:S01]  /*ebe0*/  S2R R57, SR_TID.X ;  /* 0x0000000000397919 */ /* 0x000e220000002100 */
[----:B------:R-:W-:-:S03]  /*ebf0*/  IADD3 R4, P1, PT, R12, UR22, RZ ;  /* 0x000000160c047c10 */ /* 0x000fc6000ff3e0ff */
[----:B------:R1:W-:Y:S01]  /*ec00*/  STL [R1+0xe08], R2 ;  /* 0x000e080201007387 */ /* 0x0003e20000100800 */
[----:B------:R-:W-:-:S03]  /*ec10*/  USHF.R.S32.HI UR28, URZ, 0x1f, UR34 ;  /* 0x0000001fff1c7899 */ /* 0x000fc60008011422 */
[----:B------:R-:W-:Y:S01]  /*ec20*/  STL [R1+0xe44], R4 ;  /* 0x000e440401007387 */ /* 0x000fe20000100800 */
[----:B-1----:R-:W-:Y:S01]  /*ec30*/  IADD3.X R2, PT, PT, R11, UR8, RZ, P6, !PT ;  /* 0x000000080b027c10 */ /* 0x002fe2000b7fe4ff */
[----:B------:R-:W1:Y:S01]  /*ec40*/  S2R R13, SR_TID.X ;  /* 0x00000000000d7919 */ /* 0x000e620000002100 */
[----:B------:R-:W-:-:S03]  /*ec50*/  IADD3 R3, P6, PT, R58, UR22, RZ ;  /* 0x000000163a037c10 */ /* 0x000fc6000ffde0ff */
[----:B------:R2:W-:Y:S04]  /*ec60*/  STL [R1+0xe10], R2 ;  /* 0x000e100201007387 */ /* 0x0005e80000100800 */
[----:B------:R-:W-:Y:S01]  /*ec70*/  STL [R1+0xe4c], R3 ;  /* 0x000e4c0301007387 */ /* 0x000fe20000100800 */
[----:B--2---:R-:W-:Y:S02]  /*ec80*/  IADD3.X R2, PT, PT, R10, UR8, RZ, P5, !PT ;  /* 0x000000080a027c10 */ /* 0x004fe4000affe4ff */
[----:B------:R-:W-:-:S03]  /*ec90*/  IADD3 R4, P5, PT, R12, UR18, RZ ;  /* 0x000000120c047c10 */ /* 0x000fc6000ffbe0ff */
[----:B------:R2:W-:Y:S01]  /*eca0*/  STL [R1+0xe18], R2 ;  /* 0x000e180201007387 */ /* 0x0005e20000100800 */
[----:B------:R-:W-:-:S03]  /*ecb0*/  USHF.R.S32.HI UR40, URZ, 0x1f, UR30 ;  /* 0x0000001fff287899 */ /* 0x000fc6000801141e */
[----:B------:R-:W-:Y:S01]  /*ecc0*/  STL [R1+0xe54], R4 ;  /* 0x000e540401007387 */ /* 0x000fe20000100800 */
[----:B--2---:R-:W-:Y:S02]  /*ecd0*/  IADD3.X R2, PT, PT, R11, UR28, RZ, P0, !PT ;  /* 0x0000001c0b027c10 */ /* 0x004fe400087fe4ff */
[----:B------:R-:W-:-:S03]  /*ece0*/  IADD3 R3, P0, PT, R58, UR18, RZ ;  /* 0x000000123a037c10 */ /* 0x000fc6000ff1e0ff */
[----:B------:R2:W-:Y:S04]  /*ecf0*/  STL [R1+0xe20], R2 ;  /* 0x000e200201007387 */ /* 0x0005e80000100800 */
[----:B------:R3:W-:Y:S01]  /*ed00*/  STL [R1+0xe5c], R3 ;  /* 0x000e5c0301007387 */ /* 0x0007e20000100800 */
[----:B--2---:R-:W-:Y:S02]  /*ed10*/  IADD3.X R2, PT, PT, R10, UR28, RZ, P2, !PT ;  /* 0x0000001c0a027c10 */ /* 0x004fe400097fe4ff */
[----:B---3--:R-:W-:-:S03]  /*ed20*/  IADD3.X R3, PT, PT, R11, UR40, RZ, P3, !PT ;  /* 0x000000280b037c10 */ /* 0x008fc60009ffe4ff */
[----:B------:R2:W-:Y:S04]  /*ed30*/  STL [R1+0xe28], R2 ;  /* 0x000e280201007387 */ /* 0x0005e80000100800 */
[----:B------:R-:W-:Y:S01]  /*ed40*/  STL [R1+0xe30], R3 ;  /* 0x000e300301007387 */ /* 0x000fe20000100800 */
[----:B--2---:R-:W-:Y:S02]  /*ed50*/  IADD3.X R2, PT, PT, R10, UR40, RZ, P4, !PT ;  /* 0x000000280a027c10 */ /* 0x004fe4000a7fe4ff */
[----:B0-----:R-:W-:-:S03]  /*ed60*/  LOP3.LUT R57, R57, 0x7, RZ, 0xc0, !PT ;  /* 0x0000000739397812 */ /* 0x001fc600078ec0ff */
[----:B------:R0:W-:Y:S01]  /*ed70*/  STL [R1+0xe38], R2 ;  /* 0x000e380201007387 */ /* 0x0001e20000100800 */
[----:B------:R-:W-:-:S03]  /*ed80*/  USHF.R.S32.HI UR16, URZ, 0x1f, UR22 ;  /* 0x0000001fff107899 */ /* 0x000fc60008011416 */
[----:B------:R-:W-:Y:S01]  /*ed90*/  STL [R1+0x9c], RZ ;  /* 0x00009cff01007387 */ /* 0x000fe20000100800 */
[----:B0-----:R-:W-:Y:S01]  /*eda0*/  IADD3 R2, P4, PT, R12, UR14, RZ ;  /* 0x0000000e0c027c10 */ /* 0x001fe2000ff9e0ff */
[----:B------:R-:W-:Y:S02]  /*edb0*/  IMAD R57, R57, 0x90, RZ ;  /* 0x0000009039397824 */ /* 0x000fe400078e02ff */
[----:B-1----:R-:W-:Y:S02]  /*edc0*/  IMAD.SHL.U32 R13, R13, 0x2, RZ ;  /* 0x000000020d0d7824 */ /* 0x002fe400078e00ff */
[----:B------:R0:W-:Y:S01]  /*edd0*/  STL [R1+0xe64], R2 ;  /* 0x000e640201007387 */ /* 0x0001e20000100800 */
[----:B------:R-:W-:Y:S02]  /*ede0*/  LOP3.LUT R3, R0, 0x20, RZ, 0x3c, !PT ;  /* 0x0000002000037812 */ /* 0x000fe400078e3cff */
[----:B------:R-:W-:Y:S02]  /*edf0*/  LOP3.LUT R57, R57, 0x30, R13, 0x78, !PT ;  /* 0x0000003039397812 */ /* 0x000fe400078e780d */
[----:B0-----:R-:W-:-:S02]  /*ee00*/  IADD3 R2, P3, PT, R58, UR14, RZ ;  /* 0x0000000e3a027c10 */ /* 0x001fc4000ff7e0ff */
[----:B------:R-:W-:-:S03]  /*ee10*/  IADD3 R3, P2, PT, R12, UR6, RZ ;  /* 0x000000060c037c10 */ /* 0x000fc6000ff5e0ff */
[----:B------:R0:W-:Y:S01]  /*ee20*/  STL [R1+0xe6c], R2 ;  /* 0x000e6c0201007387 */ /* 0x0001e20000100800 */
[C---:B------:R-:W-:Y:S01]  /*ee30*/  LOP3.LUT R4, R0.reuse, 0x10, RZ, 0x3c, !PT ;  /* 0x0000001000047812 */ /* 0x040fe200078e3cff */
[----:B------:R-:W-:Y:S01]  /*ee40*/  USHF.R.S32.HI UR24, URZ, 0x1f, UR18 ;  /* 0x0000001fff187899 */ /* 0x000fe20008011412 */
[----:B------:R-:W-:Y:S01]  /*ee50*/  LOP3.LUT R4, R57, 0x40, RZ, 0x3c, !PT ;  /* 0x0000004039047812 */ /* 0x000fe200078e3cff */
[----:B------:R1:W-:Y:S01]  /*ee60*/  STL [R1+0xe74], R3 ;  /* 0x000e740301007387 */ /* 0x0003e20000100800 */
[----:B0-----:R-:W-:Y:S02]  /*ee70*/  LOP3.LUT R2, R0, 0x30, RZ, 0x3c, !PT ;  /* 0x0000003000027812 */ /* 0x001fe400078e3cff */
[----:B------:R-:W-:Y:S02]  /*ee80*/  IADD3.X R2, PT, PT, R11, UR16, RZ, P1, !PT ;  /* 0x000000100b027c10 */ /* 0x000fe40008ffe4ff */
[----:B------:R-:W-:Y:S02]  /*ee90*/  IADD3 R4, P1, PT, R58, UR6, RZ ;  /* 0x000000063a047c10 */ /* 0x000fe4000ff3e0ff */
[----:B-1----:R-:W-:Y:S01]  /*eea0*/  IADD3.X R3, PT, PT, R10, UR16, RZ, P6, !PT ;  /* 0x000000100a037c10 */ /* 0x002fe2000b7fe4ff */
[----:B------:R0:W-:Y:S01]  /*eeb0*/  STL [R1+0xe40], R2 ;  /* 0x000e400201007387 */ /* 0x0001e20000100800 */
[----:B------:R-:W-:-:S03]  /*eec0*/  USHF.R.S32.HI UR11, URZ, 0x1f, UR14 ;  /* 0x0000001fff0b7899 */ /* 0x000fc6000801140e */
[----:B------:R1:W-:Y:S01]  /*eed0*/  STL [R1+0xe7c], R4 ;  /* 0x000e7c0401007387 */ /* 0x0003e20000100800 */
[----:B0-----:R-:W-:-:S03]  /*eee0*/  IADD3 R2, P6, PT, R12, UR7, RZ ;  /* 0x000000070c027c10 */ /* 0x001fc6000ffde0ff */
[----:B------:R0:W-:Y:S01]  /*eef0*/  STL [R1+0xe48], R3 ;  /* 0x000e480301007387 */ /* 0x0001e20000100800 */
[----:B-1----:R-:W-:-:S03]  /*ef00*/  IADD3.X R4, PT, PT, R11, UR24, RZ, P5, !PT ;  /* 0x000000180b047c10 */ /* 0x002fc6000affe4ff */
[----:B------:R1:W-:Y:S01]  /*ef10*/  STL [R1+0xe84], R2 ;  /* 0x000e840201007387 */ /* 0x0003e20000100800 */
[----:B0-----:R-:W-:-:S03]  /*ef20*/  IADD3 R3, P5, PT, R58, UR7, RZ ;  /* 0x000000073a037c10 */ /* 0x001fc6000ffbe0ff */
[----:B------:R0:W-:Y:S01]  /*ef30*/  STL [R1+0xe50], R4 ;  /* 0x000e500401007387 */ /* 0x0001e20000100800 */
[----:B-1----:R-:W-:-:S03]  /*ef40*/  IADD3.X R2, PT, PT, R10, UR24, RZ, P0, !PT ;  /* 0x000000180a027c10 */ /* 0x002fc600087fe4ff */
[----:B------:R1:W-:Y:S01]  /*ef50*/  STL [R1+0xe8c], R3 ;  /* 0x000e8c0301007387 */ /* 0x0003e20000100800 */
[----:B------:R-:W-:-:S03]  /*ef60*/  USHF.R.S32.HI UR20, URZ, 0x1f, UR6 ;  /* 0x0000001fff147899 */ /* 0x000fc60008011406 */
[----:B------:R2:W-:Y:S01]  /*ef70*/  STL [R1+0xe58], R2 ;  /* 0x000e580201007387 */ /* 0x0005e20000100800 */
[----:B0-----:R-:W-:Y:S02]  /*ef80*/  IADD3 R4, P0, PT, R12, UR12, RZ ;  /* 0x0000000c0c047c10 */ /* 0x001fe4000ff1e0ff */
[----:B-1----:R-:W-:-:S03]  /*ef90*/  IADD3.X R3, PT, PT, R11, UR11, RZ, P4, !PT ;  /* 0x0000000b0b037c10 */ /* 0x002fc6000a7fe4ff */
[----:B------:R0:W-:Y:S01]  /*efa0*/  STL [R1+0xe94], R4 ;  /* 0x000e940401007387 */ /* 0x0001e20000100800 */
[----:B--2---:R-:W-:-:S03]  /*efb0*/  IADD3 R2, P4, PT, R58, UR12, RZ ;  /* 0x0000000c3a027c10 */ /* 0x004fc6000ff9e0ff */
[----:B------:R1:W-:Y:S04]  /*efc0*/  STL [R1+0xe60], R3 ;  /* 0x000e600301007387 */ /* 0x0003e80000100800 */
[----:B------:R2:W-:Y:S01]  /*efd0*/  STL [R1+0xe9c], R2 ;  /* 0x000e9c0201007387 */ /* 0x0005e20000100800 */
[----:B0-----:R-:W-:Y:S02]  /*efe0*/  IADD3.X R4, PT, PT, R10, UR11, RZ, P3, !PT ;  /* 0x0000000b0a047c10 */ /* 0x001fe40009ffe4ff */
[----:B-1----:R-:W-:-:S03]  /*eff0*/  IADD3 R3, P3, PT, R12, UR5, RZ ;  /* 0x000000050c037c10 */ /* 0x002fc6000ff7e0ff */
[----:B------:R0:W-:Y:S01]  /*f000*/  STL [R1+0xe68], R4 ;  /* 0x000e680401007387 */ /* 0x0001e20000100800 */
[----:B--2---:R-:W-:Y:S01]  /*f010*/  IADD3.X R2, PT, PT, R11, UR20, RZ, P2, !PT ;  /* 0x000000140b027c10 */ /* 0x004fe200097fe4ff */
[----:B------:R-:W-:Y:S02]  /*f020*/  USHF.R.S32.HI UR50, URZ, 0x1f, UR7 ;  /* 0x0000001fff327899 */ /* 0x000fe40008011407 */
[----:B------:R1:W-:Y:S04]  /*f030*/  STL [R1+0xea4], R3 ;  /* 0x000ea40301007387 */ /* 0x0003e80000100800 */
[----:B------:R2:W-:Y:S01]  /*f040*/  STL [R1+0xe70], R2 ;  /* 0x000e700201007387 */ /* 0x0005e20000100800 */
[----:B0-----:R-:W-:Y:S02]  /*f050*/  IADD3 R4, P2, PT, R58, UR5, RZ ;  /* 0x000000053a047c10 */ /* 0x001fe4000ff5e0ff */
[----:B-1----:R-:W-:-:S03]  /*f060*/  IADD3.X R3, PT, PT, R10, UR20, RZ, P1, !PT ;  /* 0x000000140a037c10 */ /* 0x002fc60008ffe4ff */
[----:B------:R0:W-:Y:S01]  /*f070*/  STL [R1+0xeac], R4 ;  /* 0x000eac0401007387 */ /* 0x0001e20000100800 */
[----:B--2---:R-:W-:-:S03]  /*f080*/  IADD3 R2, P1, PT, R12, UR32, RZ ;  /* 0x000000200c027c10 */ /* 0x004fc6000ff3e0ff */
[----:B------:R1:W-:Y:S01]  /*f090*/  STL [R1+0xe78], R3 ;  /* 0x000e780301007387 */ /* 0x0003e20000100800 */
[----:B------:R-:W-:-:S03]  /*f0a0*/  USHF.R.S32.HI UR26, URZ, 0x1f, UR12 ;  /* 0x0000001fff1a7899 */ /* 0x000fc6000801140c */
[----:B------:R2:W-:Y:S01]  /*f0b0*/  STL [R1+0xeb4], R2 ;  /* 0x000eb40201007387 */ /* 0x0005e20000100800 */
[----:B0-----:R-:W-:Y:S02]  /*f0c0*/  IADD3.X R4, PT, PT, R11, UR50, RZ, P6, !PT ;  /* 0x000000320b047c10 */ /* 0x001fe4000b7fe4ff */
[----:B-1----:R-:W-:-:S03]  /*f0d0*/  IADD3 R3, P6, PT, R58, UR32, RZ ;  /* 0x000000203a037c10 */ /* 0x002fc6000ffde0ff */
[----:B------:R0:W-:Y:S01]  /*f0e0*/  STL [R1+0xe80], R4 ;  /* 0x000e800401007387 */ /* 0x0001e20000100800 */
[----:B--2---:R-:W-:-:S03]  /*f0f0*/  IADD3.X R2, PT, PT, R10, UR50, RZ, P5, !PT ;  /* 0x000000320a027c10 */ /* 0x004fc6000affe4ff */
        /* <DEDUP_REMOVED lines=217> */
[----:B------:R-:W-:Y:S02]  /*fe90*/  USHF.L.U32 UR15, UR15, 0x1, URZ ;  /* 0x000000010f0f7899 */ /* 0x000fe400080006ff */
[----:B------:R-:W-:Y:S01]  /*fea0*/  USHF.R.S32.HI UR18, URZ, 0x1f, UR21 ;  /* 0x0000001fff127899 */ /* 0x000fe20008011415 */
        /* <DEDUP_REMOVED lines=17> */
[----:B--2---:R-:W-:Y:S01]  /*ffc0*/  IADD3 R2, P3, PT, R12, UR75, RZ ;  /* 0x0000004b0c027c10 */ /* 0x004fe2000ff7e0ff */
[----:B------:R-:W-:Y:S02]  /*ffd0*/  USHF.R.S32.HI UR40, URZ, 0x1f, UR17 ;  /* 0x0000001fff287899 */ /* 0x000fe40008011411 */
        /* <DEDUP_REMOVED lines=10> */
[----:B0-----:R-:W-:Y:S02]  /*10080*/  IADD3.X R4, PT, PT, R11, UR40, RZ, P6, !PT ;  /* 0x000000280b047c10 */ /* 0x001fe4000b7fe4ff */
[----:B-1----:R-:W-:-:S03]  /*10090*/  IADD3.X R3, PT, PT, R10, UR40, RZ, P5, !PT ;  /* 0x000000280a037c10 */ /* 0x002fc6000affe4ff */
[----:B------:R0:W-:Y:S01]  /*100a0*/  STL [R1+0x1040], R4 ;  /* 0x0010400401007387 */ /* 0x0001e20000100800 */
[----:B--2---:R-:W-:-:S03]  /*100b0*/  IADD3.X R2, PT, PT, R11, UR77, RZ, P0, !PT ;  /* 0x0000004d0b027c10 */ /* 0x004fc600087fe4ff */
[----:B------:R1:W-:Y:S04]  /*100c0*/  STL [R1+0x1048], R3 ;  /* 0x0010480301007387 */ /* 0x0003e80000100800 */
[----:B------:R2:W-:Y:S01]  /*100d0*/  STL [R1+0x1050], R2 ;  /* 0x0010500201007387 */ /* 0x0005e20000100800 */
[C---:B0-----:R-:W-:Y:S02]  /*100e0*/  IADD3.X R4, PT, PT, R10.reuse, UR77, RZ, P4, !PT ;  /* 0x0000004d0a047c10 */ /* 0x041fe4000a7fe4ff */
[----:B-1----:R-:W-:Y:S02]  /*100f0*/  IADD3.X R3, PT, PT, R11, UR13, RZ, P3, !PT ;  /* 0x0000000d0b037c10 */ /* 0x002fe40009ffe4ff */
[----:B--2---:R-:W-:Y:S01]  /*10100*/  IADD3.X R2, PT, PT, R10, UR13, RZ, P2, !PT ;  /* 0x0000000d0a027c10 */ /* 0x004fe200097fe4ff */
[----:B------:R0:W-:Y:S04]  /*10110*/  STL [R1+0x1058], R4 ;  /* 0x0010580401007387 */ /* 0x0001e80000100800 */
[----:B------:R0:W-:Y:S04]  /*10120*/  STL [R1+0x1068], R2 ;  /* 0x0010680201007387 */ /* 0x0001e80000100800 */
[----:B------:R0:W-:Y:S01]  /*10130*/  STL [R1+0x1060], R3 ;  /* 0x0010600301007387 */ /* 0x0001e20000100800 */
[----:B------:R-:W-:-:S02]  /*10140*/  USHF.L.U32 UR9, UR9, 0x7, URZ ;  /* 0x0000000709097899 */ /* 0x000fc400080006ff */
[----:B------:R-:W-:Y:S02]  /*10150*/  USHF.R.S32.HI UR73, URZ, 0x7, UR73 ;  /* 0x00000007ff497899 */ /* 0x000fe40008011449 */
[----:B------:R-:W-:-:S12]  /*10160*/  USHF.R.S32.HI UR14, URZ, 0x1f, UR9 ;  /* 0x0000001fff0e7899 */ /* 0x000fd80008011409 */
.L_x_1:
[----:B------:R-:W2:Y:S01]  /*10170*/  LDL R5, [R1+0x4cc] ;  /* 0x0004cc0001057983 */ /* 0x000ea20000100800 */
[----:B0-----:R-:W0:Y:S03]  /*10180*/  LDC R2, c[0x0][0x3a0] ;  /* 0x0000e800ff027b82 */ /* 0x001e260000000800 */
[----:B-12---:R1:W-:Y:S04]  /*10190*/  STL [R1+0x26c4], R5 ;  /* 0x0026c40501007387 */ /* 0x0063e80000100800 */
[----:B------:R-:W2:Y:S04]  /*101a0*/  LDL R4, [R1+0x4d0] ;  /* 0x0004d00001047983 */ /* 0x000ea80000100800 */
[----:B-1----:R-:W0:Y:S04]  /*101b0*/  LDL R5, [R1+0x7d0] ;  /* 0x0007d00001057983 */ /* 0x002e280000100800 */
[----:B------:R-:W-:Y:S04]  /*101c0*/  STL [R1+0x24ac], R60 ;  /* 0x0024ac3c01007387 */ /* 0x000fe80000100800 */
        /* <DEDUP_REMOVED lines=133> */
[----:B------:R1:W-:Y:S04]  /*10a20*/  STL [R1+0x26c0], R59 ;  /* 0x0026c03b01007387 */ /* 0x0003e80000100800 */
        /* <DEDUP_REMOVED lines=55> */
[----:B-----5:R-:W-:Y:S04]  /*10da0*/  STL [R1+0x207c], R0 ;  /* 0x00207c0001007387 */ /* 0x020fe80000100800 */
        /* <DEDUP_REMOVED lines=81> */
[----:B------:R-:W-:Y:S01]  /*112c0*/  STL [R1+0x2308], R0 ;  /* 0x0023080001007387 */ /* 0x000fe20000100800 */
[----:B0-----:R-:W-:-:S03]  /*112d0*/  IMAD R2, R5, -0x80, R2 ;  /* 0xffffff8005027824 */ /* 0x001fc600078e0202 */
[----:B------:R-:W-:Y:S04]  /*112e0*/  STL [R1+0x2310], R0 ;  /* 0x0023100001007387 */ /* 0x000fe80000100800 */
[----:B------:R-:W-:Y:S04]  /*112f0*/  STL [R1+0x2318], R0 ;  /* 0x0023180001007387 */ /* 0x000fe80000100800 */
[----:B------:R-:W-:Y:S04]  /*11300*/  STL [R1+0x2320], R0 ;  /* 0x0023200001007387 */ /* 0x000fe80000100800 */
[----:B------:R-:W-:Y:S04]  /*11310*/  STL [R1+0x2328], R0 ;  /* 0x0023280001007387 */ /* 0x000fe80000100800 */
[----:B------:R-:W2:Y:S01]  /*11320*/  LDL.LU R5, [R1+0x26c4] ;  /* 0x0026c40001057983 */ /* 0x000ea20000300800 */
[----:B------:R-:W-:-:S02]  /*11330*/  ISETP.GT.AND P0, PT, R2, RZ, PT ;  /* 0x000000ff0200720c */ /* 0x000fc40003f04270 */
[----:B-1----:R-:W-:-:S11]  /*11340*/  PRMT R59, RZ, 0x7610, R59 ;  /* 0x00007610ff3b7816 */ /* 0x002fd6000000003b */
[----:B--2---:R-:W2:Y:S04]  /*11350*/  @P0 LDG.E.U8 R59, desc[UR42][R4.64] ;  /* 0x0000002a043b0981 */ /* 0x004ea8000c1e1100 */
[----:B--2---:R0:W-:Y:S04]  /*11360*/  STL [R1+0x528], R59 ;  /* 0x0005283b01007387 */ /* 0x0041e80000100800 */
[----:B0-----:R-:W2:Y:S04]  /*11370*/  LDL.LU R59, [R1+0x26c0] ;  /* 0x0026c000013b7983 */ /* 0x001ea80000300800 */
[----:B------:R-:W3:Y:S04]  /*11380*/  LDL R4, [R1+0x4d4] ;  /* 0x0004d40001047983 */ /* 0x000ee80000100800 */
[----:B------:R-:W3:Y:S01]  /*11390*/  LDL R5, [R1+0x4d8] ;  /* 0x0004d80001057983 */ /* 0x000ee20000100800 */
[----:B------:R-:W-:-:S02]  /*113a0*/  PRMT R60, RZ, 0x7610, R60 ;  /* 0x00007610ff3c7816 */ /* 0x000fc4000000003c */
[----:B---3--:R-:W-:-:S04]  /*113b0*/  @P0 LOP3.LUT R5, R5, R4, RZ, 0x3c, !PT ;  /* 0x0000000405050212 */ /* 0x008fc800078e3cff */
[----:B------:R-:W-:-:S04]  /*113c0*/  @P0 LOP3.LUT R4, R5, R4, RZ, 0x3c, !PT ;  /* 0x0000000405040212 */ /* 0x000fc800078e3cff */
[----:B------:R-:W-:-:S05]  /*113d0*/  @P0 LOP3.LUT R5, R5, R4, RZ, 0x3c, !PT ;  /* 0x0000000405050212 */ /* 0x000fca00078e3cff */
[----:B------:R-:W3:Y:S01]  /*113e0*/  @P0 LDG.E.U8 R60, desc[UR42][R4.64] ;  /* 0x0000002a043c0981 */ /* 0x000ee2000c1e1100 */
[----:B------:R-:W-:-:S03]  /*113f0*/  ISETP.GT.AND P1, PT, R2, 0x1, PT ;  /* 0x000000010200780c */ /* 0x000fc60003f24270 */
[----:B---3--:R0:W-:Y:S04]  /*11400*/  STL [R1+0x524], R60 ;  /* 0x0005243c01007387 */ /* 0x0081e80000100800 */
[----:B0-----:R-:W3:Y:S04]  /*11410*/  LDL.LU R60, [R1+0x26bc] ;  /* 0x0026bc00013c7983 */ /* 0x001ee80000300800 */
[----:B------:R-:W4:Y:S04]  /*11420*/  LDL R4, [R1+0x1068] ;  /* 0x0010680001047983 */ /* 0x000f280000100800 */
[----:B------:R-:W4:Y:S01]  /*11430*/  LDL R5, [R1+0x106c] ;  /* 0x00106c0001057983 */ /* 0x000f220000100800 */
[----:B--2---:R-:W-:-:S02]  /*11440*/  PRMT R59, RZ, 0x7610, R59 ;  /* 0x00007610ff3b7816 */ /* 0x004fc4000000003b */
[----:B----4-:R-:W-:-:S04]  /*11450*/  @P1 LOP3.LUT R5, R5, R4, RZ, 0x3c, !PT ;  /* 0x0000000405051212 */ /* 0x010fc800078e3cff */
[----:B------:R-:W-:-:S04]  /*11460*/  @P1 LOP3.LUT R4, R5, R4, RZ, 0x3c, !PT ;  /* 0x0000000405041212 */ /* 0x000fc800078e3cff */
[----:B------:R-:W-:-:S05]  /*11470*/  @P1 LOP3.LUT R5, R5, R4, RZ, 0x3c, !PT ;  /* 0x0000000405051212 */ /* 0x000fca00078e3cff */
[----:B------:R-:W2:Y:S04]  /*11480*/  @P1 LDG.E.U8 R59, desc[UR42][R4.64] ;  /* 0x0000002a043b1981 */ /* 0x000ea8000c1e1100 */
[----:B--2---:R0:W-:Y:S04]  /*11490*/  STL [R1+0x520], R59 ;  /* 0x0005203b01007387 */ /* 0x0041e80000100800 */
[----:B0-----:R-:W2:Y:S04]  /*114a0*/  LDL.LU R59, [R1+0x26b8] ;  /* 0x0026b800013b7983 */ /* 0x001ea80000300800 */
[----:B------:R-:W4:Y:S04]  /*114b0*/  LDL R4, [R1+0x1060] ;  /* 0x0010600001047983 */ /* 0x000f280000100800 */
[----:B------:R-:W4:Y:S01]  /*114c0*/  LDL R5, [R1+0x1064] ;  /* 0x0010640001057983 */ /* 0x000f220000100800 */
[----:B---3--:R-:W-:-:S02]  /*114d0*/  PRMT R60, RZ, 0x7610, R60 ;  /* 0x00007610ff3c7816 */ /* 0x008fc4000000003c */
[----:B----4-:R-:W-:-:S04]  /*114e0*/  @P1 LOP3.LUT R5, R5, R4, RZ, 0x3c, !PT ;  /* 0x0000000405051212 */ /* 0x010fc800078e3cff */
        /* <DEDUP_REMOVED lines=1252> */
[----:B------:R-:W-:-:S02]  /*16330*/  PRMT R58, RZ, 0x7610, R58 ;  /* 0x00007610ff3a7816 */ /* 0x000fc4000000003a */
[----:B----4-:R-:W-:-:S04]  /*16340*/  @P1 LOP3.LUT R5, R5, R4, RZ, 0x3c, !PT ;  /* 0x0000000405051212 */ /* 0x010fc800078e3cff */
[----:B------:R-:W-:-:S04]  /*16350*/  @P1 LOP3.LUT R4, R5, R4, RZ, 0x3c, !PT ;  /* 0x0000000405041212 */ /* 0x000fc800078e3cff */
[----:B------:R-:W-:-:S05]  /*16360*/  @P1 LOP3.LUT R5, R5, R4, RZ, 0x3c, !PT ;  /* 0x0000000405051212 */ /* 0x000fca00078e3cff */
[----:B------:R-:W4:Y:S01]  /*16370*/  @P1 LDG.E.U8 R58, desc[UR42][R4.64] ;  /* 0x0000002a043a1981 */ /* 0x000f22000c1e1100 */
[----:B------:R-:W-:-:S03]  /*16380*/  ISETP.GT.AND P2, PT, R2, 0x44, PT ;  /* 0x000000440200780c */ /* 0x000fc60003f44270 */
[----:B----4-:R0:W-:Y:S04]  /*16390*/  STL [R1+0x1ac], R58 ;  /* 0x0001ac3a01007387 */ /* 0x0101e80000100800 */
[----:B0-----:R-:W4:Y:S04]  /*163a0*/  LDL.LU R58, [R1+0x24a4] ;  /* 0x0024a400013a7983 */ /* 0x001f280000300800 */
[----:B------:R-:W2:Y:S04]  /*163b0*/  LDL R4, [R1+0xc38] ;  /* 0x000c380001047983 */ /* 0x000ea80000100800 */
[----:B------:R-:W2:Y:S01]  /*163c0*/  LDL R5, [R1+0xc3c] ;  /* 0x000c3c0001057983 */ /* 0x000ea20000100800 */
[----:B------:R-:W-:-:S02]  /*163d0*/  PRMT R54, RZ, 0x7610, R54 ;  /* 0x00007610ff367816 */ /* 0x000fc40000000036 */
[----:B--2---:R-:W-:-:S04]  /*163e0*/  @P2 LOP3.LUT R5, R5, R4, RZ, 0x3c, !PT ;  /* 0x0000000405052212 */ /* 0x004fc800078e3cff */
[----:B------:R-:W-:-:S04]  /*163f0*/  @P2 LOP3.LUT R4, R5, R4, RZ, 0x3c, !PT ;  /* 0x0000000405042212 */ /* 0x000fc800078e3cff */
[----:B------:R-:W-:-:S05]  /*16400*/  @P2 LOP3.LUT R5, R5, R4, RZ, 0x3c, !PT ;  /* 0x0000000405052212 */ /* 0x000fca00078e3cff */
[----:B------:R-:W2:Y:S04]  /*16410*/  @P2 LDG.E.U8 R54, desc[UR42][R4.64] ;  /* 0x0000002a04362981 */ /* 0x000ea8000c1e1100 */
[----:B--2---:R0:W-:Y:S04]  /*16420*/  STL [R1+0x1a8], R54 ;  /* 0x0001a83601007387 */ /* 0x0041e80000100800 */
[----:B0-----:R-:W2:Y:S04]  /*16430*/  LDL.LU R54, [R1+0x24a0] ;  /* 0x0024a00001367983 */ /* 0x001ea80000300800 */
[----:B------:R-:W2:Y:S04]  /*16440*/  LDL R4, [R1+0xc30] ;  /* 0x000c300001047983 */ /* 0x000ea80000100800 */
[----:B------:R-:W2:Y:S01]  /*16450*/  LDL R5, [R1+0xc34] ;  /* 0x000c340001057983 */ /* 0x000ea20000100800 */
[----:B------:R-:W-:-:S02]  /*16460*/  PRMT R29, RZ, 0x7610, R29 ;  /* 0x00007610ff1d7816 */ /* 0x000fc4000000001d */
[----:B--2---:R-:W-:-:S04]  /*16470*/  @P2 LOP3.LUT R5, R5, R4, RZ, 0x3c, !PT ;  /* 0x0000000405052212 */ /* 0x004fc800078e3cff */
[----:B------:R-:W-:-:S04]  /*16480*/  @P2 LOP3.LUT R4, R5, R4, RZ, 0x3c, !PT ;  /* 0x0000000405042212 */ /* 0x000fc800078e3cff */
[----:B------:R-:W-:-:S05]  /*16490*/  @P2 LOP3.LUT R5, R5, R4, RZ, 0x3c, !PT ;  /* 0x0000000405052212 */ /* 0x000fca00078e3cff */
[----:B------:R-:W2:Y:S01]  /*164a0*/  @P2 LDG.E.U8 R29, desc[UR42][R4.64] ;  /* 0x0000002a041d2981 */ /* 0x000ea2000c1e1100 */
[----:B------:R-:W-:-:S03]  /*164b0*/  ISETP.GT.AND P0, PT, R2, 0x45, PT ;  /* 0x000000450200780c */ /* 0x000fc60003f04270 */
        /* <DEDUP_REMOVED lines=359> */
[----:B------:R0:W2:Y:S04]  /*17b30*/  @P0 LDG.E.U8 R0, desc[UR42][R4.64] ;  /* 0x0000002a04000981 */ /* 0x0000a8000c1e1100 */
[----:B------:R-:W0:Y:S04]  /*17b40*/  LDL R4, [R1+0xaf8] ;  /* 0x000af80001047983 */ /* 0x000e280000100800 */
[----:B------:R-:W0:Y:S01]  /*17b50*/  LDL R5, [R1+0xafc] ;  /* 0x000afc0001057983 */ /* 0x000e220000100800 */
[----:B------:R-:W-:Y:S02]  /*17b60*/  ISETP.GT.AND P1, PT, R2, 0x58, PT ;  /* 0x000000580200780c */ /* 0x000fe40003f24270 */
[----:B------:R-:W-:-:S11]  /*17b70*/  PRMT R32, RZ, 0x7610, R32 ;  /* 0x00007610ff207816 */ /* 0x000fd60000000020 */
[----:B0-----:R-:W-:-:S04]  /*17b80*/  @P1 LOP3.LUT R5, R5, R4, RZ, 0x3c, !PT ;  /* 0x0000000405051212 */ /* 0x001fc800078e3cff */
[----:B------:R-:W-:-:S04]  /*17b90*/  @P1 LOP3.LUT R4, R5, R4, RZ, 0x3c, !PT ;  /* 0x0000000405041212 */ /* 0x000fc800078e3cff */
[----:B------:R-:W-:-:S05]  /*17ba0*/  @P1 LOP3.LUT R5, R5, R4, RZ, 0x3c, !PT ;  /* 0x0000000405051212 */ /* 0x000fca00078e3cff */
[----:B------:R-:W3:Y:S04]  /*17bb0*/  @P1 LDG.E.U8 R32, desc[UR42][R4.64] ;  /* 0x0000002a04201981 */ /* 0x000ee8000c1e1100 */
[----:B--2---:R-:W-:Y:S04]  /*17bc0*/  STL [R1+0x232c], R0 ;  /* 0x00232c0001007387 */ /* 0x004fe80000100800 */
[----:B---3--:R0:W-:Y:S04]  /*17bd0*/  STL [R1+0x58], R32 ;  /* 0x0000582001007387 */ /* 0x0081e80000100800 */
        /* <DEDUP_REMOVED lines=115> */
[----:B------:R-:W-:Y:S02]  /*18310*/  PRMT R59, RZ, 0x7610, R59 ;  /* 0x00007610ff3b7816 */ /* 0x000fe4000000003b */
[----:B0-----:R-:W-:-:S04]  /*18320*/  @P1 LOP3.LUT R5, R5, R4, RZ, 0x3c, !PT ;  /* 0x0000000405051212 */ /* 0x001fc800078e3cff */
[----:B------:R-:W-:-:S04]  /*18330*/  @P1 LOP3.LUT R4, R5, R4, RZ, 0x3c, !PT ;  /* 0x0000000405041212 */ /* 0x000fc800078e3cff */
[----:B------:R-:W-:Y:S01]  /*18340*/  @P1 LOP3.LUT R5, R5, R4, RZ, 0x3c, !PT ;  /* 0x0000000405051212 */ /* 0x000fe200078e3cff */
[----:B--2---:R0:W-:Y:S04]  /*18350*/  STL [R1+0x23ac], R60 ;  /* 0x0023ac3c01007387 */ /* 0x0041e80000100800 */
[----:B------:R1:W2:Y:S01]  /*18360*/  @P1 LDG.E.U8 R59, desc[UR42][R4.64] ;  /* 0x0000002a043b1981 */ /* 0x0002a2000c1e1100 */
[----:B------:R-:W-:Y:S02]  /*18370*/  ISETP.GT.AND P2, PT, R2, 0x69, PT ;  /* 0x000000690200780c */ /* 0x000fe40003f44270 */
[----:B----4-:R-:W-:Y:S01]  /*18380*/  PRMT R58, RZ, 0x7610, R58 ;  /* 0x00007610ff3a7816 */ /* 0x010fe2000000003a */
[----:B0-----:R-:W4:Y:S04]  /*18390*/  LDL R60, [R1+0x974] ;  /* 0x00097400013c7983 */ /* 0x001f280000100800 */
[----:B------:R-:W1:Y:S04]  /*183a0*/  LDL R4, [R1+0x9e8] ;  /* 0x0009e80001047983 */ /* 0x000e680000100800 */
[----:B------:R-:W1:Y:S02]  /*183b0*/  LDL R5, [R1+0x9ec] ;  /* 0x0009ec0001057983 */ /* 0x000e640000100800 */
[----:B-1----:R-:W-:-:S04]  /*183c0*/  @P2 LOP3.LUT R5, R5, R4, RZ, 0x3c, !PT ;  /* 0x0000000405052212 */ /* 0x002fc800078e3cff */
[----:B------:R-:W-:-:S04]  /*183d0*/  @P2 LOP3.LUT R4, R5, R4, RZ, 0x3c, !PT ;  /* 0x0000000405042212 */ /* 0x000fc800078e3cff */
[----:B------:R-:W-:Y:S01]  /*183e0*/  @P2 LOP3.LUT R5, R5, R4, RZ, 0x3c, !PT ;  /* 0x0000000405052212 */ /* 0x000fe200078e3cff */
[----:B--2---:R0:W-:Y:S04]  /*183f0*/  STL [R1+0x23b0], R59 ;  /* 0x0023b03b01007387 */ /* 0x0041e80000100800 */
[----:B------:R1:W2:Y:S01]  /*18400*/  @P2 LDG.E.U8 R58, desc[UR42][R4.64] ;  /* 0x0000002a043a2981 */ /* 0x0002a2000c1e1100 */
[----:B------:R-:W-:-:S03]  /*18410*/  PRMT R54, RZ, 0x7610, R54 ;  /* 0x00007610ff367816 */ /* 0x000fc60000000036 */
[----:B0-----:R-:W2:Y:S04]  /*18420*/  LDL R59, [R1+0x970] ;  /* 0x00097000013b7983 */ /* 0x001ea80000100800 */
[----:B------:R-:W1:Y:S04]  /*18430*/  LDL R4, [R1+0x9e0] ;  /* 0x0009e00001047983 */ /* 0x000e680000100800 */
[----:B------:R-:W1:Y:S02]  /*18440*/  LDL R5, [R1+0x9e4] ;  /* 0x0009e40001057983 */ /* 0x000e640000100800 */
[----:B-1----:R-:W-:-:S04]  /*18450*/  @P2 LOP3.LUT R5, R5, R4, RZ, 0x3c, !PT ;  /* 0x0000000405052212 */ /* 0x002fc800078e3cff */
[----:B------:R-:W-:-:S04]  /*18460*/  @P2 LOP3.LUT R4, R5, R4, RZ, 0x3c, !PT ;  /* 0x0000000405042212 */ /* 0x000fc800078e3cff */
[----:B------:R-:W-:Y:S01]  /*18470*/  @P2 LOP3.LUT R5, R5, R4, RZ, 0x3c, !PT ;  /* 0x0000000405052212 */ /* 0x000fe200078e3cff */
[----:B--2---:R0:W-:Y:S04]  /*18480*/  STL [R1+0x23b4], R58 ;  /* 0x0023b43a01007387 */ /* 0x0041e80000100800 */
[----:B------:R1:W2:Y:S01]  /*18490*/  @P2 LDG.E.U8 R54, desc[UR42][R4.64] ;  /* 0x0000002a04362981 */ /* 0x0002a2000c1e1100 */
[----:B------:R-:W-:Y:S02]  /*184a0*/  ISETP.GT.AND P0, PT, R2, 0x70, PT ;  /* 0x000000700200780c */ /* 0x000fe40003f04270 */
[----:B------:R-:W-:Y:S02]  /*184b0*/  PRMT R29, RZ, 0x7610, R29 ;  /* 0x00007610ff1d7816 */ /* 0x000fe4000000001d */
[----:B------:R-:W-:Y:S01]  /*184c0*/  PRMT R28, RZ, 0x7610, R28 ;  /* 0x00007610ff1c7816 */ /* 0x000fe2000000001c */
[----:B0-----:R-:W2:Y:S04]  /*184d0*/  LDL R58, [R1+0x96c] ;  /* 0x00096c00013a7983 */ /* 0x001ea80000100800 */
[----:B------:R-:W1:Y:S04]  /*184e0*/  LDL R4, [R1+0x978] ;  /* 0x0009780001047983 */ /* 0x000e680000100800 */
[----:B------:R-:W1:Y:S02]  /*184f0*/  LDL R5, [R1+0x97c] ;  /* 0x00097c0001057983 */ /* 0x000e640000100800 */
[----:B-1----:R-:W-:-:S04]  /*18500*/  @P0 LOP3.LUT R5, R5, R4, RZ, 0x3c, !PT ;  /* 0x0000000405050212 */ /* 0x002fc800078e3cff */
[----:B------:R-:W-:-:S04]  /*18510*/  @P0 LOP3.LUT R4, R5, R4, RZ, 0x3c, !PT ;  /* 0x0000000405040212 */ /* 0x000fc800078e3cff */
[----:B------:R-:W-:-:S05]  /*18520*/  @P0 LOP3.LUT R5, R5, R4, RZ, 0x3c, !PT ;  /* 0x0000000405050212 */ /* 0x000fca00078e3cff */
[----:B------:R4:W3:Y:S04]  /*18530*/  @P0 LDG.E.U8 R29, desc[UR42][R4.64] ;  /* 0x0000002a041d0981 */ /* 0x0008e8000c1e1100 */
[----:B--2---:R-:W-:Y:S01]  /*18540*/  STL [R1+0x23b8], R54 ;  /* 0x0023b83601007387 */ /* 0x004fe20000100800 */
[----:B----4-:R-:W-:Y:S02]  /*18550*/  @P0 IMAD.MOV.U32 R4, RZ, RZ, R60 ;  /* 0x000000ffff040224 */ /* 0x010fe400078e003c */
[----:B------:R-:W-:-:S05]  /*18560*/  @P0 IMAD.MOV.U32 R5, RZ, RZ, R59 ;  /* 0x000000ffff050224 */ /* 0x000fca00078e003b */
[----:B------:R0:W2:Y:S01]  /*18570*/  @P0 LDG.E.U8 R28, desc[UR42][R4.64] ;  /* 0x0000002a041c0981 */ /* 0x0000a2000c1e1100 */
[----:B------:R-:W-:-:S03]  /*18580*/  ISETP.GT.AND P1, PT, R2, 0x71, PT ;  /* 0x000000710200780c */ /* 0x000fc60003f24270 */
[----:B---3--:R-:W-:Y:S04]  /*18590*/  STL [R1+0x23bc], R29 ;  /* 0x0023bc1d01007387 */ /* 0x008fe80000100800 */
[----:B------:R-:W3:Y:S01]  /*185a0*/  LDL R5, [R1+0x968] ;  /* 0x0009680001057983 */ /* 0x000ee20000100800 */
[----:B------:R-:W-:-:S05]  /*185b0*/  PRMT R27, RZ, 0x7610, R27 ;  /* 0x00007610ff1b7816 */ /* 0x000fca000000001b */
[----:B0-----:R-:W-:Y:S01]  /*185c0*/  @P1 IMAD.MOV.U32 R4, RZ, RZ, R58 ;  /* 0x000000ffff041224 */ /* 0x001fe200078e003a */
[----:B------:R-:W4:Y:S04]  /*185d0*/  LDL R60, [R1+0x8f0] ;  /* 0x0008f000013c7983 */ /* 0x000f280000100800 */
[----:B------:R-:W4:Y:S04]  /*185e0*/  LDL R59, [R1+0x8f4] ;  /* 0x0008f400013b7983 */ /* 0x000f280000100800 */
[----:B--2---:R0:W-:Y:S01]  /*185f0*/  STL [R1+0x23c0], R28 ;  /* 0x0023c01c01007387 */ /* 0x0041e20000100800 */
[----:B------:R-:W-:-:S03]  /*18600*/  PRMT R26, RZ, 0x7610, R26 ;  /* 0x00007610ff1a7816 */ /* 0x000fc6000000001a */
[----:B------:R-:W2:Y:S04]  /*18610*/  LDL R58, [R1+0x8ec] ;  /* 0x0008ec00013a7983 */ /* 0x000ea80000100800 */
[----:B0-----:R-:W2:Y:S04]  /*18620*/  LDL R28, [R1+0x8fc] ;  /* 0x0008fc00011c7983 */ /* 0x001ea80000100800 */
[----:B---3--:R0:W3:Y:S04]  /*18630*/  @P1 LDG.E.U8 R27, desc[UR42][R4.64] ;  /* 0x0000002a041b1981 */ /* 0x0080e8000c1e1100 */
[----:B------:R-:W0:Y:S04]  /*18640*/  LDL R4, [R1+0x960] ;  /* 0x0009600001047983 */ /* 0x000e280000100800 */
[----:B------:R-:W0:Y:S01]  /*18650*/  LDL R5, [R1+0x964] ;  /* 0x0009640001057983 */ /* 0x000e220000100800 */
[----:B------:R-:W-:-:S02]  /*18660*/  ISETP.GT.AND P2, PT, R2, 0x78, PT ;  /* 0x000000780200780c */ /* 0x000fc40003f44270 */
[----:B0-----:R-:W-:-:S04]  /*18670*/  @P1 LOP3.LUT R5, R5, R4, RZ, 0x3c, !PT ;  /* 0x0000000405051212 */ /* 0x001fc800078e3cff */
[----:B------:R-:W-:-:S04]  /*18680*/  @P1 LOP3.LUT R4, R5, R4, RZ, 0x3c, !PT ;  /* 0x0000000405041212 */ /* 0x000fc800078e3cff */
[----:B------:R-:W-:Y:S01]  /*18690*/  @P1 LOP3.LUT R5, R5, R4, RZ, 0x3c, !PT ;  /* 0x0000000405051212 */ /* 0x000fe200078e3cff */
[----:B---3--:R0:W-:Y:S04]  /*186a0*/  STL [R1+0x23c4], R27 ;  /* 0x0023c41b01007387 */ /* 0x0081e80000100800 */
[----:B------:R2:W3:Y:S04]  /*186b0*/  @P1 LDG.E.U8 R26, desc[UR42][R4.64] ;  /* 0x0000002a041a1981 */ /* 0x0004e8000c1e1100 */
[----:B------:R-:W4:Y:S01]  /*186c0*/  LDL R5, [R1+0x8f8] ;  /* 0x0008f80001057983 */ /* 0x000f220000100800 */
[----:B------:R-:W-:Y:S01]  /*186d0*/  PRMT R25, RZ, 0x7610, R25 ;  /* 0x00007610ff197816 */ /* 0x000fe20000000019 */
[----:B--2---:R-:W-:Y:S01]  /*186e0*/  @P2 IMAD.MOV.U32 R4, RZ, RZ, R28 ;  /* 0x000000ffff042224 */ /* 0x004fe200078e001c */
[----:B------:R-:W-:-:S02]  /*186f0*/  PRMT R24, RZ, 0x7610, R24 ;  /* 0x00007610ff187816 */ /* 0x000fc40000000018 */
[----:B------:R-:W-:Y:S01]  /*18700*/  ISETP.GT.AND P3, PT, R2, 0x79, PT ;  /* 0x000000790200780c */ /* 0x000fe20003f64270 */
[----:B---3--:R-:W-:Y:S01]  /*18710*/  STL [R1+0x23c8], R26 ;  /* 0x0023c81a01007387 */ /* 0x008fe20000100800 */
[----:B------:R-:W-:Y:S02]  /*18720*/  PRMT R23, RZ, 0x7610, R23 ;  /* 0x00007610ff177816 */ /* 0x000fe40000000017 */
[----:B------:R-:W-:Y:S01]  /*18730*/  PRMT R22, RZ, 0x7610, R22 ;  /* 0x00007610ff167816 */ /* 0x000fe20000000016 */
[----:B------:R-:W2:Y:S04]  /*18740*/  LDL R28, [R1+0xabc] ;  /* 0x000abc00011c7983 */ /* 0x000ea80000100800 */
[----:B----4-:R1:W3:Y:S02]  /*18750*/  @P2 LDG.E.U8 R25, desc[UR42][R4.64] ;  /* 0x0000002a04192981 */ /* 0x0102e4000c1e1100 */
[----:B-1----:R-:W-:-:S02]  /*18760*/  @P2 IMAD.MOV.U32 R4, RZ, RZ, R59 ;  /* 0x000000ffff042224 */ /* 0x002fc400078e003b */
[----:B------:R-:W-:Y:S01]  /*18770*/  @P2 IMAD.MOV.U32 R5, RZ, RZ, R60 ;  /* 0x000000ffff052224 */ /* 0x000fe200078e003c */
[----:B------:R-:W-:Y:S02]  /*18780*/  ISETP.GT.AND P0, PT, R2, 0x5c, PT ;  /* 0x0000005c0200780c */ /* 0x000fe40003f04270 */
[----:B0-----:R-:W-:Y:S01]  /*18790*/  PRMT R27, RZ, 0x7610, R27 ;  /* 0x00007610ff1b7816 */ /* 0x001fe2000000001b */
[----:B------:R-:W4:Y:S04]  /*187a0*/  LDL R60, [R1+0xab0] ;  /* 0x000ab000013c7983 */ /* 0x000f280000100800 */
[----:B------:R0:W2:Y:S04]  /*187b0*/  @P2 LDG.E.U8 R24, desc[UR42][R4.64] ;  /* 0x0000002a04182981 */ /* 0x0000a8000c1e1100 */
[----:B------:R-:W2:Y:S04]  /*187c0*/  LDL R59, [R1+0xab4] ;  /* 0x000ab400013b7983 */ /* 0x000ea80000100800 */
[----:B------:R-:W2:Y:S01]  /*187d0*/  LDL R5, [R1+0x8e8] ;  /* 0x0008e80001057983 */ /* 0x000ea20000100800 */
[----:B0-----:R-:W-:Y:S01]  /*187e0*/  @P3 IMAD.MOV.U32 R4, RZ, RZ, R58 ;  /* 0x000000ffff043224 */ /* 0x001fe200078e003a */
[----:B------:R-:W-:-:S02]  /*187f0*/  PRMT R0, RZ, 0x7610, R0 ;  /* 0x00007610ff007816 */ /* 0x000fc40000000000 */
[----:B------:R-:W3:Y:S04]  /*18800*/  LDL R58, [R1+0xa5c] ;  /* 0x000a5c00013a7983 */ /* 0x000ee80000100800 */
[----:B--2---:R0:W2:Y:S04]  /*18810*/  @P3 LDG.E.U8 R23, desc[UR42][R4.64] ;  /* 0x0000002a04173981 */ /* 0x0040a8000c1e1100 */
[----:B------:R-:W0:Y:S04]  /*18820*/  LDL R4, [R1+0x8e0] ;  /* 0x0008e00001047983 */ /* 0x000e280000100800 */
[----:B------:R-:W0:Y:S02]  /*18830*/  LDL R5, [R1+0x8e4] ;  /* 0x0008e40001057983 */ /* 0x000e240000100800 */
[----:B0-----:R-:W-:-:S04]  /*18840*/  @P3 LOP3.LUT R5, R5, R4, RZ, 0x3c, !PT ;  /* 0x0000000405053212 */ /* 0x001fc800078e3cff */
[----:B------:R-:W-:-:S04]  /*18850*/  @P3 LOP3.LUT R4, R5, R4, RZ, 0x3c, !PT ;  /* 0x0000000405043212 */ /* 0x000fc800078e3cff */
[----:B------:R-:W-:-:S05]  /*18860*/  @P3 LOP3.LUT R5, R5, R4, RZ, 0x3c, !PT ;  /* 0x0000000405053212 */ /* 0x000fca00078e3cff */
[----:B------:R0:W2:Y:S04]  /*18870*/  @P3 LDG.E.U8 R22, desc[UR42][R4.64] ;  /* 0x0000002a04163981 */ /* 0x0000a8000c1e1100 */
[----:B------:R-:W2:Y:S01]  /*18880*/  LDL R5, [R1+0xab8] ;  /* 0x000ab80001057983 */ /* 0x000ea20000100800 */
[----:B0-----:R-:W-:-:S03]  /*18890*/  @P0 IMAD.MOV.U32 R4, RZ, RZ, R28 ;  /* 0x000000ffff040224 */ /* 0x001fc600078e001c */
[----:B------:R-:W3:Y:S04]  /*188a0*/  LDL R28, [R1+0xa48] ;  /* 0x000a4800011c7983 */ /* 0x000ee80000100800 */
[----:B--2---:R0:W2:Y:S02]  /*188b0*/  @P0 LDG.E.U8 R27, desc[UR42][R4.64] ;  /* 0x0000002a041b0981 */ /* 0x0040a4000c1e1100 */
[----:B0-----:R-:W-:Y:S02]  /*188c0*/  @P0 IMAD.MOV.U32 R4, RZ, RZ, R59 ;  /* 0x000000ffff040224 */ /* 0x001fe400078e003b */
[----:B----4-:R-:W-:-:S05]  /*188d0*/  @P0 IMAD.MOV.U32 R5, RZ, RZ, R60 ;  /* 0x000000ffff050224 */ /* 0x010fca00078e003c */
[----:B------:R3:W4:Y:S01]  /*188e0*/  @P0 LDG.E.U8 R0, desc[UR42][R4.64] ;  /* 0x0000002a04000981 */ /* 0x000722000c1e1100 */
[----:B------:R-:W-:-:S03]  /*188f0*/  ISETP.GT.AND P1, PT, R2, 0x62, PT ;  /* 0x000000620200780c */ /* 0x000fc60003f24270 */
[----:B--2---:R0:W-:Y:S04]  /*18900*/  STL [R1+0x38], R27 ;  /* 0x0000381b01007387 */ /* 0x0041e80000100800 */
[----:B------:R-:W2:Y:S01]  /*18910*/  LDL R5, [R1+0xa58] ;  /* 0x000a580001057983 */ /* 0x000ea20000100800 */
[----:B------:R-:W-:-:S05]  /*18920*/  PRMT R31, RZ, 0x7610, R31 ;  /* 0x00007610ff1f7816 */ /* 0x000fca000000001f */
[----:B---3--:R-:W-:Y:S01]  /*18930*/  @P1 IMAD.MOV.U32 R4, RZ, RZ, R58 ;  /* 0x000000ffff041224 */ /* 0x008fe200078e003a */
[----:B------:R-:W3:Y:S04]  /*18940*/  LDL R60, [R1+0xa40] ;  /* 0x000a4000013c7983 */ /* 0x000ee80000100800 */
[----:B------:R-:W3:Y:S04]  /*18950*/  LDL R59, [R1+0xa44] ;  /* 0x000a4400013b7983 */ /* 0x000ee80000100800 */
[----:B0-----:R-:W3:Y:S04]  /*18960*/  LDL R27, [R1+0xa4c] ;  /* 0x000a4c00011b7983 */ /* 0x001ee80000100800 */
[----:B----4-:R-:W-:Y:S04]  /*18970*/  STL [R1+0x23a0], R0 ;  /* 0x0023a00001007387 */ /* 0x010fe80000100800 */
[----:B------:R-:W4:Y:S04]  /*18980*/  LDL R58, [R1+0x9d8] ;  /* 0x0009d800013a7983 */ /* 0x000f280000100800 */
[----:B--2---:R-:W2:Y:S04]  /*18990*/  @P1 LDG.E.U8 R31, desc[UR42][R4.64] ;  /* 0x0000002a041f1981 */ /* 0x004ea8000c1e1100 */
[----:B------:R-:W3:Y:S04]  /*189a0*/  LDL R4, [R1+0xa50] ;  /* 0x000a500001047983 */ /* 0x000ee80000100800 */
[----:B------:R-:W3:Y:S01]  /*189b0*/  LDL R5, [R1+0xa54] ;  /* 0x000a540001057983 */ /* 0x000ee20000100800 */
[----:B------:R-:W-:-:S02]  /*189c0*/  PRMT R55, RZ, 0x7610, R55 ;  /* 0x00007610ff377816 */ /* 0x000fc40000000037 */
[----:B------:R-:W-:Y:S01]  /*189d0*/  ISETP.GT.AND P2, PT, R2, 0x63, PT ;  /* 0x000000630200780c */ /* 0x000fe20003f44270 */
[----:B--2---:R0:W-:Y:S04]  /*189e0*/  STL [R1+0x20], R31 ;  /* 0x0000201f01007387 */ /* 0x0041e80000100800 */
[----:B0-----:R-:W2:Y:S01]  /*189f0*/  LDL R31, [R1+0x9dc] ;  /* 0x0009dc00011f7983 */ /* 0x001ea20000100800 */
[----:B---3--:R-:W-:-:S04]  /*18a00*/  @P1 LOP3.LUT R5, R5, R4, RZ, 0x3c, !PT ;  /* 0x0000000405051212 */ /* 0x008fc800078e3cff */
[----:B------:R-:W-:-:S04]  /*18a10*/  @P1 LOP3.LUT R4, R5, R4, RZ, 0x3c, !PT ;  /* 0x0000000405041212 */ /* 0x000fc800078e3cff */
[----:B------:R-:W-:-:S05]  /*18a20*/  @P1 LOP3.LUT R5, R5, R4, RZ, 0x3c, !PT ;  /* 0x0000000405051212 */ /* 0x000fca00078e3cff */
[----:B------:R0:W3:Y:S01]  /*18a30*/  @P1 LDG.E.U8 R55, desc[UR42][R4.64] ;  /* 0x0000002a04371981 */ /* 0x0000e2000c1e1100 */
[----:B------:R-:W-:Y:S02]  /*18a40*/  ISETP.GT.AND P0, PT, R2, 0x6a, PT ;  /* 0x0000006a0200780c */ /* 0x000fe40003f04270 */
[----:B------:R-:W-:Y:S02]  /*18a50*/  PRMT R56, RZ, 0x7610, R56 ;  /* 0x00007610ff387816 */ /* 0x000fe40000000038 */
[----:B------:R-:W-:Y:S01]  /*18a60*/  PRMT R0, RZ, 0x7610, R0 ;  /* 0x00007610ff007816 */ /* 0x000fe20000000000 */
[----:B0-----:R-:W-:Y:S02]  /*18a70*/  @P2 IMAD.MOV.U32 R4, RZ, RZ, R27 ;  /* 0x000000ffff042224 */ /* 0x001fe400078e001b */
[----:B------:R-:W-:-:S05]  /*18a80*/  @P2 IMAD.MOV.U32 R5, RZ, RZ, R28 ;  /* 0x000000ffff052224 */ /* 0x000fca00078e001c */
[----:B------:R0:W3:Y:S01]  /*18a90*/  @P2 LDG.E.U8 R56, desc[UR42][R4.64] ;  /* 0x0000002a04382981 */ /* 0x0000e2000c1e1100 */
[----:B------:R-:W-:Y:S01]  /*18aa0*/  PRMT R52, RZ, 0x7610, R52 ;  /* 0x00007610ff347816 */ /* 0x000fe20000000034 */
[----:B0-----:R-:W-:Y:S02]  /*18ab0*/  @P2 IMAD.MOV.U32 R4, RZ, RZ, R59 ;  /* 0x000000ffff042224 */ /* 0x001fe400078e003b */
[----:B------:R-:W-:-:S05]  /*18ac0*/  @P2 IMAD.MOV.U32 R5, RZ, RZ, R60 ;  /* 0x000000ffff052224 */ /* 0x000fca00078e003c */
[----:B------:R4:W3:Y:S02]  /*18ad0*/  @P2 LDG.E.U8 R0, desc[UR42][R4.64] ;  /* 0x0000002a04002981 */ /* 0x0008e4000c1e1100 */
[----:B----4-:R-:W-:Y:S02]  /*18ae0*/  @P0 IMAD.MOV.U32 R5, RZ, RZ, R58 ;  /* 0x000000ffff050224 */ /* 0x010fe400078e003a */
[----:B--2---:R-:W-:-:S05]  /*18af0*/  @P0 IMAD.MOV.U32 R4, RZ, RZ, R31 ;  /* 0x000000ffff040224 */ /* 0x004fca00078e001f */
[----:B------:R-:W2:Y:S04]  /*18b00*/  @P0 LDG.E.U8 R52, desc[UR42][R4.64] ;  /* 0x0000002a04340981 */ /* 0x000ea8000c1e1100 */
[----:B---3--:R0:W-:Y:S04]  /*18b10*/  STL [R1+0x14], R55 ;  /* 0x0000143701007387 */ /* 0x0081e80000100800 */
[----:B0-----:R-:W3:Y:S04]  /*18b20*/  LDL.LU R55, [R1+0x23d4] ;  /* 0x0023d40001377983 */ /* 0x001ee80000300800 */
[----:B------:R-:W4:Y:S04]  /*18b30*/  LDL R28, [R1+0x9d0] ;  /* 0x0009d000011c7983 */ /* 0x000f280000100800 */
[----:B------:R-:W3:Y:S04]  /*18b40*/  LDL R27, [R1+0x9d4] ;  /* 0x0009d400011b7983 */ /* 0x000ee80000100800 */
[----:B------:R0:W-:Y:S04]  /*18b50*/  STL [R1+0x10], R56 ;  /* 0x0000103801007387 */ /* 0x0001e80000100800 */
[----:B0-----:R-:W3:Y:S04]  /*18b60*/  LDL.LU R56, [R1+0x23d0] ;  /* 0x0023d00001387983 */ /* 0x001ee80000300800 */
[----:B------:R-:W3:Y:S04]  /*18b70*/  LDL R60, [R1+0x9c8] ;  /* 0x0009c800013c7983 */ /* 0x000ee80000100800 */
[----:B------:R-:W3:Y:S04]  /*18b80*/  LDL R59, [R1+0x9cc] ;  /* 0x0009cc00013b7983 */ /* 0x000ee80000100800 */
[----:B------:R0:W-:Y:S04]  /*18b90*/  STL [R1+0x23a4], R0 ;  /* 0x0023a40001007387 */ /* 0x0001e80000100800 */
[----:B------:R-:W3:Y:S04]  /*18ba0*/  LDL R58, [R1+0x9c4] ;  /* 0x0009c400013a7983 */ /* 0x000ee80000100800 */
[----:B--2---:R1:W-:Y:S04]  /*18bb0*/  STL [R1+0x23a8], R52 ;  /* 0x0023a83401007387 */ /* 0x0043e80000100800 */
[----:B------:R-:W2:Y:S04]  /*18bc0*/  LDL R31, [R1+0x958] ;  /* 0x00095800011f7983 */ /* 0x000ea80000100800 */
[----:B0-----:R-:W2:Y:S04]  /*18bd0*/  LDL R0, [R1+0x954] ;  /* 0x0009540001007983 */ /* 0x001ea80000100800 */
[----:B-1----:R-:W2:Y:S01]  /*18be0*/  LDL R52, [R1+0x9c0] ;  /* 0x0009c00001347983 */ /* 0x002ea20000100800 */
[----:B----4-:R-:W-:-:S03]  /*18bf0*/  @P0 IMAD.MOV.U32 R5, RZ, RZ, R28 ;  /* 0x000000ffff050224 */ /* 0x010fc600078e001c */
[----:B------:R-:W4:Y:S01]  /*18c00*/  LDL R28, [R1+0x95c] ;  /* 0x00095c00011c7983 */ /* 0x000f220000100800 */
[----:B---3--:R-:W-:-:S03]  /*18c10*/  @P0 IMAD.MOV.U32 R4, RZ, RZ, R27 ;  /* 0x000000ffff040224 */ /* 0x008fc600078e001b */
[----:B------:R-:W3:Y:S01]  /*18c20*/  LDL R27, [R1+0x950] ;  /* 0x00095000011b7983 */ /* 0x000ee20000100800 */
[C---:B------:R-:W-:Y:S02]  /*18c30*/  ISETP.GT.AND P1, PT, R2.reuse, 0x6b, PT ;  /* 0x0000006b0200780c */ /* 0x040fe40003f24270 */
[----:B------:R-:W-:Y:S02]  /*18c40*/  PRMT R50, RZ, 0x7610, R50 ;  /* 0x00007610ff327816 */ /* 0x000fe40000000032 */
[----:B------:R-:W-:Y:S02]  /*18c50*/  ISETP.GT.AND P2, PT, R2, 0x72, PT ;  /* 0x000000720200780c */ /* 0x000fe40003f44270 */
[----:B------:R-:W-:Y:S02]  /*18c60*/  PRMT R48, RZ, 0x7610, R48 ;  /* 0x00007610ff307816 */ /* 0x000fe40000000030 */
[----:B------:R0:W3:Y:S01]  /*18c70*/  @P0 LDG.E.U8 R50, desc[UR42][R4.64] ;  /* 0x0000002a04320981 */ /* 0x0000e2000c1e1100 */
[----:B------:R-:W-:-:S04]  /*18c80*/  PRMT R46, RZ, 0x7610, R46 ;  /* 0x00007610ff2e7816 */ /* 0x000fc8000000002e */
[----:B0-----:R-:W-:Y:S02]  /*18c90*/  @P1 IMAD.MOV.U32 R4, RZ, RZ, R59 ;  /* 0x000000ffff041224 */ /* 0x001fe400078e003b */
[----:B------:R-:W-:Y:S01]  /*18ca0*/  @P1 IMAD.MOV.U32 R5, RZ, RZ, R60 ;  /* 0x000000ffff051224 */ /* 0x000fe200078e003c */
[----:B------:R-:W3:Y:S04]  /*18cb0*/  LDL R59, [R1+0x94c] ;  /* 0x00094c00013b7983 */ /* 0x000ee80000100800 */
[----:B------:R-:W3:Y:S04]  /*18cc0*/  LDL R60, [R1+0x948] ;  /* 0x00094800013c7983 */ /* 0x000ee80000100800 */
[----:B------:R0:W3:Y:S01]  /*18cd0*/  @P1 LDG.E.U8 R48, desc[UR42][R4.64] ;  /* 0x0000002a04301981 */ /* 0x0000e2000c1e1100 */
[----:B------:R-:W-:Y:S01]  /*18ce0*/  PRMT R21, RZ, 0x7610, R21 ;  /* 0x00007610ff157816 */ /* 0x000fe20000000015 */
[----:B0-----:R-:W-:-:S02]  /*18cf0*/  @P1 IMAD.MOV.U32 R4, RZ, RZ, R58 ;  /* 0x000000ffff041224 */ /* 0x001fc400078e003a */
[----:B------:R-:W3:Y:S01]  /*18d00*/  LDL R58, [R1+0x940] ;  /* 0x00094000013a7983 */ /* 0x000ee20000100800 */
[----:B--2---:R-:W-:-:S03]  /*18d10*/  @P1 IMAD.MOV.U32 R5, RZ, RZ, R52 ;  /* 0x000000ffff051224 */ /* 0x004fc600078e0034 */
[----:B------:R-:W2:Y:S04]  /*18d20*/  LDL R52, [R1+0x944] ;  /* 0x0009440001347983 */ /* 0x000ea80000100800 */
[----:B------:R4:W2:Y:S02]  /*18d30*/  @P1 LDG.E.U8 R46, desc[UR42][R4.64] ;  /* 0x0000002a042e1981 */ /* 0x0008a4000c1e1100 */
[----:B----4-:R-:W-:Y:S02]  /*18d40*/  @P2 IMAD.MOV.U32 R4, RZ, RZ, R28 ;  /* 0x000000ffff042224 */ /* 0x010fe400078e001c */
[----:B------:R-:W-:Y:S01]  /*18d50*/  @P2 IMAD.MOV.U32 R5, RZ, RZ, R31 ;  /* 0x000000ffff052224 */ /* 0x000fe200078e001f */
[----:B------:R-:W4:Y:S04]  /*18d60*/  LDL R28, [R1+0x8dc] ;  /* 0x0008dc00011c7983 */ /* 0x000f280000100800 */
[----:B------:R-:W4:Y:S04]  /*18d70*/  LDL R31, [R1+0x8d8] ;  /* 0x0008d800011f7983 */ /* 0x000f280000100800 */
[----:B------:R0:W4:Y:S02]  /*18d80*/  @P2 LDG.E.U8 R21, desc[UR42][R4.64] ;  /* 0x0000002a04152981 */ /* 0x000124000c1e1100 */
[----:B0-----:R-:W-:-:S02]  /*18d90*/  @P2 IMAD.MOV.U32 R4, RZ, RZ, R0 ;  /* 0x000000ffff042224 */ /* 0x001fc400078e0000 */
        /* <DEDUP_REMOVED lines=11> */
[----:B------:R-:W3:Y:S01]  /*18e50*/  LDL R59, [R1+0x8c8] ;  /* 0x0008c800013b7983 */ /* 0x000ee20000100800 */
[----:B------:R-:W-:-:S03]  /*18e60*/  PRMT R17, RZ, 0x7610, R17 ;  /* 0x00007610ff117816 */ /* 0x000fc60000000011 */
[----:B------:R-:W3:Y:S04]  /*18e70*/  LDL R60, [R1+0xaa0] ;  /* 0x000aa000013c7983 */ /* 0x000ee80000100800 */
[----:B------:R0:W3:Y:S02]  /*18e80*/  @P0 LDG.E.U8 R19, desc[UR42][R4.64] ;  /* 0x0000002a04130981 */ /* 0x0000e4000c1e1100 */
[----:B0-----:R-:W-:Y:S02]  /*18e90*/  @P0 IMAD.MOV.U32 R5, RZ, RZ, R58 ;  /* 0x000000ffff050224 */ /* 0x001fe400078e003a */
        /* <DEDUP_REMOVED lines=20> */
[----:B------:R-:W3:Y:S01]  /*18fe0*/  LDL R59, [R1+0xa38] ;  /* 0x000a3800013b7983 */ /* 0x000ee20000100800 */
[----:B------:R-:W-:Y:S01]  /*18ff0*/  PRMT R57, RZ, 0x7610, R57 ;  /* 0x00007610ff397816 */ /* 0x000fe20000000039 */
[----:B------:R-:W-:Y:S02]  /*19000*/  @P2 IMAD.MOV.U32 R4, RZ, RZ, R58 ;  /* 0x000000ffff042224 */ /* 0x000fe400078e003a */
[----:B------:R-:W3:Y:S04]  /*19010*/  LDL R58, [R1+0xa3c] ;  /* 0x000a3c00013a7983 */ /* 0x000ee80000100800 */
[----:B------:R2:W3:Y:S01]  /*19020*/  @P2 LDG.E.U8 R15, desc[UR42][R4.64] ;  /* 0x0000002a040f2981 */ /* 0x0004e2000c1e1100 */
[----:B------:R-:W-:Y:S01]  /*19030*/  PRMT R26, RZ, 0x7610, R26 ;  /* 0x00007610ff1a7816 */ /* 0x000fe2000000001a */
[----:B--2---:R-:W-:-:S02]  /*19040*/  @P2 IMAD.MOV.U32 R5, RZ, RZ, R52 ;  /* 0x000000ffff052224 */ /* 0x004fc400078e0034 */
[----:B------:R-:W2:Y:S01]  /*19050*/  LDL R52, [R1+0xa30] ;  /* 0x000a300001347983 */ /* 0x000ea20000100800 */
[----:B----4-:R-:W-:-:S03]  /*19060*/  @P2 IMAD.MOV.U32 R4, RZ, RZ, R31 ;  /* 0x000000ffff042224 */ /* 0x010fc600078e001f */
[----:B------:R-:W4:Y:S04]  /*19070*/  LDL R31, [R1+0xa34] ;  /* 0x000a3400011f7983 */ /* 0x000f280000100800 */
[----:B------:R0:W4:Y:S02]  /*19080*/  @P2 LDG.E.U8 R14, desc[UR42][R4.64] ;  /* 0x0000002a040e2981 */ /* 0x000124000c1e1100 */
[----:B0-----:R-:W-:Y:S02]  /*19090*/  @P0 IMAD.MOV.U32 R4, RZ, RZ, R0 ;  /* 0x000000ffff040224 */ /* 0x001fe400078e0000 */
[----:B------:R-:W-:Y:S01]  /*190a0*/  @P0 IMAD.MOV.U32 R5, RZ, RZ, R28 ;  /* 0x000000ffff050224 */ /* 0x000fe200078e001c */
[----:B------:R-:W4:Y:S04]  /*190b0*/  LDL R0, [R1+0xa2c] ;  /* 0x000a2c0001007983 */ /* 0x000f280000100800 */
[----:B------:R-:W4:Y:S04]  /*190c0*/  LDL R28, [R1+0xa28] ;  /* 0x000a2800011c7983 */ /* 0x000f280000100800 */
[----:B------:R3:W4:Y:S02]  /*190d0*/  @P0 LDG.E.U8 R57, desc[UR42][R4.64] ;  /* 0x0000002a04390981 */ /* 0x000724000c1e1100 */
[----:B---3--:R-:W-:-:S02]  /*190e0*/  @P0 IMAD.MOV.U32 R4, RZ, RZ, R27 ;  /* 0x000000ffff040224 */ /* 0x008fc400078e001b */
[----:B------:R-:W-:-:S05]  /*190f0*/  @P0 IMAD.MOV.U32 R5, RZ, RZ, R60 ;  /* 0x000000ffff050224 */ /* 0x000fca00078e003c */
[----:B------:R0:W3:Y:S01]  /*19100*/  @P0 LDG.E.U8 R26, desc[UR42][R4.64] ;  /* 0x0000002a041a0981 */ /* 0x0000e2000c1e1100 */
[C---:B------:R-:W-:Y:S02]  /*19110*/  ISETP.GT.AND P1, PT, R2.reuse, 0x64, PT ;  /* 0x000000640200780c */ /* 0x040fe40003f24270 */
[----:B------:R-:W-:Y:S02]  /*19120*/  ISETP.GT.AND P2, PT, R2, 0x65, PT ;  /* 0x000000650200780c */ /* 0x000fe40003f44270 */
[----:B------:R-:W-:Y:S02]  /*19130*/  PRMT R54, RZ, 0x7610, R54 ;  /* 0x00007610ff367816 */ /* 0x000fe40000000036 */
[----:B------:R-:W-:-:S07]  /*19140*/  PRMT R30, RZ, 0x7610, R30 ;  /* 0x00007610ff1e7816 */ /* 0x000fce000000001e */
[----:B0-----:R-:W-:Y:S02]  /*19150*/  @P1 IMAD.MOV.U32 R5, RZ, RZ, R59 ;  /* 0x000000ffff051224 */ /* 0x001fe400078e003b */
[----:B------:R-:W-:-:S05]  /*19160*/  @P1 IMAD.MOV.U32 R4, RZ, RZ, R58 ;  /* 0x000000ffff041224 */ /* 0x000fca00078e003a */
[----:B------:R2:W3:Y:S01]  /*19170*/  @P1 LDG.E.U8 R54, desc[UR42][R4.64] ;  /* 0x0000002a04361981 */ /* 0x0004e2000c1e1100 */
[----:B------:R-:W-:Y:S01]  /*19180*/  PRMT R29, RZ, 0x7610, R29 ;  /* 0x00007610ff1d7816 */ /* 0x000fe2000000001d */
[----:B--2---:R-:W-:Y:S02]  /*19190*/  @P1 IMAD.MOV.U32 R5, RZ, RZ, R52 ;  /* 0x000000ffff051224 */ /* 0x004fe400078e0034 */
[----:B----4-:R-:W-:-:S05]  /*191a0*/  @P1 IMAD.MOV.U32 R4, RZ, RZ, R31 ;  /* 0x000000ffff041224 */ /* 0x010fca00078e001f */
[----:B------:R0:W2:Y:S02]  /*191b0*/  @P1 LDG.E.U8 R30, desc[UR42][R4.64] ;  /* 0x0000002a041e1981 */ /* 0x0000a4000c1e1100 */
[----:B0-----:R-:W-:Y:S02]  /*191c0*/  @P2 IMAD.MOV.U32 R4, RZ, RZ, R0 ;  /* 0x000000ffff042224 */ /* 0x001fe400078e0000 */
[----:B------:R-:W-:Y:S01]  /*191d0*/  @P2 IMAD.MOV.U32 R5, RZ, RZ, R28 ;  /* 0x000000ffff052224 */ /* 0x000fe200078e001c */
[----:B------:R0:W-:Y:S04]  /*191e0*/  STL [R1+0x1c], R57 ;  /* 0x00001c3901007387 */ /* 0x0001e80000100800 */
[----:B------:R-:W4:Y:S04]  /*191f0*/  @P2 LDG.E.U8 R29, desc[UR42][R4.64] ;  /* 0x0000002a041d2981 */ /* 0x000f28000c1e1100 */
[----:B0-----:R-:W2:Y:S04]  /*19200*/  LDL.LU R57, [R1+0x23cc] ;  /* 0x0023cc0001397983 */ /* 0x001ea80000300800 */
[----:B------:R-:W2:Y:S04]  /*19210*/  LDL R27, [R1+0xa20] ;  /* 0x000a2000011b7983 */ /* 0x000ea80000100800 */
[----:B---3--:R0:W-:Y:S04]  /*19220*/  STL [R1+0x18], R26 ;  /* 0x0000181a01007387 */ /* 0x0081e80000100800 */
[----:B------:R-:W3:Y:S04]  /*19230*/  LDL R52, [R1+0x9b8] ;  /* 0x0009b80001347983 */ /* 0x000ee80000100800 */
[----:B------:R-:W3:Y:S04]  /*19240*/  LDL R31, [R1+0x9bc] ;  /* 0x0009bc00011f7983 */ /* 0x000ee80000100800 */
[----:B------:R-:W3:Y:S04]  /*19250*/  LDL R28, [R1+0x9b0] ;  /* 0x0009b000011c7983 */ /* 0x000ee80000100800 */
[----:B------:R-:W3:Y:S04]  /*19260*/  LDL R0, [R1+0x9b4] ;  /* 0x0009b40001007983 */ /* 0x000ee80000100800 */
[----:B0-----:R-:W3:Y:S01]  /*19270*/  LDL R26, [R1+0xa24] ;  /* 0x000a2400011a7983 */ /* 0x001ee20000100800 */
[----:B------:R-:W-:-:S02]  /*19280*/  ISETP.GT.AND P0, PT, R2, 0x6c, PT ;  /* 0x0000006c0200780c */ /* 0x000fc40003f04270 */
[----:B------:R-:W-:Y:S02]  /*19290*/  PRMT R61, RZ, 0x7610, R61 ;  /* 0x00007610ff3d7816 */ /* 0x000fe4000000003d */
[----:B------:R-:W-:Y:S01]  /*192a0*/  PRMT R44, RZ, 0x7610, R44 ;  /* 0x00007610ff2c7816 */ /* 0x000fe2000000002c */
[----:B----4-:R0:W-:Y:S04]  /*192b0*/  STL [R1], R29 ;  /* 0x0000001d01007387 */ /* 0x0101e80000100800 */
[----:B0-----:R-:W4:Y:S01]  /*192c0*/  LDL R29, [R1+0x9a8] ;  /* 0x0009a800011d7983 */ /* 0x001f220000100800 */
[----:B--2---:R-:W-:Y:S02]  /*192d0*/  @P2 IMAD.MOV.U32 R5, RZ, RZ, R27 ;  /* 0x000000ffff052224 */ /* 0x004fe400078e001b */
[----:B---3--:R-:W-:-:S02]  /*192e0*/  @P2 IMAD.MOV.U32 R4, RZ, RZ, R26 ;  /* 0x000000ffff042224 */ /* 0x008fc400078e001a */
[----:B------:R-:W2:Y:S04]  /*192f0*/  LDL R26, [R1+0x9ac] ;  /* 0x0009ac00011a7983 */ /* 0x000ea80000100800 */
[----:B------:R0:W-:Y:S04]  /*19300*/  STL [R1+0x4], R30 ;  /* 0x0000041e01007387 */ /* 0x0001e80000100800 */
[----:B------:R-:W3:Y:S04]  /*19310*/  LDL R27, [R1+0x9a4] ;  /* 0x0009a400011b7983 */ /* 0x000ee80000100800 */
[----:B------:R1:W3:Y:S04]  /*19320*/  @P2 LDG.E.U8 R61, desc[UR42][R4.64] ;  /* 0x0000002a043d2981 */ /* 0x0002e8000c1e1100 */
[----:B0-----:R-:W3:Y:S01]  /*19330*/  LDL R30, [R1+0x9a0] ;  /* 0x0009a000011e7983 */ /* 0x001ee20000100800 */
[----:B-1----:R-:W-:-:S02]  /*19340*/  @P0 IMAD.MOV.U32 R4, RZ, RZ, R31 ;  /* 0x000000ffff040224 */ /* 0x002fc400078e001f */
[----:B------:R-:W-:Y:S01]  /*19350*/  @P0 IMAD.MOV.U32 R5, RZ, RZ, R52 ;  /* 0x000000ffff050224 */ /* 0x000fe200078e0034 */
[----:B------:R-:W3:Y:S04]  /*19360*/  LDL R31, [R1+0x93c] ;  /* 0x00093c00011f7983 */ /* 0x000ee80000100800 */
[----:B------:R-:W3:Y:S04]  /*19370*/  LDL R52, [R1+0x938] ;  /* 0x0009380001347983 */ /* 0x000ee80000100800 */
[----:B------:R0:W3:Y:S02]  /*19380*/  @P0 LDG.E.U8 R44, desc[UR42][R4.64] ;  /* 0x0000002a042c0981 */ /* 0x0000e4000c1e1100 */
[----:B0-----:R-:W-:-:S02]  /*19390*/  @P0 IMAD.MOV.U32 R4, RZ, RZ, R0 ;  /* 0x000000ffff040224 */ /* 0x001fc400078e0000 */
[----:B------:R-:W-:Y:S01]  /*193a0*/  @P0 IMAD.MOV.U32 R5, RZ, RZ, R28 ;  /* 0x000000ffff050224 */ /* 0x000fe200078e001c */
[----:B------:R-:W3:Y:S04]  /*193b0*/  LDL R0, [R1+0x934] ;  /* 0x0009340001007983 */ /* 0x000ee80000100800 */
[----:B------:R-:W3:Y:S01]  /*193c0*/  LDL R28, [R1+0x930] ;  /* 0x00093000011c7983 */ /* 0x000ee20000100800 */
[C---:B------:R-:W-:Y:S02]  /*193d0*/  ISETP.GT.AND P1, PT, R2.reuse, 0x6d, PT ;  /* 0x0000006d0200780c */ /* 0x040fe40003f24270 */
[----:B------:R-:W-:Y:S02]  /*193e0*/  PRMT R13, RZ, 0x7610, R13 ;  /* 0x00007610ff0d7816 */ /* 0x000fe4000000000d */
[----:B------:R-:W-:-:S02]  /*193f0*/  ISETP.GT.AND P2, PT, R2, 0x74, PT ;  /* 0x000000740200780c */ /* 0x000fc40003f44270 */
[----:B------:R-:W-:Y:S01]  /*19400*/  PRMT R12, RZ, 0x7610, R12 ;  /* 0x00007610ff0c7816 */ /* 0x000fe2000000000c */
[----:B------:R0:W-:Y:S04]  /*19410*/  STL [R1+0x8], R54 ;  /* 0x0000083601007387 */ /* 0x0001e80000100800 */
[----:B------:R4:W3:Y:S01]  /*19420*/  @P0 LDG.E.U8 R13, desc[UR42][R4.64] ;  /* 0x0000002a040d0981 */ /* 0x0008e2000c1e1100 */
[----:B------:R-:W-:Y:S02]  /*19430*/  PRMT R11, RZ, 0x7610, R11 ;  /* 0x00007610ff0b7816 */ /* 0x000fe4000000000b */
[----:B------:R-:W-:Y:S02]  /*19440*/  PRMT R10, RZ, 0x7610, R10 ;  /* 0x00007610ff0a7816 */ /* 0x000fe4000000000a */
[----:B------:R-:W-:-:S02]  /*19450*/  PRMT R9, RZ, 0x7610, R9 ;  /* 0x00007610ff097816 */ /* 0x000fc40000000009 */
[----:B------:R-:W-:Y:S01]  /*19460*/  PRMT R8, RZ, 0x7610, R8 ;  /* 0x00007610ff087816 */ /* 0x000fe20000000008 */
[----:B------:R-:W3:Y:S04]  /*19470*/  LDL R58, [R1+0x8a0] ;  /* 0x0008a000013a7983 */ /* 0x000ee80000100800 */
[----:B0-----:R-:W3:Y:S01]  /*19480*/  LDL R54, [R1+0x8a4] ;  /* 0x0008a40001367983 */ /* 0x001ee20000100800 */
[----:B----4-:R-:W-:-:S03]  /*19490*/  @P1 IMAD.MOV.U32 R5, RZ, RZ, R29 ;  /* 0x000000ffff051224 */ /* 0x010fc600078e001d */
[----:B------:R-:W4:Y:S01]  /*194a0*/  LDL R29, [R1+0x928] ;  /* 0x00092800011d7983 */ /* 0x000f220000100800 */
[----:B--2---:R-:W-:-:S03]  /*194b0*/  @P1 IMAD.MOV.U32 R4, RZ, RZ, R26 ;  /* 0x000000ffff041224 */ /* 0x004fc600078e001a */
[----:B------:R-:W2:Y:S04]  /*194c0*/  LDL R26, [R1+0x92c] ;  /* 0x00092c00011a7983 */ /* 0x000ea80000100800 */
[----:B------:R3:W2:Y:S02]  /*194d0*/  @P1 LDG.E.U8 R12, desc[UR42][R4.64] ;  /* 0x0000002a040c1981 */ /* 0x0006a4000c1e1100 */
[----:B---3--:R-:W-:Y:S02]  /*194e0*/  @P1 IMAD.MOV.U32 R4, RZ, RZ, R27 ;  /* 0x000000ffff041224 */ /* 0x008fe400078e001b */
[----:B------:R-:W-:Y:S01]  /*194f0*/  @P1 IMAD.MOV.U32 R5, RZ, RZ, R30 ;  /* 0x000000ffff051224 */ /* 0x000fe200078e001e */
[----:B------:R-:W3:Y:S04]  /*19500*/  LDL R27, [R1+0x924] ;  /* 0x00092400011b7983 */ /* 0x000ee80000100800 */
[----:B------:R-:W3:Y:S04]  /*19510*/  LDL R30, [R1+0x920] ;  /* 0x00092000011e7983 */ /* 0x000ee80000100800 */
[----:B------:R0:W3:Y:S02]  /*19520*/  @P1 LDG.E.U8 R11, desc[UR42][R4.64] ;  /* 0x0000002a040b1981 */ /* 0x0000e4000c1e1100 */
[----:B0-----:R-:W-:-:S02]  /*19530*/  @P2 IMAD.MOV.U32 R4, RZ, RZ, R31 ;  /* 0x000000ffff042224 */ /* 0x001fc400078e001f */
[----:B------:R-:W-:Y:S01]  /*19540*/  @P2 IMAD.MOV.U32 R5, RZ, RZ, R52 ;  /* 0x000000ffff052224 */ /* 0x000fe200078e0034 */
[C---:B------:R-:W-:Y:S02]  /*19550*/  ISETP.GT.AND P0, PT, R2.reuse, 0x75, PT ;  /* 0x000000750200780c */ /* 0x040fe40003f04270 */
[----:B------:R-:W-:Y:S01]  /*19560*/  ISETP.GT.AND P1, PT, R2, 0x7c, PT ;  /* 0x0000007c0200780c */ /* 0x000fe20003f24270 */
[----:B------:R-:W3:Y:S04]  /*19570*/  LDL R52, [R1+0x8a8] ;  /* 0x0008a80001347983 */ /* 0x000ee80000100800 */
[----:B------:R0:W3:Y:S02]  /*19580*/  @P2 LDG.E.U8 R10, desc[UR42][R4.64] ;  /* 0x0000002a040a2981 */ /* 0x0000e4000c1e1100 */
[----:B0-----:R-:W-:-:S02]  /*19590*/  @P2 IMAD.MOV.U32 R4, RZ, RZ, R0 ;  /* 0x000000ffff042224 */ /* 0x001fc400078e0000 */
[----:B------:R-:W-:Y:S01]  /*195a0*/  @P2 IMAD.MOV.U32 R5, RZ, RZ, R28 ;  /* 0x000000ffff052224 */ /* 0x000fe200078e001c */
[----:B------:R-:W3:Y:S04]  /*195b0*/  LDL R0, [R1+0x8bc] ;  /* 0x0008bc0001007983 */ /* 0x000ee80000100800 */
[----:B------:R-:W3:Y:S04]  /*195c0*/  LDL R28, [R1+0x8b8] ;  /* 0x0008b800011c7983 */ /* 0x000ee80000100800 */
[----:B------:R4:W3:Y:S02]  /*195d0*/  @P2 LDG.E.U8 R9, desc[UR42][R4.64] ;  /* 0x0000002a04092981 */ /* 0x0008e4000c1e1100 */
[----:B----4-:R-:W-:-:S02]  /*195e0*/  @P0 IMAD.MOV.U32 R5, RZ, RZ, R29 ;  /* 0x000000ffff050224 */ /* 0x010fc400078e001d */
[----:B------:R-:W4:Y:S01]  /*195f0*/  LDL R29, [R1+0x8b0] ;  /* 0x0008b000011d7983 */ /* 0x000f220000100800 */
[----:B--2---:R-:W-:-:S03]  /*19600*/  @P0 IMAD.MOV.U32 R4, RZ, RZ, R26 ;  /* 0x000000ffff040224 */ /* 0x004fc600078e001a */
[----:B------:R-:W2:Y:S04]  /*19610*/  LDL R26, [R1+0x8b4] ;  /* 0x0008b400011a7983 */ /* 0x000ea80000100800 */
[----:B------:R3:W2:Y:S02]  /*19620*/  @P0 LDG.E.U8 R8, desc[UR42][R4.64] ;  /* 0x0000002a04080981 */ /* 0x0006a4000c1e1100 */
[----:B---3--:R-:W-:Y:S02]  /*19630*/  @P0 IMAD.MOV.U32 R4, RZ, RZ, R27 ;  /* 0x000000ffff040224 */ /* 0x008fe400078e001b */
[----:B------:R-:W3:Y:S01]  /*19640*/  LDL R27, [R1+0x8ac] ;  /* 0x0008ac00011b7983 */ /* 0x000ee20000100800 */
[----:B------:R-:W-:Y:S02]  /*19650*/  @P0 IMAD.MOV.U32 R5, RZ, RZ, R30 ;  /* 0x000000ffff050224 */ /* 0x000fe400078e001e */
[----:B------:R-:W-:-:S02]  /*19660*/  @P1 IMAD.MOV.U32 R30, RZ, RZ, R0 ;  /* 0x000000ffff1e1224 */ /* 0x000fc400078e0000 */
[----:B------:R-:W-:Y:S01]  /*19670*/  @P1 IMAD.MOV.U32 R31, RZ, RZ, R28 ;  /* 0x000000ffff1f1224 */ /* 0x000fe200078e001c */
[----:B------:R-:W3:Y:S04]  /*19680*/  LDL R0, [R1+0xa9c] ;  /* 0x000a9c0001007983 */ /* 0x000ee80000100800 */
[----:B------:R-:W3:Y:S01]  /*19690*/  LDL R28, [R1+0xa98] ;  /* 0x000a9800011c7983 */ /* 0x000ee20000100800 */
[----:B------:R-:W-:Y:S02]  /*196a0*/  PRMT R7, RZ, 0x7610, R7 ;  /* 0x00007610ff077816 */ /* 0x000fe40000000007 */
[----:B------:R-:W-:Y:S02]  /*196b0*/  ISETP.GT.AND P2, PT, R2, 0x7d, PT ;  /* 0x0000007d0200780c */ /* 0x000fe40003f44270 */
[----:B------:R-:W-:-:S02]  /*196c0*/  PRMT R6, RZ, 0x7610, R6 ;  /* 0x00007610ff067816 */ /* 0x000fc40000000006 */
[----:B------:R0:W3:Y:S04]  /*196d0*/  @P0 LDG.E.U8 R7, desc[UR42][R4.64] ;  /* 0x0000002a04070981 */ /* 0x0000e8000c1e1100 */
[----:B------:R4:W3:Y:S01]  /*196e0*/  @P1 LDG.E.U8 R6, desc[UR42][R30.64] ;  /* 0x0000002a1e061981 */ /* 0x0008e2000c1e1100 */
[----:B------:R-:W-:Y:S02]  /*196f0*/  ISETP.GT.AND P0, PT, R2, 0x5e, PT ;  /* 0x0000005e0200780c */ /* 0x000fe40003f04270 */
[----:B0-----:R-:W-:Y:S02]  /*19700*/  PRMT R5, RZ, 0x7610, R5 ;  /* 0x00007610ff057816 */ /* 0x001fe40000000005 */
[----:B------:R-:W-:Y:S02]  /*19710*/  PRMT R4, RZ, 0x7610, R4 ;  /* 0x00007610ff047816 */ /* 0x000fe40000000004 */
[----:B------:R-:W-:-:S02]  /*19720*/  PRMT R3, RZ, 0x7610, R3 ;  /* 0x00007610ff037816 */ /* 0x000fc40000000003 */
[----:B------:R-:W-:Y:S01]  /*19730*/  PRMT R42, RZ, 0x7610, R42 ;  /* 0x00007610ff2a7816 */ /* 0x000fe2000000002a */
[----:B----4-:R-:W-:Y:S02]  /*19740*/  @P1 IMAD.MOV.U32 R31, RZ, RZ, R29 ;  /* 0x000000ffff1f1224 */ /* 0x010fe400078e001d */
        /* <DEDUP_REMOVED lines=10> */
[----:B------:R-:W-:-:S05]  /*197f0*/  @P2 IMAD.MOV.U32 R31, RZ, RZ, R58 ;  /* 0x000000ffff1f2224 */ /* 0x000fca00078e003a */
[----:B------:R0:W3:Y:S02]  /*19800*/  @P2 LDG.E.U8 R3, desc[UR42][R30.64] ;  /* 0x0000002a1e032981 */ /* 0x0000e4000c1e1100 */
[----:B0-----:R-:W-:Y:S02]  /*19810*/  @P0 IMAD.MOV.U32 R30, RZ, RZ, R0 ;  /* 0x000000ffff1e0224 */ /* 0x001fe400078e0000 */
[----:B------:R-:W-:Y:S01]  /*19820*/  @P0 IMAD.MOV.U32 R31, RZ, RZ, R28 ;  /* 0x000000ffff1f0224 */ /* 0x000fe200078e001c */
[----:B------:R-:W3:Y:S04]  /*19830*/  LDL R0, [R1+0xa84] ;  /* 0x000a840001007983 */ /* 0x000ee80000100800 */
[----:B------:R-:W3:Y:S04]  /*19840*/  LDL R28, [R1+0xa80] ;  /* 0x000a8000011c7983 */ /* 0x000ee80000100800 */
[----:B------:R4:W3:Y:S01]  /*19850*/  @P0 LDG.E.U8 R42, desc[UR42][R30.64] ;  /* 0x0000002a1e2a0981 */ /* 0x0008e2000c1e1100 */
[----:B------:R-:W-:Y:S01]  /*19860*/  PRMT R40, RZ, 0x7610, R40 ;  /* 0x00007610ff287816 */ /* 0x000fe20000000028 */
[----:B----4-:R-:W-:-:S02]  /*19870*/  @P0 IMAD.MOV.U32 R31, RZ, RZ, R29 ;  /* 0x000000ffff1f0224 */ /* 0x010fc400078e001d */
[----:B--2---:R-:W-:-:S05]  /*19880*/  @P0 IMAD.MOV.U32 R30, RZ, RZ, R26 ;  /* 0x000000ffff1e0224 */ /* 0x004fca00078e001a */
[----:B------:R0:W2:Y:S04]  /*19890*/  @P0 LDG.E.U8 R40, desc[UR42][R30.64] ;  /* 0x0000002a1e280981 */ /* 0x0000a8000c1e1100 */
[----:B---3--:R-:W-:Y:S04]  /*198a0*/  STL [R1+0x2330], R42 ;  /* 0x0023302a01007387 */ /* 0x008fe80000100800 */
[----:B------:R-:W3:Y:S04]  /*198b0*/  LDL R29, [R1+0xa18] ;  /* 0x000a1800011d7983 */ /* 0x000ee80000100800 */
[----:B------:R-:W4:Y:S01]  /*198c0*/  LDL R26, [R1+0xa1c] ;  /* 0x000a1c00011a7983 */ /* 0x000f220000100800 */
[----:B------:R-:W-:-:S02]  /*198d0*/  ISETP.GT.AND P1, PT, R2, 0x5f, PT ;  /* 0x0000005f0200780c */ /* 0x000fc40003f24270 */
[----:B------:R-:W-:Y:S02]  /*198e0*/  PRMT R38, RZ, 0x7610, R38 ;  /* 0x00007610ff267816 */ /* 0x000fe40000000026 */
[----:B------:R-:W-:-:S09]  /*198f0*/  ISETP.GT.AND P2, PT, R2, 0x66, PT ;  /* 0x000000660200780c */ /* 0x000fd20003f44270 */
[----:B0-----:R-:W-:Y:S02]  /*19900*/  @P1 IMAD.MOV.U32 R30, RZ, RZ, R27 ;  /* 0x000000ffff1e1224 */ /* 0x001fe400078e001b */
[----:B------:R-:W-:-:S05]  /*19910*/  @P1 IMAD.MOV.U32 R31, RZ, RZ, R52 ;  /* 0x000000ffff1f1224 */ /* 0x000fca00078e0034 */
[----:B------:R0:W4:Y:S01]  /*19920*/  @P1 LDG.E.U8 R38, desc[UR42][R30.64] ;  /* 0x0000002a1e261981 */ /* 0x000122000c1e1100 */
[----:B------:R-:W-:Y:S02]  /*19930*/  PRMT R36, RZ, 0x7610, R36 ;  /* 0x00007610ff247816 */ /* 0x000fe40000000024 */
[----:B------:R-:W-:Y:S01]  /*19940*/  PRMT R34, RZ, 0x7610, R34 ;  /* 0x00007610ff227816 */ /* 0x000fe20000000022 */
[----:B0-----:R-:W-:Y:S02]  /*19950*/  @P1 IMAD.MOV.U32 R30, RZ, RZ, R0 ;  /* 0x000000ffff1e1224 */ /* 0x001fe400078e0000 */
[----:B------:R-:W-:-:S05]  /*19960*/  @P1 IMAD.MOV.U32 R31, RZ, RZ, R28 ;  /* 0x000000ffff1f1224 */ /* 0x000fca00078e001c */
[----:B------:R3:W4:Y:S04]  /*19970*/  @P1 LDG.E.U8 R36, desc[UR42][R30.64] ;  /* 0x0000002a1e241981 */ /* 0x000728000c1e1100 */
[----:B--2---:R0:W-:Y:S04]  /*19980*/  STL [R1+0x2334], R40 ;  /* 0x0023342801007387 */ /* 0x0041e80000100800 */
[----:B------:R-:W2:Y:S04]  /*19990*/  LDL R27, [R1+0xa14] ;  /* 0x000a1400011b7983 */ /* 0x000ea80000100800 */
[----:B0-----:R-:W2:Y:S01]  /*199a0*/  LDL R40, [R1+0xa10] ;  /* 0x000a100001287983 */ /* 0x001ea20000100800 */
[----:B---3--:R-:W-:-:S02]  /*199b0*/  @P2 IMAD.MOV.U32 R31, RZ, RZ, R29 ;  /* 0x000000ffff1f2224 */ /* 0x008fc400078e001d */
[----:B----4-:R-:W-:-:S05]  /*199c0*/  @P2 IMAD.MOV.U32 R30, RZ, RZ, R26 ;  /* 0x000000ffff1e2224 */ /* 0x010fca00078e001a */
[----:B------:R2:W3:Y:S04]  /*199d0*/  @P2 LDG.E.U8 R34, desc[UR42][R30.64] ;  /* 0x0000002a1e222981 */ /* 0x0004e8000c1e1100 */
[----:B------:R-:W-:Y:S04]  /*199e0*/  STL [R1+0x2338], R38 ;  /* 0x0023382601007387 */ /* 0x000fe80000100800 */
[----:B------:R-:W4:Y:S04]  /*199f0*/  LDL R28, [R1+0xa08] ;  /* 0x000a0800011c7983 */ /* 0x000f280000100800 */
[----:B------:R-:W4:Y:S01]  /*19a00*/  LDL R0, [R1+0xa0c] ;  /* 0x000a0c0001007983 */ /* 0x000f220000100800 */
[----:B------:R-:W-:-:S03]  /*19a10*/  PRMT R32, RZ, 0x7610, R32 ;  /* 0x00007610ff207816 */ /* 0x000fc60000000020 */
[----:B------:R0:W-:Y:S04]  /*19a20*/  STL [R1+0x233c], R36 ;  /* 0x00233c2401007387 */ /* 0x0001e80000100800 */
[----:B------:R-:W4:Y:S04]  /*19a30*/  LDL R29, [R1+0xa00] ;  /* 0x000a0000011d7983 */ /* 0x000f280000100800 */
[----:B------:R-:W4:Y:S01]  /*19a40*/  LDL R26, [R1+0xa04] ;  /* 0x000a0400011a7983 */ /* 0x000f220000100800 */
[----:B--2---:R-:W-:Y:S02]  /*19a50*/  @P2 IMAD.MOV.U32 R30, RZ, RZ, R27 ;  /* 0x000000ffff1e2224 */ /* 0x004fe400078e001b */
[----:B------:R-:W-:-:S05]  /*19a60*/  @P2 IMAD.MOV.U32 R31, RZ, RZ, R40 ;  /* 0x000000ffff1f2224 */ /* 0x000fca00078e0028 */
[----:B------:R4:W2:Y:S04]  /*19a70*/  @P2 LDG.E.U8 R32, desc[UR42][R30.64] ;  /* 0x0000002a1e202981 */ /* 0x0008a8000c1e1100 */
[----:B---3--:R1:W-:Y:S04]  /*19a80*/  STL [R1+0x2340], R34 ;  /* 0x0023402201007387 */ /* 0x0083e80000100800 */
[----:B0-----:R-:W3:Y:S04]  /*19a90*/  LDL R36, [R1+0x998] ;  /* 0x0009980001247983 */ /* 0x001ee80000100800 */
[----:B------:R-:W3:Y:S01]  /*19aa0*/  LDL R27, [R1+0x99c] ;  /* 0x00099c00011b7983 */ /* 0x000ee20000100800 */
[----:B------:R-:W-:-:S02]  /*19ab0*/  ISETP.GT.AND P0, PT, R2, 0x67, PT ;  /* 0x000000670200780c */ /* 0x000fc40003f04270 */
[----:B------:R-:W-:Y:S02]  /*19ac0*/  PRMT R33, RZ, 0x7610, R33 ;  /* 0x00007610ff217816 */ /* 0x000fe40000000021 */
[----:B------:R-:W-:-:S09]  /*19ad0*/  ISETP.GT.AND P1, PT, R2, 0x6e, PT ;  /* 0x0000006e0200780c */ /* 0x000fd20003f24270 */
[----:B----4-:R-:W-:Y:S02]  /*19ae0*/  @P0 IMAD.MOV.U32 R31, RZ, RZ, R28 ;  /* 0x000000ffff1f0224 */ /* 0x010fe400078e001c */
        /* <DEDUP_REMOVED lines=9> */
[----:B-1----:R-:W2:Y:S04]  /*19b80*/  LDL R34, [R1+0x990] ;  /* 0x0009900001227983 */ /* 0x002ea80000100800 */
[----:B------:R-:W2:Y:S01]  /*19b90*/  LDL R0, [R1+0x98c] ;  /* 0x00098c0001007983 */ /* 0x000ea20000100800 */
[----:B---3--:R-:W-:-:S02]  /*19ba0*/  @P1 IMAD.MOV.U32 R31, RZ, RZ, R36 ;  /* 0x000000ffff1f1224 */ /* 0x008fc400078e0024 */
[----:B------:R-:W-:-:S05]  /*19bb0*/  @P1 IMAD.MOV.U32 R30, RZ, RZ, R27 ;  /* 0x000000ffff1e1224 */ /* 0x000fca00078e001b */
[----:B------:R2:W3:Y:S04]  /*19bc0*/  @P1 LDG.E.U8 R37, desc[UR42][R30.64] ;  /* 0x0000002a1e251981 */ /* 0x0004e8000c1e1100 */
[----:B----4-:R-:W-:Y:S04]  /*19bd0*/  STL [R1+0x2348], R33 ;  /* 0x0023482101007387 */ /* 0x010fe80000100800 */
[----:B------:R-:W4:Y:S04]  /*19be0*/  LDL R26, [R1+0x988] ;  /* 0x00098800011a7983 */ /* 0x000f280000100800 */
[----:B0-----:R-:W4:Y:S04]  /*19bf0*/  LDL R32, [R1+0x980] ;  /* 0x0009800001207983 */ /* 0x001f280000100800 */
[----:B------:R-:W4:Y:S04]  /*19c00*/  LDL R29, [R1+0x984] ;  /* 0x00098400011d7983 */ /* 0x000f280000100800 */
[----:B------:R-:W-:Y:S04]  /*19c10*/  STL [R1+0x234c], R35 ;  /* 0x00234c2301007387 */ /* 0x000fe80000100800 */
[----:B------:R-:W4:Y:S01]  /*19c20*/  LDL R27, [R1+0x91c] ;  /* 0x00091c00011b7983 */ /* 0x000f220000100800 */
[----:B------:R-:W-:Y:S01]  /*19c30*/  PRMT R39, RZ, 0x7610, R39 ;  /* 0x00007610ff277816 */ /* 0x000fe20000000027 */
[----:B--2---:R-:W-:-:S02]  /*19c40*/  @P1 IMAD.MOV.U32 R30, RZ, RZ, R28 ;  /* 0x000000ffff1e1224 */ /* 0x004fc400078e001c */
[----:B---3--:R0:W-:Y:S04]  /*19c50*/  STL [R1+0x2350], R37 ;  /* 0x0023502501007387 */ /* 0x0081e80000100800 */
[----:B------:R-:W2:Y:S01]  /*19c60*/  LDL R28, [R1+0x918] ;  /* 0x00091800011c7983 */ /* 0x000ea20000100800 */
[----:B------:R-:W-:-:S05]  /*19c70*/  @P1 IMAD.MOV.U32 R31, RZ, RZ, R34 ;  /* 0x000000ffff1f1224 */ /* 0x000fca00078e0022 */
[----:B------:R1:W3:Y:S01]  /*19c80*/  @P1 LDG.E.U8 R39, desc[UR42][R30.64] ;  /* 0x0000002a1e271981 */ /* 0x0002e2000c1e1100 */
[C---:B------:R-:W-:Y:S02]  /*19c90*/  ISETP.GT.AND P2, PT, R2.reuse, 0x6f, PT ;  /* 0x0000006f0200780c */ /* 0x040fe40003f44270 */
[----:B------:R-:W-:Y:S02]  /*19ca0*/  PRMT R41, RZ, 0x7610, R41 ;  /* 0x00007610ff297816 */ /* 0x000fe40000000029 */
[----:B------:R-:W-:-:S09]  /*19cb0*/  ISETP.GT.AND P0, PT, R2, 0x76, PT ;  /* 0x000000760200780c */ /* 0x000fd20003f04270 */
[----:B-1----:R-:W-:Y:S02]  /*19cc0*/  @P2 IMAD.MOV.U32 R30, RZ, RZ, R0 ;  /* 0x000000ffff1e2224 */ /* 0x002fe400078e0000 */
[----:B----4-:R-:W-:-:S05]  /*19cd0*/  @P2 IMAD.MOV.U32 R31, RZ, RZ, R26 ;  /* 0x000000ffff1f2224 */ /* 0x010fca00078e001a */
[----:B------:R1:W4:Y:S01]  /*19ce0*/  @P2 LDG.E.U8 R41, desc[UR42][R30.64] ;  /* 0x0000002a1e292981 */ /* 0x000322000c1e1100 */
[----:B------:R-:W-:Y:S01]  /*19cf0*/  PRMT R43, RZ, 0x7610, R43 ;  /* 0x00007610ff2b7816 */ /* 0x000fe2000000002b */
[----:B-1----:R-:W-:Y:S02]  /*19d00*/  @P2 IMAD.MOV.U32 R30, RZ, RZ, R29 ;  /* 0x000000ffff1e2224 */ /* 0x002fe400078e001d */
[----:B------:R-:W-:-:S05]  /*19d10*/  @P2 IMAD.MOV.U32 R31, RZ, RZ, R32 ;  /* 0x000000ffff1f2224 */ /* 0x000fca00078e0020 */
[----:B------:R1:W4:Y:S01]  /*19d20*/  @P2 LDG.E.U8 R43, desc[UR42][R30.64] ;  /* 0x0000002a1e2b2981 */ /* 0x000322000c1e1100 */
[----:B------:R-:W-:Y:S01]  /*19d30*/  PRMT R45, RZ, 0x7610, R45 ;  /* 0x00007610ff2d7816 */ /* 0x000fe2000000002d */
[----:B-1----:R-:W-:Y:S02]  /*19d40*/  @P0 IMAD.MOV.U32 R30, RZ, RZ, R27 ;  /* 0x000000ffff1e0224 */ /* 0x002fe400078e001b */
[----:B--2---:R-:W-:-:S05]  /*19d50*/  @P0 IMAD.MOV.U32 R31, RZ, RZ, R28 ;  /* 0x000000ffff1f0224 */ /* 0x004fca00078e001c */
[----:B------:R-:W2:Y:S04]  /*19d60*/  @P0 LDG.E.U8 R45, desc[UR42][R30.64] ;  /* 0x0000002a1e2d0981 */ /* 0x000ea8000c1e1100 */
[----:B---3--:R-:W-:Y:S04]  /*19d70*/  STL [R1+0x2354], R39 ;  /* 0x0023542701007387 */ /* 0x008fe80000100800 */
[----:B------:R-:W3:Y:S04]  /*19d80*/  LDL R26, [R1+0x910] ;  /* 0x00091000011a7983 */ /* 0x000ee80000100800 */
[----:B------:R-:W3:Y:S04]  /*19d90*/  LDL R0, [R1+0x914] ;  /* 0x0009140001007983 */ /* 0x000ee80000100800 */
[----:B----4-:R-:W-:Y:S04]  /*19da0*/  STL [R1+0x2358], R41 ;  /* 0x0023582901007387 */ /* 0x010fe80000100800 */
[----:B------:R-:W4:Y:S04]  /*19db0*/  LDL R38, [R1+0x908] ;  /* 0x0009080001267983 */ /* 0x000f280000100800 */
[----:B0-----:R-:W4:Y:S04]  /*19dc0*/  LDL R37, [R1+0x90c] ;  /* 0x00090c0001257983 */ /* 0x001f280000100800 */
[----:B------:R-:W4:Y:S04]  /*19dd0*/  LDL R36, [R1+0x900] ;  /* 0x0009000001247983 */ /* 0x000f280000100800 */
[----:B------:R-:W4:Y:S04]  /*19de0*/  LDL R35, [R1+0x904] ;  /* 0x0009040001237983 */ /* 0x000f280000100800 */
[----:B------:R0:W-:Y:S04]  /*19df0*/  STL [R1+0x235c], R43 ;  /* 0x00235c2b01007387 */ /* 0x0001e80000100800 */
[----:B------:R-:W4:Y:S04]  /*19e00*/  LDL R34, [R1+0x898] ;  /* 0x0008980001227983 */ /* 0x000f280000100800 */
[----:B------:R-:W4:Y:S04]  /*19e10*/  LDL R33, [R1+0x89c] ;  /* 0x00089c0001217983 */ /* 0x000f280000100800 */
[----:B------:R-:W4:Y:S04]  /*19e20*/  LDL R32, [R1+0x890] ;  /* 0x0008900001207983 */ /* 0x000f280000100800 */
[----:B------:R-:W4:Y:S04]  /*19e30*/  LDL R29, [R1+0x894] ;  /* 0x00089400011d7983 */ /* 0x000f280000100800 */
[----:B------:R-:W4:Y:S04]  /*19e40*/  LDL R27, [R1+0x88c] ;  /* 0x00088c00011b7983 */ /* 0x000f280000100800 */
[----:B--2---:R-:W-:Y:S04]  /*19e50*/  STL [R1+0x2360], R45 ;  /* 0x0023602d01007387 */ /* 0x004fe80000100800 */
[----:B------:R-:W2:Y:S01]  /*19e60*/  LDL R28, [R1+0x888] ;  /* 0x00088800011c7983 */ /* 0x000ea20000100800 */
[----:B---3--:R-:W-:-:S02]  /*19e70*/  @P0 IMAD.MOV.U32 R30, RZ, RZ, R0 ;  /* 0x000000ffff1e0224 */ /* 0x008fc400078e0000 */
[----:B------:R-:W-:Y:S01]  /*19e80*/  @P0 IMAD.MOV.U32 R31, RZ, RZ, R26 ;  /* 0x000000ffff1f0224 */ /* 0x000fe200078e001a */
[----:B------:R-:W3:Y:S04]  /*19e90*/  LDL R0, [R1+0x884] ;  /* 0x0008840001007983 */ /* 0x000ee80000100800 */
[----:B------:R-:W3:Y:S01]  /*19ea0*/  LDL R26, [R1+0x880] ;  /* 0x00088000011a7983 */ /* 0x000ee20000100800 */
[C---:B------:R-:W-:Y:S02]  /*19eb0*/  ISETP.GT.AND P1, PT, R2.reuse, 0x77, PT ;  /* 0x000000770200780c */ /* 0x040fe40003f24270 */
[----:B------:R-:W-:Y:S02]  /*19ec0*/  PRMT R47, RZ, 0x7610, R47 ;  /* 0x00007610ff2f7816 */ /* 0x000fe4000000002f */
[----:B------:R-:W-:-:S02]  /*19ed0*/  ISETP.GT.AND P2, PT, R2, 0x7e, PT ;  /* 0x0000007e0200780c */ /* 0x000fc40003f44270 */
[----:B------:R-:W-:Y:S02]  /*19ee0*/  PRMT R49, RZ, 0x7610, R49 ;  /* 0x00007610ff317816 */ /* 0x000fe40000000031 */
[----:B------:R4:W3:Y:S01]  /*19ef0*/  @P0 LDG.E.U8 R47, desc[UR42][R30.64] ;  /* 0x0000002a1e2f0981 */ /* 0x0008e2000c1e1100 */
[----:B------:R-:W-:-:S04]  /*19f00*/  PRMT R51, RZ, 0x7610, R51 ;  /* 0x00007610ff337816 */ /* 0x000fc80000000033 */
[----:B----4-:R-:W-:Y:S02]  /*19f10*/  @P1 IMAD.MOV.U32 R30, RZ, RZ, R37 ;  /* 0x000000ffff1e1224 */ /* 0x010fe400078e0025 */
[----:B------:R-:W-:-:S05]  /*19f20*/  @P1 IMAD.MOV.U32 R31, RZ, RZ, R38 ;  /* 0x000000ffff1f1224 */ /* 0x000fca00078e0026 */
[----:B------:R1:W4:Y:S01]  /*19f30*/  @P1 LDG.E.U8 R49, desc[UR42][R30.64] ;  /* 0x0000002a1e311981 */ /* 0x000322000c1e1100 */
[----:B------:R-:W-:Y:S02]  /*19f40*/  ISETP.GT.AND P0, PT, R2, 0x7f, PT ;  /* 0x0000007f0200780c */ /* 0x000fe40003f04270 */
[----:B------:R-:W-:Y:S01]  /*19f50*/  PRMT R53, RZ, 0x7610, R53 ;  /* 0x00007610ff357816 */ /* 0x000fe20000000035 */
[----:B-1----:R-:W-:Y:S02]  /*19f60*/  @P1 IMAD.MOV.U32 R30, RZ, RZ, R35 ;  /* 0x000000ffff1e1224 */ /* 0x002fe400078e0023 */
[----:B------:R-:W-:-:S05]  /*19f70*/  @P1 IMAD.MOV.U32 R31, RZ, RZ, R36 ;  /* 0x000000ffff1f1224 */ /* 0x000fca00078e0024 */
[----:B------:R1:W4:Y:S01]  /*19f80*/  @P1 LDG.E.U8 R51, desc[UR42][R30.64] ;  /* 0x0000002a1e331981 */ /* 0x000322000c1e1100 */
[----:B------:R-:W-:Y:S01]  /*19f90*/  PRMT R55, RZ, 0x7610, R55 ;  /* 0x00007610ff377816 */ /* 0x000fe20000000037 */
[----:B-1----:R-:W-:Y:S02]  /*19fa0*/  @P2 IMAD.MOV.U32 R30, RZ, RZ, R33 ;  /* 0x000000ffff1e2224 */ /* 0x002fe400078e0021 */
[----:B------:R-:W-:-:S05]  /*19fb0*/  @P2 IMAD.MOV.U32 R31, RZ, RZ, R34 ;  /* 0x000000ffff1f2224 */ /* 0x000fca00078e0022 */
[----:B------:R1:W4:Y:S01]  /*19fc0*/  @P2 LDG.E.U8 R53, desc[UR42][R30.64] ;  /* 0x0000002a1e352981 */ /* 0x000322000c1e1100 */
[----:B------:R-:W-:Y:S01]  /*19fd0*/  PRMT R56, RZ, 0x7610, R56 ;  /* 0x00007610ff387816 */ /* 0x000fe20000000038 */
[----:B-1----:R-:W-:Y:S02]  /*19fe0*/  @P2 IMAD.MOV.U32 R30, RZ, RZ, R29 ;  /* 0x000000ffff1e2224 */ /* 0x002fe400078e001d */
[----:B------:R-:W-:-:S05]  /*19ff0*/  @P2 IMAD.MOV.U32 R31, RZ, RZ, R32 ;  /* 0x000000ffff1f2224 */ /* 0x000fca00078e0020 */
[----:B------:R1:W4:Y:S02]  /*1a000*/  @P2 LDG.E.U8 R55, desc[UR42][R30.64] ;  /* 0x0000002a1e372981 */ /* 0x000324000c1e1100 */
[----:B-1----:R-:W-:Y:S02]  /*1a010*/  @P0 IMAD.MOV.U32 R30, RZ, RZ, R27 ;  /* 0x000000ffff1e0224 */ /* 0x002fe400078e001b */
[----:B--2---:R-:W-:-:S05]  /*1a020*/  @P0 IMAD.MOV.U32 R31, RZ, RZ, R28 ;  /* 0x000000ffff1f0224 */ /* 0x004fca00078e001c */
[----:B------:R3:W2:Y:S01]  /*1a030*/  @P0 LDG.E.U8 R56, desc[UR42][R30.64] ;  /* 0x0000002a1e380981 */ /* 0x0006a2000c1e1100 */
[----:B------:R-:W-:Y:S01]  /*1a040*/  PRMT R57, RZ, 0x7610, R57 ;  /* 0x00007610ff397816 */ /* 0x000fe20000000039 */
[----:B---3--:R-:W-:Y:S02]  /*1a050*/  @P0 IMAD.MOV.U32 R30, RZ, RZ, R0 ;  /* 0x000000ffff1e0224 */ /* 0x008fe400078e0000 */
[----:B------:R-:W-:-:S05]  /*1a060*/  @P0 IMAD.MOV.U32 R31, RZ, RZ, R26 ;  /* 0x000000ffff1f0224 */ /* 0x000fca00078e001a */
[----:B------:R-:W3:Y:S04]  /*1a070*/  @P0 LDG.E.U8 R57, desc[UR42][R30.64] ;  /* 0x0000002a1e390981 */ /* 0x000ee8000c1e1100 */
[----:B------:R-:W-:Y:S01]  /*1a080*/  STL [R1+0x2364], R47 ;  /* 0x0023642f01007387 */ /* 0x000fe20000100800 */
[----:B0-----:R-:W0:Y:S01]  /*1a090*/  S2R R43, SR_TID.X ;  /* 0x00000000002b7919 */ /* 0x001e220000002100 */
[----:B------:R-:W-:Y:S06]  /*1a0a0*/  BAR.SYNC.DEFER_BLOCKING 0x0 ;  /* 0x0000000000007b1d */ /* 0x000fec0000010000 */
[----:B----4-:R-:W-:Y:S04]  /*1a0b0*/  STL [R1+0x2368], R49 ;  /* 0x0023683101007387 */ /* 0x010fe80000100800 */
[----:B------:R-:W-:Y:S04]  /*1a0c0*/  STL [R1+0x236c], R51 ;  /* 0x00236c3301007387 */ /* 0x000fe80000100800 */
[----:B------:R-:W-:Y:S04]  /*1a0d0*/  STL [R1+0x2370], R53 ;  /* 0x0023703501007387 */ /* 0x000fe80000100800 */
[----:B------:R-:W-:Y:S04]  /*1a0e0*/  STL [R1+0x2374], R55 ;  /* 0x0023743701007387 */ /* 0x000fe80000100800 */
[----:B--2---:R-:W-:Y:S04]  /*1a0f0*/  STL [R1+0x2378], R56 ;  /* 0x0023783801007387 */ /* 0x004fe80000100800 */
[----:B------:R-:W2:Y:S04]  /*1a100*/  LDL.LU R41, [R1+0x528] ;  /* 0x0005280001297983 */ /* 0x000ea80000300800 */
[----:B------:R-:W4:Y:S04]  /*1a110*/  LDL.LU R39, [R1+0x524] ;  /* 0x0005240001277983 */ /* 0x000f280000300800 */
[----:B------:R-:W2:Y:S04]  /*1a120*/  LDL.LU R37, [R1+0x520] ;  /* 0x0005200001257983 */ /* 0x000ea80000300800 */
        /* <DEDUP_REMOVED lines=18> */
[----:B---3--:R1:W-:Y:S04]  /*1a250*/  STL [R1+0x237c], R57 ;  /* 0x00237c3901007387 */ /* 0x0083e80000100800 */
        /* <DEDUP_REMOVED lines=35> */
[----:B-1----:R-:W1:Y:S03]  /*1a490*/  S2R R57, SR_TID.X ;  /* 0x0000000000397919 */ /* 0x002e660000002100 */
        /* <DEDUP_REMOVED lines=13> */
[----:B------:R-:W3:Y:S03]  /*1a570*/  S2R R30, SR_TID.X ;  /* 0x00000000001e7919 */ /* 0x000ee60000002100 */
        /* <DEDUP_REMOVED lines=10> */
[----:B0-----:R-:W-:-:S03]  /*1a620*/  LOP3.LUT R45, R43, 0x1f, RZ, 0xc0, !PT ;  /* 0x0000001f2b2d7812 */ /* 0x001fc600078ec0ff */
[----:B------:R-:W-:Y:S04]  /*1a630*/  STL [R1+0x225c], R31 ;  /* 0x00225c1f01007387 */ /* 0x000fe80000100800 */
[----:B------:R-:W-:Y:S04]  /*1a640*/  STL [R1+0x2264], R31 ;  /* 0x0022641f01007387 */ /* 0x000fe80000100800 */
[----:B------:R-:W-:Y:S04]  /*1a650*/  STL [R1+0x226c], R31 ;  /* 0x00226c1f01007387 */ /* 0x000fe80000100800 */
[----:B------:R-:W-:Y:S01]  /*1a660*/  STL [R1+0x2274], R31 ;  /* 0x0022741f01007387 */ /* 0x000fe20000100800 */
[----:B------:R-:W-:-:S03]  /*1a670*/  LOP3.LUT R43, R45, 0x60, RZ, 0xfc, !PT ;  /* 0x000000602d2b7812 */ /* 0x000fc600078efcff */
[----:B------:R-:W-:Y:S04]  /*1a680*/  STL [R1+0x227c], R31 ;  /* 0x00227c1f01007387 */ /* 0x000fe80000100800 */
[----:B------:R-:W-:Y:S04]  /*1a690*/  STL [R1+0x2284], R31 ;  /* 0x0022841f01007387 */ /* 0x000fe80000100800 */
[----:B------:R-:W-:Y:S04]  /*1a6a0*/  STL [R1+0x228c], R31 ;  /* 0x00228c1f01007387 */ /* 0x000fe80000100800 */
[----:B------:R-:W-:Y:S01]  /*1a6b0*/  STL [R1+0x2294], R31 ;  /* 0x0022941f01007387 */ /* 0x000fe20000100800 */
[----:B------:R-:W-:-:S03]  /*1a6c0*/  ISETP.GE.AND P3, PT, R43, R2, PT ;  /* 0x000000022b00720c */ /* 0x000fc60003f66270 */
[----:B------:R-:W-:Y:S01]  /*1a6d0*/  STL [R1+0x229c], R31 ;  /* 0x00229c1f01007387 */ /* 0x000fe20000100800 */
[----:B-1----:R-:W-:-:S03]  /*1a6e0*/  LOP3.LUT R43, R57, 0x1f, RZ, 0xc0, !PT ;  /* 0x0000001f392b7812 */ /* 0x002fc600078ec0ff */
        /* <DEDUP_REMOVED lines=13> */
[----:B---3--:R-:W-:-:S03]  /*1a7c0*/  LOP3.LUT R30, R30, 0x1f, RZ, 0xc0, !PT ;  /* 0x0000001f1e1e7812 */ /* 0x008fc600078ec0ff */
[----:B------:R-:W-:Y:S04]  /*1a7d0*/  STL [R1+0x230c], R31 ;  /* 0x00230c1f01007387 */ /* 0x000fe80000100800 */
[----:B------:R-:W-:Y:S04]  /*1a7e0*/  STL [R1+0x2314], R31 ;  /* 0x0023141f01007387 */ /* 0x000fe80000100800 */
[----:B------:R-:W-:Y:S04]  /*1a7f0*/  STL [R1+0x231c], R31 ;  /* 0x00231c1f01007387 */ /* 0x000fe80000100800 */
[----:B------:R-:W-:Y:S04]  /*1a800*/  STL [R1+0x2324], R31 ;  /* 0x0023241f01007387 */ /* 0x000fe80000100800 */
[----:B------:R-:W-:Y:S01]  /*1a810*/  STL [R1+0x2380], R30 ;  /* 0x0023801e01007387 */ /* 0x000fe20000100800 */
[----:B------:R-:W-:-:S02]  /*1a820*/  LOP3.LUT R47, R45, 0x20, RZ, 0xfc, !PT ;  /* 0x000000202d2f7812 */ /* 0x000fc400078efcff */
[----:B------:R-:W-:Y:S02]  /*1a830*/  LOP3.LUT R45, R45, 0x40, RZ, 0xfc, !PT ;  /* 0x000000402d2d7812 */ /* 0x000fe400078efcff */
[-C--:B------:R-:W-:Y:S02]  /*1a840*/  ISETP.GE.AND P0, PT, R30, R2.reuse, PT ;  /* 0x000000021e00720c */ /* 0x080fe40003f06270 */
[-C--:B------:R-:W-:Y:S02]  /*1a850*/  ISETP.GE.AND P1, PT, R47, R2.reuse, PT ;  /* 0x000000022f00720c */ /* 0x080fe40003f26270 */
[----:B------:R-:W-:Y:S01]  /*1a860*/  ISETP.GE.AND P2, PT, R45, R2, PT ;  /* 0x000000022d00720c */ /* 0x000fe20003f46270 */
[----:B--2---:R-:W-:Y:S04]  /*1a870*/  STS.U8 [R43+UR4], R41 ;  /* 0x000000292b007988 */ /* 0x004fe80008000004 */
[----:B----4-:R-:W-:Y:S04]  /*1a880*/  STS.U8 [R43+UR4+0x20], R39 ;  /* 0x000020272b007988 */ /* 0x010fe80008000004 */
[----:B------:R-:W-:Y:S04]  /*1a890*/  STS.U8 [R43+UR4+0x40], R37 ;  /* 0x000040252b007988 */ /* 0x000fe80008000004 */
        /* <DEDUP_REMOVED lines=10> */
[----:B------:R0:W-:Y:S04]  /*1a940*/  STS.U8 [R43+UR4+0x600], R26 ;  /* 0x0006001a2b007988 */ /* 0x0001e80008000004 */
[----:B------:R1:W-:Y:S04]  /*1a950*/  STS.U8 [R43+UR4+0x660], R27 ;  /* 0x0006601b2b007988 */ /* 0x0003e80008000004 */
[----:B------:R2:W-:Y:S04]  /*1a960*/  STS.U8 [R43+UR4+0x640], R28 ;  /* 0x0006401c2b007988 */ /* 0x0005e80008000004 */
[----:B------:R3:W-:Y:S04]  /*1a970*/  STS.U8 [R43+UR4+0x800], R29 ;  /* 0x0008001d2b007988 */ /* 0x0007e80008000004 */
[----:B------:R4:W-:Y:S04]  /*1a980*/  STS.U8 [R43+UR4+0x820], R54 ;  /* 0x000820362b007988 */ /* 0x0009e80008000004 */
[----:B------:R2:W-:Y:S04]  /*1a990*/  STS.U8 [R43+UR4+0x840], R58 ;  /* 0x0008403a2b007988 */ /* 0x0005e80008000004 */
[----:B0-----:R-:W4:Y:S04]  /*1a9a0*/  LDL.LU R26, [R1+0x284] ;  /* 0x00028400011a7983 */ /* 0x001f280000300800 */
[----:B-1----:R-:W4:Y:S04]  /*1a9b0*/  LDL.LU R27, [R1+0x280] ;  /* 0x00028000011b7983 */ /* 0x002f280000300800 */
[----:B--2---:R-:W2:Y:S04]  /*1a9c0*/  LDL.LU R28, [R1+0x27c] ;  /* 0x00027c00011c7983 */ /* 0x004ea80000300800 */
[----:B---3--:R-:W3:Y:S04]  /*1a9d0*/  LDL.LU R29, [R1+0x248] ;  /* 0x00024800011d7983 */ /* 0x008ee80000300800 */
[----:B----4-:R-:W4:Y:S04]  /*1a9e0*/  LDL.LU R54, [R1+0x244] ;  /* 0x0002440001367983 */ /* 0x010f280000300800 */
[----:B------:R0:W-:Y:S04]  /*1a9f0*/  STS.U8 [R43+UR4+0x860], R59 ;  /* 0x0008603b2b007988 */ /* 0x0001e80008000004 */
[----:B------:R-:W4:Y:S04]  /*1aa00*/  LDL.LU R58, [R1+0x240] ;  /* 0x00024000013a7983 */ /* 0x000f280000300800 */
[----:B------:R1:W-:Y:S04]  /*1aa10*/  STS.U8 [R43+UR4+0xa20], R60 ;  /* 0x000a203c2b007988 */ /* 0x0003e80008000004 */
[----:B0-----:R-:W4:Y:S04]  /*1aa20*/  LDL.LU R59, [R1+0x23c] ;  /* 0x00023c00013b7983 */ /* 0x001f280000300800 */
[----:B-1----:R-:W4:Y:S04]  /*1aa30*/  LDL.LU R60, [R1+0x208] ;  /* 0x00020800013c7983 */ /* 0x002f280000300800 */
        /* <DEDUP_REMOVED lines=23> */
[----:B------:R0:W-:Y:S04]  /*1abb0*/  STS.U8 [R43+UR4+0xa00], R26 ;  /* 0x000a001a2b007988 */ /* 0x0001e80008000004 */
[----:B------:R1:W-:Y:S04]  /*1abc0*/  STS.U8 [R43+UR4+0xa60], R27 ;  /* 0x000a601b2b007988 */ /* 0x0003e80008000004 */
[----:B--2---:R2:W-:Y:S04]  /*1abd0*/  STS.U8 [R43+UR4+0xa40], R28 ;  /* 0x000a401c2b007988 */ /* 0x0045e80008000004 */
[----:B---3--:R3:W-:Y:S04]  /*1abe0*/  STS.U8 [R43+UR4+0xc00], R29 ;  /* 0x000c001d2b007988 */ /* 0x0087e80008000004 */
[----:B----4-:R4:W-:Y:S04]  /*1abf0*/  STS.U8 [R43+UR4+0xc20], R54 ;  /* 0x000c20362b007988 */ /* 0x0109e80008000004 */
[----:B------:R2:W-:Y:S04]  /*1ac00*/  STS.U8 [R43+UR4+0xc40], R58 ;  /* 0x000c403a2b007988 */ /* 0x0005e80008000004 */
[----:B0-----:R-:W4:Y:S04]  /*1ac10*/  LDL.LU R26, [R1+0x23c8] ;  /* 0x0023c800011a7983 */ /* 0x001f280000300800 */
[----:B-1----:R-:W4:Y:S04]  /*1ac20*/  LDL.LU R27, [R1+0x23c4] ;  /* 0x0023c400011b7983 */ /* 0x002f280000300800 */
[----:B--2---:R-:W2:Y:S04]  /*1ac30*/  LDL.LU R28, [R1+0x23c0] ;  /* 0x0023c000011c7983 */ /* 0x004ea80000300800 */
[----:B---3--:R-:W3:Y:S04]  /*1ac40*/  LDL.LU R29, [R1+0x23bc] ;  /* 0x0023bc00011d7983 */ /* 0x008ee80000300800 */
[----:B----4-:R-:W4:Y:S04]  /*1ac50*/  LDL.LU R54, [R1+0x23b8] ;  /* 0x0023b80001367983 */ /* 0x010f280000300800 */
[----:B------:R-:W2:Y:S04]  /*1ac60*/  LDL.LU R58, [R1+0x23b4] ;  /* 0x0023b400013a7983 */ /* 0x000ea80000300800 */
[----:B------:R0:W-:Y:S04]  /*1ac70*/  STS.U8 [R43+UR4+0xc60], R59 ;  /* 0x000c603b2b007988 */ /* 0x0001e80008000004 */
[----:B------:R1:W-:Y:S04]  /*1ac80*/  STS.U8 [R43+UR4+0xe20], R60 ;  /* 0x000e203c2b007988 */ /* 0x0003e80008000004 */
[----:B0-----:R-:W2:Y:S04]  /*1ac90*/  LDL.LU R59, [R1+0x23b0] ;  /* 0x0023b000013b7983 */ /* 0x001ea80000300800 */
[----:B-1----:R-:W2:Y:S04]  /*1aca0*/  LDL.LU R60, [R1+0x23ac] ;  /* 0x0023ac00013c7983 */ /* 0x002ea80000300800 */
        /* <DEDUP_REMOVED lines=9> */
[----:B0-----:R-:W3:Y:S04]  /*1ad40*/  LDL.LU R56, [R1+0x518] ;  /* 0x0005180001387983 */ /* 0x001ee80000300800 */
[----:B-1----:R-:W3:Y:S04]  /*1ad50*/  LDL.LU R55, [R1+0x514] ;  /* 0x0005140001377983 */ /* 0x002ee80000300800 */
[----:B------:R-:W3:Y:S04]  /*1ad60*/  LDL.LU R53, [R1+0x510] ;  /* 0x0005100001357983 */ /* 0x000ee80000300800 */
[----:B------:R-:W3:Y:S04]  /*1ad70*/  LDL.LU R51, [R1+0x50c] ;  /* 0x00050c0001337983 */ /* 0x000ee80000300800 */
[----:B------:R-:W3:Y:S04]  /*1ad80*/  LDL.LU R49, [R1+0x4c8] ;  /* 0x0004c80001317983 */ /* 0x000ee80000300800 */
[----:B------:R0:W-:Y:S04]  /*1ad90*/  STS.U8 [R43+UR4+0x1260], R45 ;  /* 0x0012602d2b007988 */ /* 0x0001e80008000004 */
[----:B------:R-:W3:Y:S04]  /*1ada0*/  LDL.LU R47, [R1+0x4c4] ;  /* 0x0004c400012f7983 */ /* 0x000ee80000300800 */
        /* <DEDUP_REMOVED lines=25> */
[----:B0-----:R-:W3:Y:S04]  /*1af40*/  LDL.LU R52, [R1+0x2b0] ;  /* 0x0002b00001347983 */ /* 0x001ee80000300800 */
[----:B-1----:R-:W3:Y:S01]  /*1af50*/  LDL.LU R0, [R1+0x2ac] ;  /* 0x0002ac0001007983 */ /* 0x002ee20000300800 */
[----:B------:R-:W-:-:S04]  /*1af60*/  LOP3.LUT R57, R57, 0x1f, RZ, 0xc0, !PT ;  /* 0x0000001f39397812 */ /* 0x000fc800078ec0ff */
[----:B------:R-:W-:Y:S01]  /*1af70*/  LOP3.LUT R30, R57, 0x8, RZ, 0x3c, !PT ;  /* 0x00000008391e7812 */ /* 0x000fe200078e3cff */
[----:B--2---:R-:W-:Y:S04]  /*1af80*/  STS.U8 [R43+UR4+0x1a20], R60 ;  /* 0x001a203c2b007988 */ /* 0x004fe80008000004 */
[----:B------:R-:W-:Y:S04]  /*1af90*/  STS.U8 [R43+UR4+0x1a00], R59 ;  /* 0x001a003b2b007988 */ /* 0x000fe80008000004 */
[----:B------:R-:W-:Y:S04]  /*1afa0*/  STS.U8 [R43+UR4+0x1a60], R58 ;  /* 0x001a603a2b007988 */ /* 0x000fe80008000004 */
[----:B----4-:R-:W-:Y:S04]  /*1afb0*/  STS.U8 [R43+UR4+0x1a40], R54 ;  /* 0x001a40362b007988 */ /* 0x010fe80008000004 */
[----:B---3--:R-:W-:Y:S04]  /*1afc0*/  STS.U8 [R43+UR4+0x1c00], R29 ;  /* 0x001c001d2b007988 */ /* 0x008fe80008000004 */
        /* <DEDUP_REMOVED lines=13> */
[----:B------:R-:W-:Y:S04]  /*1b0a0*/  STL [R1+0x2080], R60 ;  /* 0x0020803c01007387 */ /* 0x000fe80000100800 */
[----:B------:R-:W-:Y:S04]  /*1b0b0*/  STL [R1+0x2384], R60 ;  /* 0x0023843c01007387 */ /* 0x000fe80000100800 */
[----:B------:R-:W-:Y:S04]  /*1b0c0*/  STL [R1+0x2388], R59 ;  /* 0x0023883b01007387 */ /* 0x000fe80000100800 */
        /* <DEDUP_REMOVED lines=9> */
[----:B------:R-:W-:Y:S04]  /*1b160*/  STL [R1+0x2398], R28 ;  /* 0x0023981c01007387 */ /* 0x000fe80000100800 */
[----:B------:R-:W-:Y:S04]  /*1b170*/  STL [R1+0x239c], R27 ;  /* 0x00239c1b01007387 */ /* 0x000fe80000100800 */
[----:B------:R-:W-:Y:S04]  /*1b180*/  STS.U8 [R30+UR4+0x6a0], R32 ;  /* 0x0006a0201e007988 */ /* 0x000fe80008000004 */
[----:B------:R-:W-:Y:S04]  /*1b190*/  STS.U8 [R30+UR4+0x680], R34 ;  /* 0x000680221e007988 */ /* 0x000fe80008000004 */
[----:B------:R-:W-:Y:S04]  /*1b1a0*/  STS.U8 [R30+UR4+0x6e0], R36 ;  /* 0x0006e0241e007988 */ /* 0x000fe80008000004 */
[----:B------:R-:W-:Y:S04]  /*1b1b0*/  STS.U8 [R30+UR4+0x6c0], R38 ;  /* 0x0006c0261e007988 */ /* 0x000fe80008000004 */
[----:B------:R0:W-:Y:S04]  /*1b1c0*/  STS.U8 [R30+UR4+0x880], R40 ;  /* 0x000880281e007988 */ /* 0x0001e80008000004 */
[----:B------:R-:W-:Y:S04]  /*1b1d0*/  STS.U8 [R30+UR4+0x8a0], R42 ;  /* 0x0008a02a1e007988 */ /* 0x000fe80008000004 */
[----:B0-----:R-:W2:Y:S04]  /*1b1e0*/  LDL.LU R40, [R1+0x278] ;  /* 0x0002780001287983 */ /* 0x001ea80000300800 */
[----:B------:R0:W-:Y:S04]  /*1b1f0*/  STS.U8 [R30+UR4+0x8c0], R52 ;  /* 0x0008c0341e007988 */ /* 0x0001e80008000004 */
[----:B------:R1:W-:Y:S04]  /*1b200*/  STS.U8 [R30+UR4+0x8e0], R0 ;  /* 0x0008e0001e007988 */ /* 0x0003e80008000004 */
[----:B0-----:R-:W3:Y:S04]  /*1b210*/  LDL.LU R52, [R1+0x274] ;  /* 0x0002740001347983 */ /* 0x001ee80000300800 */
        /* <DEDUP_REMOVED lines=28> */
[----:B--2---:R0:W-:Y:S04]  /*1b3e0*/  STS.U8 [R30+UR4+0xaa0], R40 ;  /* 0x000aa0281e007988 */ /* 0x0041e80008000004 */
[----:B0-----:R-:W2:Y:S04]  /*1b3f0*/  LDL.LU R40, [R1+0x10] ;  /* 0x0000100001287983 */ /* 0x001ea80000300800 */
[----:B---3--:R0:W-:Y:S04]  /*1b400*/  STS.U8 [R30+UR4+0xa80], R52 ;  /* 0x000a80341e007988 */ /* 0x0081e80008000004 */
[----:B----4-:R1:W-:Y:S04]  /*1b410*/  STS.U8 [R30+UR4+0xae0], R0 ;  /* 0x000ae0001e007988 */ /* 0x0103e80008000004 */
[----:B------:R-:W-:Y:S04]  /*1b420*/  STS.U8 [R30+UR4+0xac0], R27 ;  /* 0x000ac01b1e007988 */ /* 0x000fe80008000004 */
[----:B0-----:R-:W3:Y:S04]  /*1b430*/  LDL.LU R52, [R1+0x23a8] ;  /* 0x0023a80001347983 */ /* 0x001ee80000300800 */
[----:B-1----:R-:W4:Y:S04]  /*1b440*/  LDL.LU R0, [R1+0x23a4] ;  /* 0x0023a40001007983 */ /* 0x002f280000300800 */
        /* <DEDUP_REMOVED lines=24> */
[----:B0-----:R-:W3:Y:S04]  /*1b5d0*/  LDL.LU R42, [R1+0x508] ;  /* 0x00050800012a7983 */ /* 0x001ee80000300800 */
[----:B------:R-:W-:Y:S04]  /*1b5e0*/  STS.U8 [R30+UR4+0x1880], R36 ;  /* 0x001880241e007988 */ /* 0x000fe80008000004 */
[----:B------:R-:W-:Y:S01]  /*1b5f0*/  STS.U8 [R30+UR4+0x18a0], R38 ;  /* 0x0018a0261e007988 */ /* 0x000fe20008000004 */
[----:B------:R-:W-:-:S03]  /*1b600*/  LOP3.LUT R2, R43, 0x10, RZ, 0x3c, !PT ;  /* 0x000000102b027812 */ /* 0x000fc600078e3cff */
[----:B--2---:R-:W-:Y:S04]  /*1b610*/  STS.U8 [R30+UR4+0x18c0], R40 ;  /* 0x0018c0281e007988 */ /* 0x004fe80008000004 */
[----:B----4-:R0:W-:Y:S04]  /*1b620*/  STS.U8 [R30+UR4+0x18e0], R0 ;  /* 0x0018e0001e007988 */ /* 0x0101e80008000004 */
[----:B0-----:R-:W2:Y:S04]  /*1b630*/  LDL.LU R0, [R1+0x23a0] ;  /* 0x0023a00001007983 */ /* 0x001ea80000300800 */
[----:B------:R-:W4:Y:S04]  /*1b640*/  LDL.LU R56, [R1+0x504] ;  /* 0x0005040001387983 */ /* 0x000f280000300800 */
[----:B------:R-:W2:Y:S04]  /*1b650*/  LDL.LU R55, [R1+0x500] ;  /* 0x0005000001377983 */ /* 0x000ea80000300800 */
[----:B------:R-:W2:Y:S04]  /*1b660*/  LDL.LU R53, [R1+0x4fc] ;  /* 0x0004fc0001357983 */ /* 0x000ea80000300800 */
[----:B------:R-:W2:Y:S04]  /*1b670*/  LDL.LU R51, [R1+0x4b8] ;  /* 0x0004b80001337983 */ /* 0x000ea80000300800 */
[----:B------:R-:W2:Y:S04]  /*1b680*/  LDL.LU R49, [R1+0x4b4] ;  /* 0x0004b40001317983 */ /* 0x000ea80000300800 */
[----:B------:R-:W2:Y:S04]  /*1b690*/  LDL.LU R47, [R1+0x4b0] ;  /* 0x0004b000012f7983 */ /* 0x000ea80000300800 */
[----:B------:R-:W2:Y:S04]  /*1b6a0*/  LDL.LU R45, [R1+0x4ac] ;  /* 0x0004ac00012d7983 */ /* 0x000ea80000300800 */
[----:B---3--:R-:W-:Y:S04]  /*1b6b0*/  STS.U8 [R30+UR4+0x1aa0], R52 ;  /* 0x001aa0341e007988 */ /* 0x008fe80008000004 */
[----:B------:R-:W-:Y:S04]  /*1b6c0*/  STS.U8 [R30+UR4+0x1a80], R50 ;  /* 0x001a80321e007988 */ /* 0x000fe80008000004 */
[----:B------:R-:W-:Y:S04]  /*1b6d0*/  STS.U8 [R30+UR4+0x1ae0], R48 ;  /* 0x001ae0301e007988 */ /* 0x000fe80008000004 */
[----:B------:R-:W3:Y:S04]  /*1b6e0*/  LDL.LU R41, [R1+0x478] ;  /* 0x0004780001297983 */ /* 0x000ee80000300800 */
        /* <DEDUP_REMOVED lines=11> */
[----:B------:R-:W-:Y:S04]  /*1b7a0*/  STS.U8 [R30+UR4+0x1e80], R16 ;  /* 0x001e80101e007988 */ /* 0x000fe80008000004 */
[----:B------:R-:W3:Y:S04]  /*1b7b0*/  LDL.LU R34, [R1+0x2e0] ;  /* 0x0002e00001227983 */ /* 0x000ee80000300800 */
[----:B------:R-:W-:Y:S04]  /*1b7c0*/  STS.U8 [R30+UR4+0x1ee0], R15 ;  /* 0x001ee00f1e007988 */ /* 0x000fe80008000004 */
[----:B------:R-:W3:Y:S04]  /*1b7d0*/  LDL.LU R36, [R1+0x2dc] ;  /* 0x0002dc0001247983 */ /* 0x000ee80000300800 */
[----:B------:R-:W-:Y:S04]  /*1b7e0*/  STS.U8 [R30+UR4+0x1ec0], R14 ;  /* 0x001ec00e1e007988 */ /* 0x000fe80008000004 */
[----:B------:R-:W3:Y:S04]  /*1b7f0*/  LDL.LU R38, [R1+0x2a8] ;  /* 0x0002a80001267983 */ /* 0x000ee80000300800 */
[----:B------:R0:W-:Y:S04]  /*1b800*/  STS.U8 [R2+UR4+0x100], R42 ;  /* 0x0001002a02007988 */ /* 0x0001e80008000004 */
[----:B------:R-:W3:Y:S04]  /*1b810*/  LDL.LU R40, [R1+0x2a4] ;  /* 0x0002a40001287983 */ /* 0x000ee80000300800 */
[----:B0-----:R-:W3:Y:S04]  /*1b820*/  LDL.LU R42, [R1+0x2a0] ;  /* 0x0002a000012a7983 */ /* 0x001ee80000300800 */
[----:B------:R-:W3:Y:S04]  /*1b830*/  LDL.LU R29, [R1+0x29c] ;  /* 0x00029c00011d7983 */ /* 0x000ee80000300800 */
[----:B------:R-:W3:Y:S04]  /*1b840*/  LDL.LU R54, [R1+0x268] ;  /* 0x0002680001367983 */ /* 0x000ee80000300800 */
[----:B------:R-:W3:Y:S04]  /*1b850*/  LDL.LU R58, [R1+0x264] ;  /* 0x00026400013a7983 */ /* 0x000ee80000300800 */
[----:B------:R-:W3:Y:S04]  /*1b860*/  LDL.LU R59, [R1+0x260] ;  /* 0x00026000013b7983 */ /* 0x000ee80000300800 */
[----:B------:R-:W3:Y:S04]  /*1b870*/  LDL.LU R60, [R1+0x25c] ;  /* 0x00025c00013c7983 */ /* 0x000ee80000300800 */
[----:B------:R-:W3:Y:S04]  /*1b880*/  LDL.LU R30, [R1+0x228] ;  /* 0x00022800011e7983 */ /* 0x000ee80000300800 */
[----:B------:R-:W3:Y:S04]  /*1b890*/  LDL.LU R31, [R1+0x224] ;  /* 0x00022400011f7983 */ /* 0x000ee80000300800 */
[----:B------:R-:W3:Y:S04]  /*1b8a0*/  LDL.LU R57, [R1+0x220] ;  /* 0x0002200001397983 */ /* 0x000ee80000300800 */
[----:B----4-:R-:W-:Y:S04]  /*1b8b0*/  STS.U8 [R2+UR4+0x120], R56 ;  /* 0x0001203802007988 */ /* 0x010fe80008000004 */
[----:B--2---:R-:W-:Y:S04]  /*1b8c0*/  STS.U8 [R2+UR4+0x140], R55 ;  /* 0x0001403702007988 */ /* 0x004fe80008000004 */
[----:B------:R0:W-:Y:S04]  /*1b8d0*/  STS.U8 [R2+UR4+0x160], R53 ;  /* 0x0001603502007988 */ /* 0x0001e80008000004 */
[----:B------:R1:W-:Y:S04]  /*1b8e0*/  STS.U8 [R2+UR4+0x320], R51 ;  /* 0x0003203302007988 */ /* 0x0003e80008000004 */
[----:B------:R2:W-:Y:S04]  /*1b8f0*/  STS.U8 [R2+UR4+0x300], R49 ;  /* 0x0003003102007988 */ /* 0x0005e80008000004 */
[----:B------:R4:W-:Y:S04]  /*1b900*/  STS.U8 [R2+UR4+0x360], R47 ;  /* 0x0003602f02007988 */ /* 0x0009e80008000004 */
[----:B------:R2:W-:Y:S04]  /*1b910*/  STS.U8 [R2+UR4+0x340], R45 ;  /* 0x0003402d02007988 */ /* 0x0005e80008000004 */
[----:B0-----:R-:W3:Y:S04]  /*1b920*/  LDL.LU R53, [R1+0x21c] ;  /* 0x00021c0001357983 */ /* 0x001ee80000300800 */
[----:B-1----:R-:W3:Y:S04]  /*1b930*/  LDL.LU R51, [R1+0x1e8] ;  /* 0x0001e80001337983 */ /* 0x002ee80000300800 */
[----:B--2---:R-:W2:Y:S04]  /*1b940*/  LDL.LU R49, [R1+0x1e4] ;  /* 0x0001e40001317983 */ /* 0x004ea80000300800 */
[----:B----4-:R-:W4:Y:S04]  /*1b950*/  LDL.LU R47, [R1+0x1e0] ;  /* 0x0001e000012f7983 */ /* 0x010f280000300800 */
[----:B------:R-:W4:Y:S04]  /*1b960*/  LDL.LU R45, [R1+0x1dc] ;  /* 0x0001dc00012d7983 */ /* 0x000f280000300800 */
[----:B------:R-:W4:Y:S04]  /*1b970*/  LDL.LU R56, [R1+0x1a8] ;  /* 0x0001a80001387983 */ /* 0x000f280000300800 */
[----:B---3--:R0:W-:Y:S04]  /*1b980*/  STS.U8 [R2+UR4+0x500], R41 ;  /* 0x0005002902007988 */ /* 0x0081e80008000004 */
        /* <DEDUP_REMOVED lines=32> */
[----:B--2---:R2:W-:Y:S04]  /*1bb90*/  STS.U8 [R2+UR4+0xf00], R49 ;  /* 0x000f003102007988 */ /* 0x0045e80008000004 */
[----:B----4-:R4:W-:Y:S04]  /*1bba0*/  STS.U8 [R2+UR4+0xf60], R47 ;  /* 0x000f602f02007988 */ /* 0x0109e80008000004 */
[----:B------:R2:W-:Y:S04]  /*1bbb0*/  STS.U8 [R2+UR4+0xf40], R45 ;  /* 0x000f402d02007988 */ /* 0x0005e80008000004 */
[----:B0-----:R-:W3:Y:S04]  /*1bbc0*/  LDL.LU R53, [R1+0x1c] ;  /* 0x00001c0001357983 */ /* 0x001ee80000300800 */
[----:B-1----:R-:W3:Y:S04]  /*1bbd0*/  LDL.LU R51, [R1+0x18] ;  /* 0x0000180001337983 */ /* 0x002ee80000300800 */
[----:B--2---:R-:W2:Y:S04]  /*1bbe0*/  LDL.LU R49, [R1+0x8] ;  /* 0x0000080001317983 */ /* 0x004ea80000300800 */
[----:B----4-:R-:W4:Y:S04]  /*1bbf0*/  LDL.LU R47, [R1+0x4] ;  /* 0x00000400012f7983 */ /* 0x010f280000300800 */
[----:B------:R-:W4:Y:S04]  /*1bc00*/  LDL.LU R45, [R1] ;  /* 0x00000000012d7983 */ /* 0x000f280000300800 */
[----:B------:R-:W-:Y:S04]  /*1bc10*/  STS.U8 [R2+UR4+0x1100], R56 ;  /* 0x0011003802007988 */ /* 0x000fe80008000004 */
[----:B---3--:R-:W-:Y:S04]  /*1bc20*/  STS.U8 [R2+UR4+0x1120], R55 ;  /* 0x0011203702007988 */ /* 0x008fe80008000004 */
        /* <DEDUP_REMOVED lines=8> */
[----:B---3--:R-:W3:Y:S04]  /*1bcb0*/  LDL.LU R37, [R1+0x4f0] ;  /* 0x0004f00001257983 */ /* 0x008ee80000300800 */
        /* <DEDUP_REMOVED lines=25> */
[----:B------:R-:W3:Y:S01]  /*1be50*/  LDL.LU R55, [R1+0x250] ;  /* 0x0002500001377983 */ /* 0x000ee20000300800 */
[----:B------:R-:W-:-:S03]  /*1be60*/  LOP3.LUT R31, R43, 0x18, RZ, 0x3c, !PT ;  /* 0x000000182b1f7812 */ /* 0x000fc600078e3cff */
[----:B------:R0:W-:Y:S04]  /*1be70*/  STS.U8 [R2+UR4+0x1760], R53 ;  /* 0x0017603502007988 */ /* 0x0001e80008000004 */
[----:B------:R1:W-:Y:S04]  /*1be80*/  STS.U8 [R2+UR4+0x1740], R51 ;  /* 0x0017403302007988 */ /* 0x0003e80008000004 */
[----:B--2---:R2:W-:Y:S04]  /*1be90*/  STS.U8 [R2+UR4+0x1900], R49 ;  /* 0x0019003102007988 */ /* 0x0045e80008000004 */
[----:B----4-:R4:W-:Y:S04]  /*1bea0*/  STS.U8 [R2+UR4+0x1920], R47 ;  /* 0x0019202f02007988 */ /* 0x0109e80008000004 */
[----:B------:R0:W-:Y:S04]  /*1beb0*/  STS.U8 [R2+UR4+0x1940], R45 ;  /* 0x0019402d02007988 */ /* 0x0001e80008000004 */
        /* <DEDUP_REMOVED lines=9> */
[----:B0-----:R-:W3:Y:S04]  /*1bf50*/  LDL.LU R53, [R1+0x24c] ;  /* 0x00024c0001357983 */ /* 0x001ee80000300800 */
[----:B------:R-:W-:Y:S04]  /*1bf60*/  STS.U8 [R2+UR4+0x1f20], R6 ;  /* 0x001f200602007988 */ /* 0x000fe80008000004 */
[----:B-1----:R-:W3:Y:S04]  /*1bf70*/  LDL.LU R51, [R1+0x218] ;  /* 0x0002180001337983 */ /* 0x002ee80000300800 */
[----:B------:R-:W-:Y:S04]  /*1bf80*/  STS.U8 [R2+UR4+0x1f00], R5 ;  /* 0x001f000502007988 */ /* 0x000fe80008000004 */
[----:B--2---:R-:W2:Y:S04]  /*1bf90*/  LDL.LU R49, [R1+0x214] ;  /* 0x0002140001317983 */ /* 0x004ea80000300800 */
[----:B------:R-:W-:Y:S04]  /*1bfa0*/  STS.U8 [R2+UR4+0x1f60], R4 ;  /* 0x001f600402007988 */ /* 0x000fe80008000004 */
[----:B----4-:R-:W4:Y:S04]  /*1bfb0*/  LDL.LU R47, [R1+0x210] ;  /* 0x00021000012f7983 */ /* 0x010f280000300800 */
[----:B------:R-:W-:Y:S04]  /*1bfc0*/  STS.U8 [R2+UR4+0x1f40], R3 ;  /* 0x001f400302007988 */ /* 0x000fe80008000004 */
[----:B------:R-:W4:Y:S04]  /*1bfd0*/  LDL.LU R45, [R1+0x20c] ;  /* 0x00020c00012d7983 */ /* 0x000f280000300800 */
[----:B------:R0:W-:Y:S04]  /*1bfe0*/  STS.U8 [R31+UR4+0x180], R41 ;  /* 0x000180291f007988 */ /* 0x0001e80008000004 */
[----:B------:R-:W4:Y:S04]  /*1bff0*/  LDL.LU R43, [R1+0x1d8] ;  /* 0x0001d800012b7983 */ /* 0x000f280000300800 */
[----:B------:R1:W-:Y:S04]  /*1c000*/  STS.U8 [R31+UR4+0x1a0], R39 ;  /* 0x0001a0271f007988 */ /* 0x0003e80008000004 */
[----:B---3--:R3:W-:Y:S04]  /*1c010*/  STS.U8 [R31+UR4+0x1c0], R37 ;  /* 0x0001c0251f007988 */ /* 0x0087e80008000004 */
        /* <DEDUP_REMOVED lines=46> */
[----:B------:R1:W-:Y:S04]  /*1c300*/  STS.U8 [R31+UR4+0xd80], R51 ;  /* 0x000d80331f007988 */ /* 0x0003e80008000004 */
[----:B--2---:R2:W-:Y:S04]  /*1c310*/  STS.U8 [R31+UR4+0xda0], R49 ;  /* 0x000da0311f007988 */ /* 0x0045e80008000004 */
[----:B----4-:R4:W-:Y:S04]  /*1c320*/  STS.U8 [R31+UR4+0xdc0], R47 ;  /* 0x000dc02f1f007988 */ /* 0x0109e80008000004 */
[----:B0-----:R-:W3:Y:S04]  /*1c330*/  LDL.LU R53, [R1+0x2370] ;  /* 0x0023700001357983 */ /* 0x001ee80000300800 */
[----:B-1----:R-:W3:Y:S04]  /*1c340*/  LDL.LU R51, [R1+0x236c] ;  /* 0x00236c0001337983 */ /* 0x002ee80000300800 */
[----:B------:R0:W-:Y:S04]  /*1c350*/  STS.U8 [R31+UR4+0xde0], R45 ;  /* 0x000de02d1f007988 */ /* 0x0001e80008000004 */
[----:B--2---:R-:W2:Y:S04]  /*1c360*/  LDL.LU R49, [R1+0x2368] ;  /* 0x0023680001317983 */ /* 0x004ea80000300800 */
[----:B----4-:R-:W4:Y:S04]  /*1c370*/  LDL.LU R47, [R1+0x2364] ;  /* 0x00236400012f7983 */ /* 0x010f280000300800 */
[----:B------:R1:W-:Y:S04]  /*1c380*/  STS.U8 [R31+UR4+0xfa0], R43 ;  /* 0x000fa02b1f007988 */ /* 0x0003e80008000004 */
[----:B------:R1:W-:Y:S04]  /*1c390*/  STS.U8 [R31+UR4+0xf80], R41 ;  /* 0x000f80291f007988 */ /* 0x0003e80008000004 */
[----:B0-----:R-:W2:Y:S04]  /*1c3a0*/  LDL.LU R45, [R1+0x2360] ;  /* 0x00236000012d7983 */ /* 0x001ea80000300800 */
[----:B------:R0:W-:Y:S04]  /*1c3b0*/  STS.U8 [R31+UR4+0xfe0], R39 ;  /* 0x000fe0271f007988 */ /* 0x0001e80008000004 */
[----:B---3--:R3:W-:Y:S04]  /*1c3c0*/  STS.U8 [R31+UR4+0xfc0], R37 ;  /* 0x000fc0251f007988 */ /* 0x0087e80008000004 */
[----:B-1----:R-:W2:Y:S04]  /*1c3d0*/  LDL.LU R43, [R1+0x235c] ;  /* 0x00235c00012b7983 */ /* 0x002ea80000300800 */
[----:B------:R1:W-:Y:S04]  /*1c3e0*/  STS.U8 [R31+UR4+0x1180], R35 ;  /* 0x001180231f007988 */ /* 0x0003e80008000004 */
[----:B------:R-:W2:Y:S04]  /*1c3f0*/  LDL.LU R41, [R1+0x2358] ;  /* 0x0023580001297983 */ /* 0x000ea80000300800 */
[----:B0-----:R-:W2:Y:S04]  /*1c400*/  LDL.LU R39, [R1+0x2354] ;  /* 0x0023540001277983 */ /* 0x001ea80000300800 */
[----:B---3--:R-:W3:Y:S04]  /*1c410*/  LDL.LU R37, [R1+0x2350] ;  /* 0x0023500001257983 */ /* 0x008ee80000300800 */
[----:B------:R0:W-:Y:S04]  /*1c420*/  STS.U8 [R31+UR4+0x11a0], R33 ;  /* 0x0011a0211f007988 */ /* 0x0001e80008000004 */
[----:B------:R0:W-:Y:S04]  /*1c430*/  STS.U8 [R31+UR4+0x11c0], R32 ;  /* 0x0011c0201f007988 */ /* 0x0001e80008000004 */
[----:B-1----:R-:W2:Y:S04]  /*1c440*/  LDL.LU R35, [R1+0x234c] ;  /* 0x00234c0001237983 */ /* 0x002ea80000300800 */
[----:B------:R1:W-:Y:S04]  /*1c450*/  STS.U8 [R31+UR4+0x11e0], R34 ;  /* 0x0011e0221f007988 */ /* 0x0003e80008000004 */
[----:B------:R1:W-:Y:S04]  /*1c460*/  STS.U8 [R31+UR4+0x13a0], R36 ;  /* 0x0013a0241f007988 */ /* 0x0003e80008000004 */
[----:B------:R1:W-:Y:S04]  /*1c470*/  STS.U8 [R31+UR4+0x1380], R38 ;  /* 0x001380261f007988 */ /* 0x0003e80008000004 */
[----:B0-----:R-:W2:Y:S04]  /*1c480*/  LDL.LU R33, [R1+0x2348] ;  /* 0x0023480001217983 */ /* 0x001ea80000300800 */
[----:B------:R-:W2:Y:S04]  /*1c490*/  LDL.LU R32, [R1+0x2344] ;  /* 0x0023440001207983 */ /* 0x000ea80000300800 */
[----:B-1----:R-:W2:Y:S04]  /*1c4a0*/  LDL.LU R34, [R1+0x2340] ;  /* 0x0023400001227983 */ /* 0x002ea80000300800 */
[----:B------:R0:W-:Y:S04]  /*1c4b0*/  STS.U8 [R31+UR4+0x13e0], R40 ;  /* 0x0013e0281f007988 */ /* 0x0001e80008000004 */
[----:B------:R-:W2:Y:S04]  /*1c4c0*/  LDL.LU R36, [R1+0x233c] ;  /* 0x00233c0001247983 */ /* 0x000ea80000300800 */
[----:B------:R-:W2:Y:S04]  /*1c4d0*/  LDL.LU R38, [R1+0x2338] ;  /* 0x0023380001267983 */ /* 0x000ea80000300800 */
[----:B------:R1:W-:Y:S04]  /*1c4e0*/  STS.U8 [R31+UR4+0x13c0], R42 ;  /* 0x0013c02a1f007988 */ /* 0x0003e80008000004 */
[----:B------:R1:W-:Y:S04]  /*1c4f0*/  STS.U8 [R31+UR4+0x1580], R0 ;  /* 0x001580001f007988 */ /* 0x0003e80008000004 */
[----:B0-----:R-:W2:Y:S04]  /*1c500*/  LDL.LU R40, [R1+0x2334] ;  /* 0x0023340001287983 */ /* 0x001ea80000300800 */
[----:B-1----:R-:W2:Y:S04]  /*1c510*/  LDL.LU R42, [R1+0x2330] ;  /* 0x00233000012a7983 */ /* 0x002ea80000300800 */
[----:B------:R-:W2:Y:S04]  /*1c520*/  LDL.LU R0, [R1+0x232c] ;  /* 0x00232c0001007983 */ /* 0x000ea80000300800 */
[----:B------:R-:W-:Y:S04]  /*1c530*/  STS.U8 [R31+UR4+0x15a0], R3 ;  /* 0x0015a0031f007988 */ /* 0x000fe80008000004 */
[----:B------:R-:W-:Y:S04]  /*1c540*/  STS.U8 [R31+UR4+0x15c0], R2 ;  /* 0x0015c0021f007988 */ /* 0x000fe80008000004 */
[----:B--2---:R0:W-:Y:S04]  /*1c550*/  STS.U8 [R31+UR4+0x15e0], R0 ;  /* 0x0015e0001f007988 */ /* 0x0041e80008000004 */
[----:B0-----:R-:W2:Y:S04]  /*1c560*/  LDL.LU R0, [R1+0x2328] ;  /* 0x0023280001007983 */ /* 0x001ea80000300800 */
[----:B------:R-:W2:Y:S04]  /*1c570*/  LDL R3, [R1+0x1848] ;  /* 0x0018480001037983 */ /* 0x000ea80000100800 */
[----:B------:R-:W2:Y:S04]  /*1c580*/  LDL R2, [R1+0x1860] ;  /* 0x0018600001027983 */ /* 0x000ea80000100800 */
        /* <DEDUP_REMOVED lines=8> */
[----:B---3--:R-:W-:Y:S04]  /*1c610*/  STS.U8 [R31+UR4+0x1ba0], R37 ;  /* 0x001ba0251f007988 */ /* 0x008fe80008000004 */
[----:B------:R-:W-:Y:S04]  /*1c620*/  STS.U8 [R31+UR4+0x1b80], R39 ;  /* 0x001b80271f007988 */ /* 0x000fe80008000004 */
[----:B------:R-:W-:Y:S04]  /*1c630*/  STS.U8 [R31+UR4+0x1be0], R41 ;  /* 0x001be0291f007988 */ /* 0x000fe80008000004 */
[----:B------:R-:W-:Y:S04]  /*1c640*/  STS.U8 [R31+UR4+0x1bc0], R43 ;  /* 0x001bc02b1f007988 */ /* 0x000fe80008000004 */
[----:B------:R-:W-:Y:S04]  /*1c650*/  STS.U8 [R31+UR4+0x1d80], R45 ;  /* 0x001d802d1f007988 */ /* 0x000fe80008000004 */
[----:B----4-:R-:W-:Y:S04]  /*1c660*/  STS.U8 [R31+UR4+0x1da0], R47 ;  /* 0x001da02f1f007988 */ /* 0x010fe80008000004 */
[----:B------:R-:W-:Y:S04]  /*1c670*/  STS.U8 [R31+UR4+0x1dc0], R49 ;  /* 0x001dc0311f007988 */ /* 0x000fe80008000004 */
[----:B------:R-:W-:Y:S04]  /*1c680*/  STS.U8 [R31+UR4+0x1de0], R51 ;  /* 0x001de0331f007988 */ /* 0x000fe80008000004 */
[----:B------:R-:W-:Y:S04]  /*1c690*/  STS.U8 [R31+UR4+0x1fa0], R53 ;  /* 0x001fa0351f007988 */ /* 0x000fe80008000004 */
[----:B------:R-:W-:Y:S04]  /*1c6a0*/  STS.U8 [R31+UR4+0x1f80], R55 ;  /* 0x001f80371f007988 */ /* 0x000fe80008000004 */
[----:B------:R-:W-:Y:S04]  /*1c6b0*/  STS.U8 [R31+UR4+0x1fe0], R56 ;  /* 0x001fe0381f007988 */ /* 0x000fe80008000004 */
[----:B------:R0:W-:Y:S01]  /*1c6c0*/  STS.U8 [R31+UR4+0x1fc0], R57 ;  /* 0x001fc0391f007988 */ /* 0x0001e20008000004 */
[----:B------:R-:W-:Y:S06]  /*1c6d0*/  BAR.SYNC.DEFER_BLOCKING 0x0 ;  /* 0x0000000000007b1d */ /* 0x000fec0000010000 */
[----:B0-----:R-:W3:Y:S01]  /*1c6e0*/  LDL.LU R31, [R1+0x2324] ;  /* 0x00232400011f7983 */ /* 0x001ee20000300800 */
[----:B--2---:R-:W-:-:S06]  /*1c6f0*/  PRMT R0, RZ, 0x7610, R0 ;  /* 0x00007610ff007816 */ /* 0x004fcc0000000000 */
[----:B------:R-:W2:Y:S04]  /*1c700*/  @!P3 LDG.E.U8 R0, desc[UR42][R2.64] ;  /* 0x0000002a0200b981 */ /* 0x000ea8000c1e1100 */
[----:B--2---:R0:W-:Y:S04]  /*1c710*/  STL [R1+0x59c], R0 ;  /* 0x00059c0001007387 */ /* 0x0041e80000100800 */
[----:B0-----:R-:W2:Y:S04]  /*1c720*/  LDL.LU R0, [R1+0x2320] ;  /* 0x0023200001007983 */ /* 0x001ea80000300800 */
[----:B------:R-:W4:Y:S04]  /*1c730*/  LDL R2, [R1+0x1828] ;  /* 0x0018280001027983 */ /* 0x000f280000100800 */
[----:B------:R-:W4:Y:S01]  /*1c740*/  LDL R3, [R1+0x1850] ;  /* 0x0018500001037983 */ /* 0x000f220000100800 */
[----:B---3--:R-:W-:-:S02]  /*1c750*/  PRMT R31, RZ, 0x7610, R31 ;  /* 0x00007610ff1f7816 */ /* 0x008fc4000000001f */
[----:B----4-:R-:W-:-:S04]  /*1c760*/  @!P0 LOP3.LUT R3, R3, R2, RZ, 0x3c, !PT ;  /* 0x0000000203038212 */ /* 0x010fc800078e3cff */
[----:B------:R-:W-:-:S04]  /*1c770*/  @!P0 LOP3.LUT R2, R3, R2, RZ, 0x3c, !PT ;  /* 0x0000000203028212 */ /* 0x000fc800078e3cff */
[----:B------:R-:W-:-:S05]  /*1c780*/  @!P0 LOP3.LUT R3, R3, R2, RZ, 0x3c, !PT ;  /* 0x0000000203038212 */ /* 0x000fca00078e3cff */
[----:B------:R-:W3:Y:S04]  /*1c790*/  @!P0 LDG.E.U8 R31, desc[UR42][R2.64] ;  /* 0x0000002a021f8981 */ /* 0x000ee8000c1e1100 */
[----:B---3--:R0:W-:Y:S04]  /*1c7a0*/  STL [R1+0x598], R31 ;  /* 0x0005981f01007387 */ /* 0x0081e80000100800 */
[----:B0-----:R-:W3:Y:S04]  /*1c7b0*/  LDL.LU R31, [R1+0x231c] ;  /* 0x00231c00011f7983 */ /* 0x001ee80000300800 */
[----:B------:R-:W4:Y:S04]  /*1c7c0*/  LDL R2, [R1+0x183c] ;  /* 0x00183c0001027983 */ /* 0x000f280000100800 */
[----:B------:R-:W4:Y:S01]  /*1c7d0*/  LDL R3, [R1+0x1868] ;  /* 0x0018680001037983 */ /* 0x000f220000100800 */
[----:B--2---:R-:W-:-:S02]  /*1c7e0*/  PRMT R0, RZ, 0x7610, R0 ;  /* 0x00007610ff007816 */ /* 0x004fc40000000000 */
[----:B----4-:R-:W-:-:S04]  /*1c7f0*/  @!P1 LOP3.LUT R3, R3, R2, RZ, 0x3c, !PT ;  /* 0x0000000203039212 */ /* 0x010fc800078e3cff */
[----:B------:R-:W-:-:S04]  /*1c800*/  @!P1 LOP3.LUT R2, R3, R2, RZ, 0x3c, !PT ;  /* 0x0000000203029212 */ /* 0x000fc800078e3cff */
[----:B------:R-:W-:-:S05]  /*1c810*/  @!P1 LOP3.LUT R3, R3, R2, RZ, 0x3c, !PT ;  /* 0x0000000203039212 */ /* 0x000fca00078e3cff */
        /* <DEDUP_REMOVED lines=1427> */
[----:B------:R-:W-:-:S02]  /*22150*/  PRMT R30, RZ, 0x7610, R30 ;  /* 0x00007610ff1e7816 */ /* 0x000fc4000000001e */
[----:B----4-:R-:W-:-:S04]  /*22160*/  @!P1 LOP3.LUT R3, R3, R2, RZ, 0x3c, !PT ;  /* 0x0000000203039212 */ /* 0x010fc800078e3cff */
[----:B------:R-:W-:-:S04]  /*22170*/  @!P1 LOP3.LUT R2, R3, R2, RZ, 0x3c, !PT ;  /* 0x0000000203029212 */ /* 0x000fc800078e3cff */
[----:B------:R-:W-:-:S05]  /*22180*/  @!P1 LOP3.LUT R3, R3, R2, RZ, 0x3c, !PT ;  /* 0x0000000203039212 */ /* 0x000fca00078e3cff */
[----:B------:R0:W4:Y:S04]  /*22190*/  @!P1 LDG.E.U8 R30, desc[UR42][R2.64] ;  /* 0x0000002a021e9981 */ /* 0x000128000c1e1100 */
[----:B------:R-:W0:Y:S04]  /*221a0*/  LDL R2, [R1+0x1544] ;  /* 0x0015440001027983 */ /* 0x000e280000100800 */
[----:B------:R-:W0:Y:S01]  /*221b0*/  LDL R3, [R1+0x156c] ;  /* 0x00156c0001037983 */ /* 0x000e220000100800 */
[----:B--2---:R-:W-:Y:S02]  /*221c0*/  PRMT R0, RZ, 0x7610, R0 ;  /* 0x00007610ff007816 */ /* 0x004fe40000000000 */
[----:B0-----:R-:W-:-:S04]  /*221d0*/  @!P2 LOP3.LUT R3, R3, R2, RZ, 0x3c, !PT ;  /* 0x000000020303a212 */ /* 0x001fc800078e3cff */
[----:B------:R-:W-:-:S04]  /*221e0*/  @!P2 LOP3.LUT R2, R3, R2, RZ, 0x3c, !PT ;  /* 0x000000020302a212 */ /* 0x000fc800078e3cff */
[----:B------:R-:W-:-:S05]  /*221f0*/  @!P2 LOP3.LUT R3, R3, R2, RZ, 0x3c, !PT ;  /* 0x000000020303a212 */ /* 0x000fca00078e3cff */
[----:B------:R-:W2:Y:S04]  /*22200*/  @!P2 LDG.E.U8 R0, desc[UR42][R2.64] ;  /* 0x0000002a0200a981 */ /* 0x000ea8000c1e1100 */
[----:B----4-:R0:W-:Y:S04]  /*22210*/  STL [R1+0xc8], R30 ;  /* 0x0000c81e01007387 */ /* 0x0101e80000100800 */
[----:B0-----:R-:W4:Y:S04]  /*22220*/  LDL R30, [R1+0x15a4] ;  /* 0x0015a400011e7983 */ /* 0x001f280000100800 */
[----:B--2---:R0:W-:Y:S04]  /*22230*/  STL [R1+0xc4], R0 ;  /* 0x0000c40001007387 */ /* 0x0041e80000100800 */
[----:B0-----:R-:W2:Y:S04]  /*22240*/  LDL.LU R0, [R1+0x209c] ;  /* 0x00209c0001007983 */ /* 0x001ea80000300800 */
[----:B------:R-:W2:Y:S04]  /*22250*/  LDL R2, [R1+0x1540] ;  /* 0x0015400001027983 */ /* 0x000ea80000100800 */
[----:B------:R-:W2:Y:S01]  /*22260*/  LDL R3, [R1+0x1584] ;  /* 0x0015840001037983 */ /* 0x000ea20000100800 */
[----:B---3--:R-:W-:-:S02]  /*22270*/  PRMT R31, RZ, 0x7610, R31 ;  /* 0x00007610ff1f7816 */ /* 0x008fc4000000001f */
[----:B--2---:R-:W-:-:S04]  /*22280*/  @!P3 LOP3.LUT R3, R3, R2, RZ, 0x3c, !PT ;  /* 0x000000020303b212 */ /* 0x004fc800078e3cff */
[----:B------:R-:W-:-:S04]  /*22290*/  @!P3 LOP3.LUT R2, R3, R2, RZ, 0x3c, !PT ;  /* 0x000000020302b212 */ /* 0x000fc800078e3cff */
[----:B------:R-:W-:-:S05]  /*222a0*/  @!P3 LOP3.LUT R3, R3, R2, RZ, 0x3c, !PT ;  /* 0x000000020303b212 */ /* 0x000fca00078e3cff */
[----:B------:R-:W2:Y:S04]  /*222b0*/  @!P3 LDG.E.U8 R31, desc[UR42][R2.64] ;  /* 0x0000002a021fb981 */ /* 0x000ea8000c1e1100 */
[----:B--2---:R0:W-:Y:S04]  /*222c0*/  STL [R1+0xc0], R31 ;  /* 0x0000c01f01007387 */ /* 0x0041e80000100800 */
[----:B0-----:R-:W2:Y:S04]  /*222d0*/  LDL.LU R31, [R1+0x2098] ;  /* 0x00209800011f7983 */ /* 0x001ea80000300800 */
[----:B------:R-:W3:Y:S04]  /*222e0*/  LDL R2, [R1+0x153c] ;  /* 0x00153c0001027983 */ /* 0x000ee80000100800 */
[----:B------:R-:W3:Y:S01]  /*222f0*/  LDL R3, [R1+0x1580] ;  /* 0x0015800001037983 */ /* 0x000ee20000100800 */
[----:B------:R-:W-:-:S02]  /*22300*/  PRMT R0, RZ, 0x7610, R0 ;  /* 0x00007610ff007816 */ /* 0x000fc40000000000 */
[----:B---3--:R-:W-:-:S04]  /*22310*/  @!P0 LOP3.LUT R3, R3, R2, RZ, 0x3c, !PT ;  /* 0x0000000203038212 */ /* 0x008fc800078e3cff */
[----:B------:R-:W-:-:S04]  /*22320*/  @!P0 LOP3.LUT R2, R3, R2, RZ, 0x3c, !PT ;  /* 0x0000000203028212 */ /* 0x000fc800078e3cff */
[----:B------:R-:W-:-:S05]  /*22330*/  @!P0 LOP3.LUT R3, R3, R2, RZ, 0x3c, !PT ;  /* 0x0000000203038212 */ /* 0x000fca00078e3cff */
[----:B------:R-:W3:Y:S04]  /*22340*/  @!P0 LDG.E.U8 R0, desc[UR42][R2.64] ;  /* 0x0000002a02008981 */ /* 0x000ee8000c1e1100 */
[----:B---3--:R0:W-:Y:S04]  /*22350*/  STL [R1+0xac], R0 ;  /* 0x0000ac0001007387 */ /* 0x0081e80000100800 */
[----:B0-----:R-:W3:Y:S04]  /*22360*/  LDL.LU R0, [R1+0x2094] ;  /* 0x0020940001007983 */ /* 0x001ee80000300800 */
[----:B------:R-:W3:Y:S04]  /*22370*/  LDL R2, [R1+0x1568] ;  /* 0x0015680001027983 */ /* 0x000ee80000100800 */
[----:B------:R-:W3:Y:S01]  /*22380*/  LDL R3, [R1+0x1598] ;  /* 0x0015980001037983 */ /* 0x000ee20000100800 */
[----:B--2---:R-:W-:-:S02]  /*22390*/  PRMT R31, RZ, 0x7610, R31 ;  /* 0x00007610ff1f7816 */ /* 0x004fc4000000001f */
[----:B---3--:R-:W-:-:S04]  /*223a0*/  @!P1 LOP3.LUT R3, R3, R2, RZ, 0x3c, !PT ;  /* 0x0000000203039212 */ /* 0x008fc800078e3cff */
        /* <DEDUP_REMOVED lines=11> */
[----:B------:R-:W3:Y:S01]  /*22460*/  @!P2 LDG.E.U8 R0, desc[UR42][R2.64] ;  /* 0x0000002a0200a981 */ /* 0x000ee2000c1e1100 */
[----:B--2---:R-:W-:-:S03]  /*22470*/  PRMT R31, RZ, 0x7610, R31 ;  /* 0x00007610ff1f7816 */ /* 0x004fc6000000001f */
[----:B---3--:R0:W-:Y:S04]  /*22480*/  STL [R1+0xa4], R0 ;  /* 0x0000a40001007387 */ /* 0x0081e80000100800 */
[----:B0-----:R-:W2:Y:S04]  /*22490*/  LDL.LU R0, [R1+0x208c] ;  /* 0x00208c0001007983 */ /* 0x001ea80000300800 */
[----:B------:R-:W3:Y:S01]  /*224a0*/  LDL R3, [R1+0x1560] ;  /* 0x0015600001037983 */ /* 0x000ee20000100800 */
[----:B----4-:R-:W-:-:S03]  /*224b0*/  @!P3 IMAD.MOV.U32 R2, RZ, RZ, R30 ;  /* 0x000000ffff02b224 */ /* 0x010fc600078e001e */
[----:B------:R-:W4:Y:S04]  /*224c0*/  LDL R30, [R1+0x15c0] ;  /* 0x0015c000011e7983 */ /* 0x000f280000100800 */
[----:B---3--:R-:W3:Y:S04]  /*224d0*/  @!P3 LDG.E.U8 R31, desc[UR42][R2.64] ;  /* 0x0000002a021fb981 */ /* 0x008ee8000c1e1100 */
        /* <DEDUP_REMOVED lines=17> */
[----:B------:R0:W3:Y:S04]  /*225f0*/  @!P1 LDG.E.U8 R61, desc[UR42][R2.64] ;  /* 0x0000002a023d9981 */ /* 0x0000e8000c1e1100 */
[----:B------:R-:W0:Y:S04]  /*22600*/  LDL R2, [R1+0x1590] ;  /* 0x0015900001027983 */ /* 0x000e280000100800 */
[----:B------:R-:W0:Y:S01]  /*22610*/  LDL R3, [R1+0x15b4] ;  /* 0x0015b40001037983 */ /* 0x000e220000100800 */
[----:B------:R-:W-:Y:S02]  /*22620*/  PRMT R31, RZ, 0x7610, R31 ;  /* 0x00007610ff1f7816 */ /* 0x000fe4000000001f */
[----:B0-----:R-:W-:-:S04]  /*22630*/  @!P2 LOP3.LUT R3, R3, R2, RZ, 0x3c, !PT ;  /* 0x000000020303a212 */ /* 0x001fc800078e3cff */
[----:B------:R-:W-:-:S04]  /*22640*/  @!P2 LOP3.LUT R2, R3, R2, RZ, 0x3c, !PT ;  /* 0x000000020302a212 */ /* 0x000fc800078e3cff */
[----:B------:R-:W-:Y:S01]  /*22650*/  @!P2 LOP3.LUT R3, R3, R2, RZ, 0x3c, !PT ;  /* 0x000000020303a212 */ /* 0x000fe200078e3cff */
[----:B---3--:R0:W-:Y:S04]  /*22660*/  STL [R1+0x88], R61 ;  /* 0x0000883d01007387 */ /* 0x0081e80000100800 */
[----:B------:R1:W3:Y:S01]  /*22670*/  @!P2 LDG.E.U8 R31, desc[UR42][R2.64] ;  /* 0x0000002a021fa981 */ /* 0x0002e2000c1e1100 */
[----:B------:R-:W-:-:S03]  /*22680*/  PRMT R60, RZ, 0x7610, R60 ;  /* 0x00007610ff3c7816 */ /* 0x000fc6000000003c */
[----:B0-----:R-:W2:Y:S04]  /*22690*/  LDL R61, [R1+0x15d4] ;  /* 0x0015d400013d7983 */ /* 0x001ea80000100800 */
[----:B------:R-:W1:Y:S04]  /*226a0*/  LDL R2, [R1+0x158c] ;  /* 0x00158c0001027983 */ /* 0x000e680000100800 */
[----:B------:R-:W1:Y:S02]  /*226b0*/  LDL R3, [R1+0x15c4] ;  /* 0x0015c40001037983 */ /* 0x000e640000100800 */
[----:B-1----:R-:W-:-:S04]  /*226c0*/  @!P3 LOP3.LUT R3, R3, R2, RZ, 0x3c, !PT ;  /* 0x000000020303b212 */ /* 0x002fc800078e3cff */
[----:B------:R-:W-:-:S04]  /*226d0*/  @!P3 LOP3.LUT R2, R3, R2, RZ, 0x3c, !PT ;  /* 0x000000020302b212 */ /* 0x000fc800078e3cff */
[----:B------:R-:W-:-:S05]  /*226e0*/  @!P3 LOP3.LUT R3, R3, R2, RZ, 0x3c, !PT ;  /* 0x000000020303b212 */ /* 0x000fca00078e3cff */
[----:B------:R-:W2:Y:S04]  /*226f0*/  @!P3 LDG.E.U8 R60, desc[UR42][R2.64] ;  /* 0x0000002a023cb981 */ /* 0x000ea8000c1e1100 */
[----:B---3--:R0:W-:Y:S04]  /*22700*/  STL [R1+0x84], R31 ;  /* 0x0000841f01007387 */ /* 0x0081e80000100800 */
[----:B0-----:R-:W3:Y:S04]  /*22710*/  LDL R31, [R1+0x15e4] ;  /* 0x0015e400011f7983 */ /* 0x001ee80000100800 */
[----:B--2---:R0:W-:Y:S04]  /*22720*/  STL [R1+0x80], R60 ;  /* 0x0000803c01007387 */ /* 0x0041e80000100800 */
[----:B0-----:R-:W2:Y:S04]  /*22730*/  LDL.LU R60, [R1+0x2080] ;  /* 0x00208000013c7983 */ /* 0x001ea80000300800 */
[----:B------:R-:W2:Y:S01]  /*22740*/  LDL R3, [R1+0x1588] ;  /* 0x0015880001037983 */ /* 0x000ea20000100800 */
[----:B------:R-:W-:Y:S01]  /*22750*/  PRMT R0, RZ, 0x7610, R0 ;  /* 0x00007610ff007816 */ /* 0x000fe20000000000 */
[----:B----4-:R-:W-:-:S02]  /*22760*/  @!P0 IMAD.MOV.U32 R2, RZ, RZ, R30 ;  /* 0x000000ffff028224 */ /* 0x010fc400078e001e */
[----:B------:R-:W4:Y:S04]  /*22770*/  LDL R30, [R1+0x15e0] ;  /* 0x0015e000011e7983 */ /* 0x000f280000100800 */
[----:B--2---:R-:W2:Y:S04]  /*22780*/  @!P0 LDG.E.U8 R0, desc[UR42][R2.64] ;  /* 0x0000002a02008981 */ /* 0x004ea8000c1e1100 */
[----:B--2---:R0:W-:Y:S04]  /*22790*/  STL [R1+0x7c], R0 ;  /* 0x00007c0001007387 */ /* 0x0041e80000100800 */
[----:B0-----:R-:W2:Y:S04]  /*227a0*/  LDL.LU R0, [R1+0x207c] ;  /* 0x00207c0001007983 */ /* 0x001ea80000300800 */
[----:B------:R-:W2:Y:S04]  /*227b0*/  LDL R2, [R1+0x159c] ;  /* 0x00159c0001027983 */ /* 0x000ea80000100800 */
[----:B------:R-:W2:Y:S01]  /*227c0*/  LDL R3, [R1+0x15d8] ;  /* 0x0015d80001037983 */ /* 0x000ea20000100800 */
[----:B------:R-:W-:-:S02]  /*227d0*/  PRMT R29, RZ, 0x7610, R29 ;  /* 0x00007610ff1d7816 */ /* 0x000fc4000000001d */
[----:B--2---:R-:W-:-:S04]  /*227e0*/  @!P1 LOP3.LUT R3, R3, R2, RZ, 0x3c, !PT ;  /* 0x0000000203039212 */ /* 0x004fc800078e3cff */
[----:B------:R-:W-:-:S04]  /*227f0*/  @!P1 LOP3.LUT R2, R3, R2, RZ, 0x3c, !PT ;  /* 0x0000000203029212 */ /* 0x000fc800078e3cff */
[----:B------:R-:W-:-:S05]  /*22800*/  @!P1 LOP3.LUT R3, R3, R2, RZ, 0x3c, !PT ;  /* 0x0000000203039212 */ /* 0x000fca00078e3cff */
[----:B------:R0:W2:Y:S04]  /*22810*/  @!P1 LDG.E.U8 R29, desc[UR42][R2.64] ;  /* 0x0000002a021d9981 */ /* 0x0000a8000c1e1100 */
[----:B------:R-:W3:Y:S01]  /*22820*/  LDL R3, [R1+0x15b0] ;  /* 0x0015b00001037983 */ /* 0x000ee20000100800 */
[----:B------:R-:W-:Y:S01]  /*22830*/  PRMT R28, RZ, 0x7610, R28 ;  /* 0x00007610ff1c7816 */ /* 0x000fe2000000001c */
[----:B0-----:R-:W-:Y:S02]  /*22840*/  @!P2 IMAD.MOV.U32 R2, RZ, RZ, R61 ;  /* 0x000000ffff02a224 */ /* 0x001fe400078e003d */
[----:B--2---:R0:W-:Y:S01]  /*22850*/  STL [R1+0x78], R29 ;  /* 0x0000781d01007387 */ /* 0x0041e20000100800 */
[----:B------:R-:W-:-:S03]  /*22860*/  PRMT R27, RZ, 0x7610, R27 ;  /* 0x00007610ff1b7816 */ /* 0x000fc6000000001b */
[----:B------:R-:W2:Y:S04]  /*22870*/  LDL R61, [R1+0x15d0] ;  /* 0x0015d000013d7983 */ /* 0x000ea80000100800 */
[----:B---3--:R1:W3:Y:S04]  /*22880*/  @!P2 LDG.E.U8 R28, desc[UR42][R2.64] ;  /* 0x0000002a021ca981 */ /* 0x0082e8000c1e1100 */
[----:B0-----:R-:W2:Y:S04]  /*22890*/  LDL R29, [R1+0x15f8] ;  /* 0x0015f800011d7983 */ /* 0x001ea80000100800 */
[----:B------:R-:W2:Y:S01]  /*228a0*/  LDL R3, [R1+0x15ac] ;  /* 0x0015ac0001037983 */ /* 0x000ea20000100800 */
[----:B-1----:R-:W-:-:S03]  /*228b0*/  @!P3 IMAD.MOV.U32 R2, RZ, RZ, R31 ;  /* 0x000000ffff02b224 */ /* 0x002fc600078e001f */
[----:B---3--:R0:W-:Y:S01]  /*228c0*/  STL [R1+0x74], R28 ;  /* 0x0000741c01007387 */ /* 0x0081e20000100800 */
[----:B------:R-:W-:-:S03]  /*228d0*/  PRMT R9, RZ, 0x7610, R9 ;  /* 0x00007610ff097816 */ /* 0x000fc60000000009 */
[----:B------:R-:W3:Y:S04]  /*228e0*/  LDL R31, [R1+0x15cc] ;  /* 0x0015cc00011f7983 */ /* 0x000ee80000100800 */
[----:B--2---:R4:W2:Y:S04]  /*228f0*/  @!P3 LDG.E.U8 R27, desc[UR42][R2.64] ;  /* 0x0000002a021bb981 */ /* 0x0048a8000c1e1100 */
[----:B0-----:R-:W3:Y:S04]  /*22900*/  LDL R28, [R1+0x15f4] ;  /* 0x0015f400011c7983 */ /* 0x001ee80000100800 */
[----:B------:R-:W3:Y:S01]  /*22910*/  LDL R3, [R1+0x15a8] ;  /* 0x0015a80001037983 */ /* 0x000ee20000100800 */
[----:B----4-:R-:W-:-:S03]  /*22920*/  @!P0 IMAD.MOV.U32 R2, RZ, RZ, R30 ;  /* 0x000000ffff028224 */ /* 0x010fc600078e001e */
[----:B--2---:R0:W-:Y:S01]  /*22930*/  STL [R1+0x70], R27 ;  /* 0x0000701b01007387 */ /* 0x0041e20000100800 */
[----:B------:R-:W-:Y:S02]  /*22940*/  PRMT R5, RZ, 0x7610, R5 ;  /* 0x00007610ff057816 */ /* 0x000fe40000000005 */
[----:B------:R-:W-:Y:S02]  /*22950*/  PRMT R7, RZ, 0x7610, R7 ;  /* 0x00007610ff077816 */ /* 0x000fe40000000007 */
[----:B------:R-:W-:Y:S01]  /*22960*/  PRMT R10, RZ, 0x7610, R10 ;  /* 0x00007610ff0a7816 */ /* 0x000fe2000000000a */
[----:B------:R-:W2:Y:S04]  /*22970*/  LDL R30, [R1+0x15c8] ;  /* 0x0015c800011e7983 */ /* 0x000ea80000100800 */
[----:B---3--:R1:W3:Y:S04]  /*22980*/  @!P0 LDG.E.U8 R9, desc[UR42][R2.64] ;  /* 0x0000002a02098981 */ /* 0x0082e8000c1e1100 */
[----:B0-----:R-:W4:Y:S04]  /*22990*/  LDL R27, [R1+0x1604] ;  /* 0x00160400011b7983 */ /* 0x001f280000100800 */
[----:B------:R-:W2:Y:S01]  /*229a0*/  LDL R3, [R1+0x15bc] ;  /* 0x0015bc0001037983 */ /* 0x000ea20000100800 */
[----:B-1----:R-:W-:-:S05]  /*229b0*/  @!P1 IMAD.MOV.U32 R2, RZ, RZ, R29 ;  /* 0x000000ffff029224 */ /* 0x002fca00078e001d */
[----:B--2---:R0:W2:Y:S02]  /*229c0*/  @!P1 LDG.E.U8 R5, desc[UR42][R2.64] ;  /* 0x0000002a02059981 */ /* 0x0040a4000c1e1100 */
[----:B0-----:R-:W-:Y:S02]  /*229d0*/  @!P2 IMAD.MOV.U32 R2, RZ, RZ, R28 ;  /* 0x000000ffff02a224 */ /* 0x001fe400078e001c */
[----:B------:R-:W-:Y:S01]  /*229e0*/  @!P2 IMAD.MOV.U32 R3, RZ, RZ, R61 ;  /* 0x000000ffff03a224 */ /* 0x000fe200078e003d */
[----:B---3--:R0:W-:Y:S04]  /*229f0*/  STL [R1+0x6c], R9 ;  /* 0x00006c0901007387 */ /* 0x0081e80000100800 */
[----:B------:R-:W3:Y:S01]  /*22a00*/  LDL R29, [R1+0x15dc] ;  /* 0x0015dc00011d7983 */ /* 0x000ee20000100800 */
[----:B------:R-:W-:-:S02]  /*22a10*/  PRMT R8, RZ, 0x7610, R8 ;  /* 0x00007610ff087816 */ /* 0x000fc40000000008 */
[----:B------:R-:W-:Y:S01]  /*22a20*/  PRMT R4, RZ, 0x7610, R4 ;  /* 0x00007610ff047816 */ /* 0x000fe20000000004 */
[----:B------:R4:W3:Y:S01]  /*22a30*/  @!P2 LDG.E.U8 R7, desc[UR42][R2.64] ;  /* 0x0000002a0207a981 */ /* 0x0008e2000c1e1100 */
[----:B------:R-:W-:Y:S02]  /*22a40*/  PRMT R6, RZ, 0x7610, R6 ;  /* 0x00007610ff067816 */ /* 0x000fe40000000006 */
[----:B------:R-:W-:Y:S02]  /*22a50*/  PRMT R11, RZ, 0x7610, R11 ;  /* 0x00007610ff0b7816 */ /* 0x000fe4000000000b */
[----:B------:R-:W-:Y:S02]  /*22a60*/  PRMT R26, RZ, 0x7610, R26 ;  /* 0x00007610ff1a7816 */ /* 0x000fe4000000001a */
[----:B------:R-:W-:Y:S02]  /*22a70*/  PRMT R25, RZ, 0x7610, R25 ;  /* 0x00007610ff197816 */ /* 0x000fe40000000019 */
[----:B------:R-:W-:Y:S01]  /*22a80*/  PRMT R24, RZ, 0x7610, R24 ;  /* 0x00007610ff187816 */ /* 0x000fe20000000018 */
[----:B0-----:R-:W3:Y:S01]  /*22a90*/  LDL R9, [R1+0x1600] ;  /* 0x0016000001097983 */ /* 0x001ee20000100800 */
[----:B------:R-:W-:-:S02]  /*22aa0*/  PRMT R23, RZ, 0x7610, R23 ;  /* 0x00007610ff177816 */ /* 0x000fc40000000017 */
[----:B------:R-:W-:Y:S02]  /*22ab0*/  PRMT R22, RZ, 0x7610, R22 ;  /* 0x00007610ff167816 */ /* 0x000fe40000000016 */
[----:B------:R-:W-:Y:S01]  /*22ac0*/  PRMT R21, RZ, 0x7610, R21 ;  /* 0x00007610ff157816 */ /* 0x000fe20000000015 */
[----:B----4-:R-:W-:Y:S02]  /*22ad0*/  @!P3 IMAD.MOV.U32 R2, RZ, RZ, R27 ;  /* 0x000000ffff02b224 */ /* 0x010fe400078e001b */
[----:B------:R-:W-:Y:S01]  /*22ae0*/  @!P3 IMAD.MOV.U32 R3, RZ, RZ, R31 ;  /* 0x000000ffff03b224 */ /* 0x000fe200078e001f */
[----:B------:R-:W-:Y:S02]  /*22af0*/  PRMT R20, RZ, 0x7610, R20 ;  /* 0x00007610ff147816 */ /* 0x000fe40000000014 */
[----:B------:R-:W-:Y:S02]  /*22b00*/  PRMT R19, RZ, 0x7610, R19 ;  /* 0x00007610ff137816 */ /* 0x000fe40000000013 */
[----:B------:R-:W-:-:S02]  /*22b10*/  PRMT R18, RZ, 0x7610, R18 ;  /* 0x00007610ff127816 */ /* 0x000fc40000000012 */
[----:B------:R-:W-:Y:S01]  /*22b20*/  PRMT R17, RZ, 0x7610, R17 ;  /* 0x00007610ff117816 */ /* 0x000fe20000000011 */
[----:B------:R-:W4:Y:S01]  /*22b30*/  @!P3 LDG.E.U8 R10, desc[UR42][R2.64] ;  /* 0x0000002a020ab981 */ /* 0x000f22000c1e1100 */
[----:B------:R-:W-:Y:S02]  /*22b40*/  PRMT R16, RZ, 0x7610, R16 ;  /* 0x00007610ff107816 */ /* 0x000fe40000000010 */
[----:B------:R-:W-:Y:S02]  /*22b50*/  PRMT R15, RZ, 0x7610, R15 ;  /* 0x00007610ff0f7816 */ /* 0x000fe4000000000f */
[----:B------:R-:W-:Y:S02]  /*22b60*/  PRMT R12, RZ, 0x7610, R12 ;  /* 0x00007610ff0c7816 */ /* 0x000fe4000000000c */
[----:B------:R-:W-:Y:S02]  /*22b70*/  PRMT R13, RZ, 0x7610, R13 ;  /* 0x00007610ff0d7816 */ /* 0x000fe4000000000d */
[----:B------:R-:W-:-:S02]  /*22b80*/  PRMT R14, RZ, 0x7610, R14 ;  /* 0x00007610ff0e7816 */ /* 0x000fc4000000000e */
[----:B------:R-:W-:Y:S02]  /*22b90*/  PRMT R60, RZ, 0x7610, R60 ;  /* 0x00007610ff3c7816 */ /* 0x000fe4000000003c */
        /* <DEDUP_REMOVED lines=27> */
[----:B------:R-:W-:Y:S01]  /*22d50*/  PRMT R56, RZ, 0x7610, R56 ;  /* 0x00007610ff387816 */ /* 0x000fe20000000038 */
[----:B------:R-:W-:Y:S04]  /*22d60*/  LDS.U8 R61, [R0+UR4+0x448] ;  /* 0x00044804003d7984 */ /* 0x000fe80008000000 */
[----:B--2---:R0:W-:Y:S04]  /*22d70*/  STL [R1+0x68], R5 ;  /* 0x0000680501007387 */ /* 0x0041e80000100800 */
[----:B------:R-:W2:Y:S04]  /*22d80*/  LDL R28, [R1+0x15f0] ;  /* 0x0015f000011c7983 */ /* 0x000ea80000100800 */
[----:B0-----:R-:W2:Y:S04]  /*22d90*/  LDL R5, [R1+0x1618] ;  /* 0x0016180001057983 */ /* 0x001ea80000100800 */
[----:B---3--:R0:W-:Y:S04]  /*22da0*/  STL [R1+0x64], R7 ;  /* 0x0000640701007387 */ /* 0x0081e80000100800 */
[----:B------:R-:W3:Y:S04]  /*22db0*/  LDL R27, [R1+0x15ec] ;  /* 0x0015ec00011b7983 */ /* 0x000ee80000100800 */
[----:B0-----:R-:W3:Y:S04]  /*22dc0*/  LDL R7, [R1+0x1614] ;  /* 0x0016140001077983 */ /* 0x001ee80000100800 */
[----:B----4-:R0:W-:Y:S01]  /*22dd0*/  STL [R1+0x60], R10 ;  /* 0x0000600a01007387 */ /* 0x0101e20000100800 */
[----:B------:R-:W-:-:S02]  /*22de0*/  @!P0 IMAD.MOV.U32 R2, RZ, RZ, R9 ;  /* 0x000000ffff028224 */ /* 0x000fc400078e0009 */
[----:B------:R-:W-:Y:S01]  /*22df0*/  @!P0 IMAD.MOV.U32 R3, RZ, RZ, R30 ;  /* 0x000000ffff038224 */ /* 0x000fe200078e001e */
[----:B------:R-:W4:Y:S04]  /*22e00*/  LDL R9, [R1+0x15e8] ;  /* 0x0015e80001097983 */ /* 0x000f280000100800 */
[----:B------:R1:W4:Y:S04]  /*22e10*/  @!P0 LDG.E.U8 R8, desc[UR42][R2.64] ;  /* 0x0000002a02088981 */ /* 0x000328000c1e1100 */
[----:B0-----:R-:W4:Y:S01]  /*22e20*/  LDL R10, [R1+0x1624] ;  /* 0x00162400010a7983 */ /* 0x001f220000100800 */
[----:B-1----:R-:W-:-:S02]  /*22e30*/  @!P1 IMAD.MOV.U32 R3, RZ, RZ, R29 ;  /* 0x000000ffff039224 */ /* 0x002fc400078e001d */
[----:B--2---:R-:W-:-:S05]  /*22e40*/  @!P1 IMAD.MOV.U32 R2, RZ, RZ, R5 ;  /* 0x000000ffff029224 */ /* 0x004fca00078e0005 */
[----:B------:R0:W2:Y:S02]  /*22e50*/  @!P1 LDG.E.U8 R4, desc[UR42][R2.64] ;  /* 0x0000002a02049981 */ /* 0x0000a4000c1e1100 */
[----:B0-----:R-:W-:Y:S02]  /*22e60*/  @!P2 IMAD.MOV.U32 R3, RZ, RZ, R28 ;  /* 0x000000ffff03a224 */ /* 0x001fe400078e001c */
[----:B---3--:R-:W-:-:S05]  /*22e70*/  @!P2 IMAD.MOV.U32 R2, RZ, RZ, R7 ;  /* 0x000000ffff02a224 */ /* 0x008fca00078e0007 */
[----:B------:R4:W3:Y:S02]  /*22e80*/  @!P2 LDG.E.U8 R6, desc[UR42][R2.64] ;  /* 0x0000002a0206a981 */ /* 0x0008e4000c1e1100 */
[----:B----4-:R-:W-:Y:S02]  /*22e90*/  @!P3 IMAD.MOV.U32 R2, RZ, RZ, R10 ;  /* 0x000000ffff02b224 */ /* 0x010fe400078e000a */
[----:B------:R-:W-:-:S05]  /*22ea0*/  @!P3 IMAD.MOV.U32 R3, RZ, RZ, R27 ;  /* 0x000000ffff03b224 */ /* 0x000fca00078e001b */
[----:B------:R-:W4:Y:S04]  /*22eb0*/  @!P3 LDG.E.U8 R11, desc[UR42][R2.64] ;  /* 0x0000002a020bb981 */ /* 0x000f28000c1e1100 */
[----:B------:R0:W-:Y:S04]  /*22ec0*/  STL [R1+0x5c], R8 ;  /* 0x00005c0801007387 */ /* 0x0001e80000100800 */
[----:B------:R-:W4:Y:S04]  /*22ed0*/  LDL R5, [R1+0x15fc] ;  /* 0x0015fc0001057983 */ /* 0x000f280000100800 */
[----:B0-----:R-:W4:Y:S04]  /*22ee0*/  LDL R8, [R1+0x1620] ;  /* 0x0016200001087983 */ /* 0x001f280000100800 */
[----:B--2---:R0:W-:Y:S04]  /*22ef0*/  STL [R1+0x58], R4 ;  /* 0x0000580401007387 */ /* 0x0041e80000100800 */
[----:B------:R-:W2:Y:S04]  /*22f00*/  LDL R7, [R1+0x1610] ;  /* 0x0016100001077983 */ /* 0x000ea80000100800 */
[----:B0-----:R-:W2:Y:S04]  /*22f10*/  LDL R4, [R1+0x1638] ;  /* 0x0016380001047983 */ /* 0x001ea80000100800 */
[----:B---3--:R0:W-:Y:S04]  /*22f20*/  STL [R1+0x54], R6 ;  /* 0x0000540601007387 */ /* 0x0081e80000100800 */
[----:B------:R-:W3:Y:S04]  /*22f30*/  LDL R10, [R1+0x1644] ;  /* 0x00164400010a7983 */ /* 0x000ee80000100800 */
[----:B0-----:R-:W3:Y:S04]  /*22f40*/  LDL R6, [R1+0x1634] ;  /* 0x0016340001067983 */ /* 0x001ee80000100800 */
[----:B----4-:R0:W-:Y:S01]  /*22f50*/  STL [R1+0x50], R11 ;  /* 0x0000500b01007387 */ /* 0x0101e20000100800 */
[----:B------:R-:W-:-:S03]  /*22f60*/  @!P0 IMAD.MOV.U32 R3, RZ, RZ, R9 ;  /* 0x000000ffff038224 */ /* 0x000fc600078e0009 */
[----:B------:R-:W4:Y:S04]  /*22f70*/  LDL R9, [R1+0x1608] ;  /* 0x0016080001097983 */ /* 0x000f280000100800 */
[----:B0-----:R-:W4:Y:S01]  /*22f80*/  LDL R11, [R1+0x160c] ;  /* 0x00160c00010b7983 */ /* 0x001f220000100800 */
[----:B------:R-:W-:-:S03]  /*22f90*/  @!P0 IMAD.MOV.U32 R2, RZ, RZ, R8 ;  /* 0x000000ffff028224 */ /* 0x000fc600078e0008 */
[----:B------:R-:W4:Y:S04]  /*22fa0*/  LDL R8, [R1+0x1640] ;  /* 0x0016400001087983 */ /* 0x000f280000100800 */
[----:B------:R0:W4:Y:S02]  /*22fb0*/  @!P0 LDG.E.U8 R26, desc[UR42][R2.64] ;  /* 0x0000002a021a8981 */ /* 0x000124000c1e1100 */
[----:B0-----:R-:W-:Y:S02]  /*22fc0*/  @!P1 IMAD.MOV.U32 R3, RZ, RZ, R5 ;  /* 0x000000ffff039224 */ /* 0x001fe400078e0005 */
[----:B------:R-:W4:Y:S01]  /*22fd0*/  LDL R5, [R1+0x161c] ;  /* 0x00161c0001057983 */ /* 0x000f220000100800 */
[----:B--2---:R-:W-:-:S03]  /*22fe0*/  @!P1 IMAD.MOV.U32 R2, RZ, RZ, R4 ;  /* 0x000000ffff029224 */ /* 0x004fc600078e0004 */
[----:B------:R-:W2:Y:S04]  /*22ff0*/  LDL R4, [R1+0x1658] ;  /* 0x0016580001047983 */ /* 0x000ea80000100800 */
[----:B------:R0:W2:Y:S02]  /*23000*/  @!P1 LDG.E.U8 R25, desc[UR42][R2.64] ;  /* 0x0000002a02199981 */ /* 0x0000a4000c1e1100 */
[----:B0-----:R-:W-:Y:S02]  /*23010*/  @!P2 IMAD.MOV.U32 R3, RZ, RZ, R7 ;  /* 0x000000ffff03a224 */ /* 0x001fe400078e0007 */
[----:B------:R-:W2:Y:S01]  /*23020*/  LDL R7, [R1+0x1630] ;  /* 0x0016300001077983 */ /* 0x000ea20000100800 */
[----:B---3--:R-:W-:-:S03]  /*23030*/  @!P2 IMAD.MOV.U32 R2, RZ, RZ, R6 ;  /* 0x000000ffff02a224 */ /* 0x008fc600078e0006 */
[----:B------:R-:W3:Y:S04]  /*23040*/  LDL R6, [R1+0x1654] ;  /* 0x0016540001067983 */ /* 0x000ee80000100800 */
[----:B------:R0:W3:Y:S02]  /*23050*/  @!P2 LDG.E.U8 R24, desc[UR42][R2.64] ;  /* 0x0000002a0218a981 */ /* 0x0000e4000c1e1100 */
[----:B0-----:R-:W-:Y:S02]  /*23060*/  @!P3 IMAD.MOV.U32 R2, RZ, RZ, R10 ;  /* 0x000000ffff02b224 */ /* 0x001fe400078e000a */
[----:B----4-:R-:W-:Y:S01]  /*23070*/  @!P3 IMAD.MOV.U32 R3, RZ, RZ, R11 ;  /* 0x000000ffff03b224 */ /* 0x010fe200078e000b */
[----:B------:R-:W4:Y:S04]  /*23080*/  LDL R10, [R1+0x1664] ;  /* 0x00166400010a7983 */ /* 0x000f280000100800 */
[----:B------:R-:W4:Y:S04]  /*23090*/  LDL R11, [R1+0x162c] ;  /* 0x00162c00010b7983 */ /* 0x000f280000100800 */
[----:B------:R0:W4:Y:S02]  /*230a0*/  @!P3 LDG.E.U8 R23, desc[UR42][R2.64] ;  /* 0x0000002a0217b981 */ /* 0x000124000c1e1100 */
[----:B0-----:R-:W-:-:S02]  /*230b0*/  @!P0 IMAD.MOV.U32 R2, RZ, RZ, R8 ;  /* 0x000000ffff028224 */ /* 0x001fc400078e0008 */
[----:B------:R-:W-:Y:S01]  /*230c0*/  @!P0 IMAD.MOV.U32 R3, RZ, RZ, R9 ;  /* 0x000000ffff038224 */ /* 0x000fe200078e0009 */
[----:B------:R-:W4:Y:S04]  /*230d0*/  LDL R8, [R1+0x1660] ;  /* 0x0016600001087983 */ /* 0x000f280000100800 */
[----:B------:R-:W4:Y:S04]  /*230e0*/  LDL R9, [R1+0x1628] ;  /* 0x0016280001097983 */ /* 0x000f280000100800 */
[----:B------:R0:W4:Y:S02]  /*230f0*/  @!P0 LDG.E.U8 R22, desc[UR42][R2.64] ;  /* 0x0000002a02168981 */ /* 0x000124000c1e1100 */
[----:B0-----:R-:W-:-:S02]  /*23100*/  @!P1 IMAD.MOV.U32 R3, RZ, RZ, R5 ;  /* 0x000000ffff039224 */ /* 0x001fc400078e0005 */
[----:B------:R-:W4:Y:S01]  /*23110*/  LDL R5, [R1+0x163c] ;  /* 0x00163c0001057983 */ /* 0x000f220000100800 */
[----:B--2---:R-:W-:-:S03]  /*23120*/  @!P1 IMAD.MOV.U32 R2, RZ, RZ, R4 ;  /* 0x000000ffff029224 */ /* 0x004fc600078e0004 */
[----:B------:R-:W2:Y:S04]  /*23130*/  LDL R4, [R1+0x1678] ;  /* 0x0016780001047983 */ /* 0x000ea80000100800 */
[----:B------:R0:W2:Y:S02]  /*23140*/  @!P1 LDG.E.U8 R21, desc[UR42][R2.64] ;  /* 0x0000002a02159981 */ /* 0x0000a4000c1e1100 */
[----:B0-----:R-:W-:Y:S02]  /*23150*/  @!P2 IMAD.MOV.U32 R3, RZ, RZ, R7 ;  /* 0x000000ffff03a224 */ /* 0x001fe400078e0007 */
[----:B---3--:R-:W-:Y:S01]  /*23160*/  @!P2 IMAD.MOV.U32 R2, RZ, RZ, R6 ;  /* 0x000000ffff02a224 */ /* 0x008fe200078e0006 */
[----:B------:R-:W3:Y:S04]  /*23170*/  LDL R7, [R1+0x1650] ;  /* 0x0016500001077983 */ /* 0x000ee80000100800 */
[----:B------:R-:W3:Y:S04]  /*23180*/  LDL R6, [R1+0x1674] ;  /* 0x0016740001067983 */ /* 0x000ee80000100800 */
[----:B------:R4:W3:Y:S04]  /*23190*/  @!P2 LDG.E.U8 R20, desc[UR42][R2.64] ;  /* 0x0000002a0214a981 */ /* 0x0008e8000c1e1100 */
[----:B------:R-:W-:Y:S01]  /*231a0*/  STL [R1+0x4c], R26 ;  /* 0x00004c1a01007387 */ /* 0x000fe20000100800 */
[----:B----4-:R-:W-:-:S02]  /*231b0*/  @!P3 IMAD.MOV.U32 R2, RZ, RZ, R10 ;  /* 0x000000ffff02b224 */ /* 0x010fc400078e000a */
[----:B------:R-:W-:Y:S01]  /*231c0*/  @!P3 IMAD.MOV.U32 R3, RZ, RZ, R11 ;  /* 0x000000ffff03b224 */ /* 0x000fe200078e000b */
[----:B------:R-:W4:Y:S04]  /*231d0*/  LDL R10, [R1+0x1684] ;  /* 0x00168400010a7983 */ /* 0x000f280000100800 */
[----:B------:R-:W4:Y:S04]  /*231e0*/  LDL R11, [R1+0x164c] ;  /* 0x00164c00010b7983 */ /* 0x000f280000100800 */
[----:B------:R0:W4:Y:S04]  /*231f0*/  @!P3 LDG.E.U8 R19, desc[UR42][R2.64] ;  /* 0x0000002a0213b981 */ /* 0x000128000c1e1100 */
[----:B------:R-:W-:Y:S01]  /*23200*/  STL [R1+0x48], R25 ;  /* 0x0000481901007387 */ /* 0x000fe20000100800 */
[----:B0-----:R-:W-:-:S02]  /*23210*/  @!P0 IMAD.MOV.U32 R2, RZ, RZ, R8 ;  /* 0x000000ffff028224 */ /* 0x001fc400078e0008 */
[----:B------:R-:W-:Y:S01]  /*23220*/  @!P0 IMAD.MOV.U32 R3, RZ, RZ, R9 ;  /* 0x000000ffff038224 */ /* 0x000fe200078e0009 */
[----:B------:R-:W4:Y:S04]  /*23230*/  LDL R8, [R1+0x1680] ;  /* 0x0016800001087983 */ /* 0x000f280000100800 */
[----:B------:R-:W4:Y:S04]  /*23240*/  LDL R9, [R1+0x1648] ;  /* 0x0016480001097983 */ /* 0x000f280000100800 */
[----:B------:R0:W4:Y:S04]  /*23250*/  @!P0 LDG.E.U8 R18, desc[UR42][R2.64] ;  /* 0x0000002a02128981 */ /* 0x000128000c1e1100 */
[----:B------:R-:W-:Y:S01]  /*23260*/  STL [R1+0x44], R24 ;  /* 0x0000441801007387 */ /* 0x000fe20000100800 */
[----:B0-----:R-:W-:-:S03]  /*23270*/  @!P1 IMAD.MOV.U32 R3, RZ, RZ, R5 ;  /* 0x000000ffff039224 */ /* 0x001fc600078e0005 */
[----:B------:R-:W4:Y:S01]  /*23280*/  LDL R5, [R1+0x165c] ;  /* 0x00165c0001057983 */ /* 0x000f220000100800 */
[----:B--2---:R-:W-:-:S03]  /*23290*/  @!P1 IMAD.MOV.U32 R2, RZ, RZ, R4 ;  /* 0x000000ffff029224 */ /* 0x004fc600078e0004 */
[----:B------:R-:W2:Y:S04]  /*232a0*/  LDL R4, [R1+0x1698] ;  /* 0x0016980001047983 */ /* 0x000ea80000100800 */
[----:B------:R3:W2:Y:S02]  /*232b0*/  @!P1 LDG.E.U8 R17, desc[UR42][R2.64] ;  /* 0x0000002a02119981 */ /* 0x0006a4000c1e1100 */
[----:B---3--:R-:W-:Y:S02]  /*232c0*/  @!P2 IMAD.MOV.U32 R3, RZ, RZ, R7 ;  /* 0x000000ffff03a224 */ /* 0x008fe400078e0007 */
[----:B------:R-:W-:-:S05]  /*232d0*/  @!P2 IMAD.MOV.U32 R2, RZ, RZ, R6 ;  /* 0x000000ffff02a224 */ /* 0x000fca00078e0006 */
[----:B------:R4:W3:Y:S02]  /*232e0*/  @!P2 LDG.E.U8 R16, desc[UR42][R2.64] ;  /* 0x0000002a0210a981 */ /* 0x0008e4000c1e1100 */
[----:B----4-:R-:W-:Y:S02]  /*232f0*/  @!P3 IMAD.MOV.U32 R2, RZ, RZ, R10 ;  /* 0x000000ffff02b224 */ /* 0x010fe400078e000a */
[----:B------:R-:W-:-:S05]  /*23300*/  @!P3 IMAD.MOV.U32 R3, RZ, RZ, R11 ;  /* 0x000000ffff03b224 */ /* 0x000fca00078e000b */
[----:B------:R0:W4:Y:S02]  /*23310*/  @!P3 LDG.E.U8 R15, desc[UR42][R2.64] ;  /* 0x0000002a020fb981 */ /* 0x000124000c1e1100 */
[----:B0-----:R-:W-:Y:S02]  /*23320*/  @!P0 IMAD.MOV.U32 R2, RZ, RZ, R8 ;  /* 0x000000ffff028224 */ /* 0x001fe400078e0008 */
[----:B------:R-:W-:-:S05]  /*23330*/  @!P0 IMAD.MOV.U32 R3, RZ, RZ, R9 ;  /* 0x000000ffff038224 */ /* 0x000fca00078e0009 */
[----:B------:R0:W3:Y:S02]  /*23340*/  @!P0 LDG.E.U8 R12, desc[UR42][R2.64] ;  /* 0x0000002a020c8981 */ /* 0x0000e4000c1e1100 */
[----:B0-----:R-:W-:Y:S02]  /*23350*/  @!P1 IMAD.MOV.U32 R3, RZ, RZ, R5 ;  /* 0x000000ffff039224 */ /* 0x001fe400078e0005 */
[----:B------:R-:W-:Y:S04]  /*23360*/  STL [R1+0x40], R23 ;  /* 0x0000401701007387 */ /* 0x000fe80000100800 */
[----:B------:R-:W4:Y:S04]  /*23370*/  LDL R7, [R1+0x1670] ;  /* 0x0016700001077983 */ /* 0x000f280000100800 */
[----:B------:R-:W4:Y:S04]  /*23380*/  LDL R6, [R1+0x1694] ;  /* 0x0016940001067983 */ /* 0x000f280000100800 */
[----:B------:R-:W-:Y:S04]  /*23390*/  STL [R1+0x3c], R22 ;  /* 0x00003c1601007387 */ /* 0x000fe80000100800 */
[----:B------:R-:W4:Y:S04]  /*233a0*/  LDL R11, [R1+0x166c] ;  /* 0x00166c00010b7983 */ /* 0x000f280000100800 */
[----:B------:R-:W4:Y:S04]  /*233b0*/  LDL R10, [R1+0x16a4] ;  /* 0x0016a400010a7983 */ /* 0x000f280000100800 */
[----:B------:R-:W-:Y:S04]  /*233c0*/  STL [R1+0x38], R21 ;  /* 0x0000381501007387 */ /* 0x000fe80000100800 */
[----:B------:R-:W4:Y:S04]  /*233d0*/  LDL R9, [R1+0x1668] ;  /* 0x0016680001097983 */ /* 0x000f280000100800 */
[----:B------:R-:W4:Y:S04]  /*233e0*/  LDL R8, [R1+0x16a0] ;  /* 0x0016a00001087983 */ /* 0x000f280000100800 */
[----:B------:R-:W-:Y:S04]  /*233f0*/  STL [R1+0x34], R20 ;  /* 0x0000341401007387 */ /* 0x000fe80000100800 */
[----:B------:R-:W4:Y:S01]  /*23400*/  LDL R5, [R1+0x167c] ;  /* 0x00167c0001057983 */ /* 0x000f220000100800 */
[----:B--2---:R-:W-:-:S03]  /*23410*/  @!P1 IMAD.MOV.U32 R2, RZ, RZ, R4 ;  /* 0x000000ffff029224 */ /* 0x004fc600078e0004 */
[----:B------:R-:W2:Y:S04]  /*23420*/  LDL R4, [R1+0x16b8] ;  /* 0x0016b80001047983 */ /* 0x000ea80000100800 */
[----:B------:R4:W2:Y:S04]  /*23430*/  @!P1 LDG.E.U8 R13, desc[UR42][R2.64] ;  /* 0x0000002a020d9981 */ /* 0x0008a8000c1e1100 */
[----:B---3--:R0:W-:Y:S04]  /*23440*/  STL [R1+0x1c], R12 ;  /* 0x00001c0c01007387 */ /* 0x0081e80000100800 */
[----:B0-----:R-:W3:Y:S04]  /*23450*/  LDL R12, [R1+0x16b4] ;  /* 0x0016b400010c7983 */ /* 0x001ee80000100800 */
[----:B------:R-:W-:Y:S01]  /*23460*/  STL [R1+0x30], R19 ;  /* 0x0000301301007387 */ /* 0x000fe20000100800 */
[----:B----4-:R-:W-:-:S02]  /*23470*/  @!P2 IMAD.MOV.U32 R2, RZ, RZ, R6 ;  /* 0x000000ffff02a224 */ /* 0x010fc400078e0006 */
[----:B------:R-:W-:-:S05]  /*23480*/  @!P2 IMAD.MOV.U32 R3, RZ, RZ, R7 ;  /* 0x000000ffff03a224 */ /* 0x000fca00078e0007 */
[----:B------:R0:W4:Y:S02]  /*23490*/  @!P2 LDG.E.U8 R14, desc[UR42][R2.64] ;  /* 0x0000002a020ea981 */ /* 0x000124000c1e1100 */
[----:B0-----:R-:W-:Y:S02]  /*234a0*/  @!P3 IMAD.MOV.U32 R2, RZ, RZ, R10 ;  /* 0x000000ffff02b224 */ /* 0x001fe400078e000a */
[----:B------:R-:W-:-:S05]  /*234b0*/  @!P3 IMAD.MOV.U32 R3, RZ, RZ, R11 ;  /* 0x000000ffff03b224 */ /* 0x000fca00078e000b */
[----:B------:R0:W4:Y:S02]  /*234c0*/  @!P3 LDG.E.U8 R60, desc[UR42][R2.64] ;  /* 0x0000002a023cb981 */ /* 0x000124000c1e1100 */
[----:B0-----:R-:W-:Y:S02]  /*234d0*/  @!P0 IMAD.MOV.U32 R2, RZ, RZ, R8 ;  /* 0x000000ffff028224 */ /* 0x001fe400078e0008 */
[----:B------:R-:W-:-:S05]  /*234e0*/  @!P0 IMAD.MOV.U32 R3, RZ, RZ, R9 ;  /* 0x000000ffff038224 */ /* 0x000fca00078e0009 */
[----:B------:R0:W4:Y:S02]  /*234f0*/  @!P0 LDG.E.U8 R59, desc[UR42][R2.64] ;  /* 0x0000002a023b8981 */ /* 0x000124000c1e1100 */
[----:B0-----:R-:W-:Y:S02]  /*23500*/  @!P1 IMAD.MOV.U32 R3, RZ, RZ, R5 ;  /* 0x000000ffff039224 */ /* 0x001fe400078e0005 */
[----:B--2---:R0:W-:Y:S04]  /*23510*/  STL [R1+0x14], R13 ;  /* 0x0000140d01007387 */ /* 0x0041e80000100800 */
[----:B0-----:R-:W2:Y:S01]  /*23520*/  LDL R13, [R1+0x1690] ;  /* 0x00169000010d7983 */ /* 0x001ea20000100800 */
[----:B------:R-:W-:-:S05]  /*23530*/  @!P1 IMAD.MOV.U32 R2, RZ, RZ, R4 ;  /* 0x000000ffff029224 */ /* 0x000fca00078e0004 */
[----:B------:R3:W2:Y:S04]  /*23540*/  @!P1 LDG.E.U8 R58, desc[UR42][R2.64] ;  /* 0x0000002a023a9981 */ /* 0x0006a8000c1e1100 */
[----:B------:R-:W-:Y:S04]  /*23550*/  STL [R1+0x2c], R18 ;  /* 0x00002c1201007387 */ /* 0x000fe80000100800 */
[----:B------:R-:W2:Y:S04]  /*23560*/  LDL R7, [R1+0x168c] ;  /* 0x00168c0001077983 */ /* 0x000ea80000100800 */
[----:B------:R-:W2:Y:S04]  /*23570*/  LDL R6, [R1+0x16c4] ;  /* 0x0016c40001067983 */ /* 0x000ea80000100800 */
[----:B------:R-:W-:Y:S04]  /*23580*/  STL [R1+0x28], R17 ;  /* 0x0000281101007387 */ /* 0x000fe80000100800 */
[----:B------:R0:W-:Y:S04]  /*23590*/  STL [R1+0x20], R15 ;  /* 0x0000200f01007387 */ /* 0x0001e80000100800 */
[----:B0-----:R-:W2:Y:S01]  /*235a0*/  LDL R15, [R1+0x1688] ;  /* 0x00168800010f7983 */ /* 0x001ea20000100800 */
[----:B---3--:R-:W-:-:S03]  /*235b0*/  @!P2 IMAD.MOV.U32 R2, RZ, RZ, R12 ;  /* 0x000000ffff02a224 */ /* 0x008fc600078e000c */
[----:B----4-:R0:W-:Y:S04]  /*235c0*/  STL [R1+0x4], R14 ;  /* 0x0000040e01007387 */ /* 0x0101e80000100800 */
[----:B0-----:R-:W3:Y:S04]  /*235d0*/  LDL R14, [R1+0x16c0] ;  /* 0x0016c000010e7983 */ /* 0x001ee80000100800 */
[----:B------:R0:W-:Y:S04]  /*235e0*/  STL [R1+0x24], R16 ;  /* 0x0000241001007387 */ /* 0x0001e80000100800 */
[----:B------:R-:W-:Y:S04]  /*235f0*/  STL [R1+0x200c], R60 ;  /* 0x00200c3c01007387 */ /* 0x000fe80000100800 */
[----:B------:R-:W4:Y:S04]  /*23600*/  LDL R9, [R1+0x169c] ;  /* 0x00169c0001097983 */ /* 0x000f280000100800 */
[----:B------:R-:W4:Y:S04]  /*23610*/  LDL R8, [R1+0x16d8] ;  /* 0x0016d80001087983 */ /* 0x000f280000100800 */
[----:B------:R-:W4:Y:S04]  /*23620*/  LDL R10, [R1+0x16d4] ;  /* 0x0016d400010a7983 */ /* 0x000f280000100800 */
[----:B------:R-:W-:Y:S04]  /*23630*/  STL [R1+0x2000], R59 ;  /* 0x0020003b01007387 */ /* 0x000fe80000100800 */
[----:B------:R-:W4:Y:S04]  /*23640*/  LDL R11, [R1+0x16b0] ;  /* 0x0016b000010b7983 */ /* 0x000f280000100800 */
[----:B------:R-:W4:Y:S04]  /*23650*/  LDL R5, [R1+0x16ac] ;  /* 0x0016ac0001057983 */ /* 0x000f280000100800 */
[----:B------:R-:W4:Y:S01]  /*23660*/  LDL R4, [R1+0x16e4] ;  /* 0x0016e40001047983 */ /* 0x000f220000100800 */
[----:B--2---:R-:W-:-:S05]  /*23670*/  @!P2 IMAD.MOV.U32 R3, RZ, RZ, R13 ;  /* 0x000000ffff03a224 */ /* 0x004fca00078e000d */
[----:B------:R1:W2:Y:S04]  /*23680*/  @!P2 LDG.E.U8 R57, desc[UR42][R2.64] ;  /* 0x0000002a0239a981 */ /* 0x0002a8000c1e1100 */
[----:B------:R-:W-:Y:S04]  /*23690*/  STL [R1+0x2004], R58 ;  /* 0x0020043a01007387 */ /* 0x000fe80000100800 */
[----:B------:R-:W2:Y:S04]  /*236a0*/  LDL R13, [R1+0x16a8] ;  /* 0x0016a800010d7983 */ /* 0x000ea80000100800 */
[----:B------:R-:W2:Y:S01]  /*236b0*/  LDL R12, [R1+0x16e0] ;  /* 0x0016e000010c7983 */ /* 0x000ea20000100800 */
[----:B-1----:R-:W-:-:S02]  /*236c0*/  @!P3 IMAD.MOV.U32 R2, RZ, RZ, R6 ;  /* 0x000000ffff02b224 */ /* 0x002fc400078e0006 */
[----:B------:R-:W-:-:S05]  /*236d0*/  @!P3 IMAD.MOV.U32 R3, RZ, RZ, R7 ;  /* 0x000000ffff03b224 */ /* 0x000fca00078e0007 */
[----:B------:R1:W2:Y:S02]  /*236e0*/  @!P3 LDG.E.U8 R53, desc[UR42][R2.64] ;  /* 0x0000002a0235b981 */ /* 0x0002a4000c1e1100 */
[----:B-1----:R-:W-:Y:S02]  /*236f0*/  @!P0 IMAD.MOV.U32 R3, RZ, RZ, R15 ;  /* 0x000000ffff038224 */ /* 0x002fe400078e000f */
[----:B---3--:R-:W-:-:S05]  /*23700*/  @!P0 IMAD.MOV.U32 R2, RZ, RZ, R14 ;  /* 0x000000ffff028224 */ /* 0x008fca00078e000e */
[----:B------:R4:W3:Y:S02]  /*23710*/  @!P0 LDG.E.U8 R51, desc[UR42][R2.64] ;  /* 0x0000002a02338981 */ /* 0x0008e4000c1e1100 */
[----:B----4-:R-:W-:Y:S02]  /*23720*/  @!P1 IMAD.MOV.U32 R2, RZ, RZ, R8 ;  /* 0x000000ffff029224 */ /* 0x010fe400078e0008 */
[----:B------:R-:W-:-:S05]  /*23730*/  @!P1 IMAD.MOV.U32 R3, RZ, RZ, R9 ;  /* 0x000000ffff039224 */ /* 0x000fca00078e0009 */
[----:B------:R1:W4:Y:S02]  /*23740*/  @!P1 LDG.E.U8 R48, desc[UR42][R2.64] ;  /* 0x0000002a02309981 */ /* 0x000324000c1e1100 */
[----:B-1----:R-:W-:Y:S02]  /*23750*/  @!P2 IMAD.MOV.U32 R2, RZ, RZ, R10 ;  /* 0x000000ffff02a224 */ /* 0x002fe400078e000a */
[----:B------:R-:W-:-:S05]  /*23760*/  @!P2 IMAD.MOV.U32 R3, RZ, RZ, R11 ;  /* 0x000000ffff03a224 */ /* 0x000fca00078e000b */
[----:B------:R1:W4:Y:S02]  /*23770*/  @!P2 LDG.E.U8 R46, desc[UR42][R2.64] ;  /* 0x0000002a022ea981 */ /* 0x000324000c1e1100 */
[----:B-1----:R-:W-:Y:S02]  /*23780*/  @!P3 IMAD.MOV.U32 R2, RZ, RZ, R4 ;  /* 0x000000ffff02b224 */ /* 0x002fe400078e0004 */
[----:B------:R-:W-:-:S05]  /*23790*/  @!P3 IMAD.MOV.U32 R3, RZ, RZ, R5 ;  /* 0x000000ffff03b224 */ /* 0x000fca00078e0005 */
[----:B------:R1:W4:Y:S04]  /*237a0*/  @!P3 LDG.E.U8 R44, desc[UR42][R2.64] ;  /* 0x0000002a022cb981 */ /* 0x000328000c1e1100 */
[----:B--2---:R-:W-:Y:S04]  /*237b0*/  STL [R1+0x2008], R57 ;  /* 0x0020083901007387 */ /* 0x004fe80000100800 */
[----:B------:R-:W2:Y:S04]  /*237c0*/  LDL R7, [R1+0x16bc] ;  /* 0x0016bc0001077983 */ /* 0x000ea80000100800 */
[----:B------:R-:W2:Y:S01]  /*237d0*/  LDL R6, [R1+0x16f8] ;  /* 0x0016f80001067983 */ /* 0x000ea20000100800 */
[----:B-1----:R-:W-:-:S02]  /*237e0*/  @!P0 IMAD.MOV.U32 R2, RZ, RZ, R12 ;  /* 0x000000ffff028224 */ /* 0x002fc400078e000c */
[----:B------:R-:W-:-:S05]  /*237f0*/  @!P0 IMAD.MOV.U32 R3, RZ, RZ, R13 ;  /* 0x000000ffff038224 */ /* 0x000fca00078e000d */
[----:B------:R2:W2:Y:S04]  /*23800*/  @!P0 LDG.E.U8 R42, desc[UR42][R2.64] ;  /* 0x0000002a022a8981 */ /* 0x0004a8000c1e1100 */
[----:B------:R-:W-:Y:S04]  /*23810*/  STL [R1+0x2010], R53 ;  /* 0x0020103501007387 */ /* 0x000fe80000100800 */
[----:B------:R-:W2:Y:S04]  /*23820*/  LDL R15, [R1+0x16d0] ;  /* 0x0016d000010f7983 */ /* 0x000ea80000100800 */
[----:B------:R-:W2:Y:S04]  /*23830*/  LDL R14, [R1+0x16f4] ;  /* 0x0016f400010e7983 */ /* 0x000ea80000100800 */
[----:B---3--:R-:W-:Y:S04]  /*23840*/  STL [R1+0x2014], R51 ;  /* 0x0020143301007387 */ /* 0x008fe80000100800 */
[----:B------:R-:W3:Y:S04]  /*23850*/  LDL R9, [R1+0x16cc] ;  /* 0x0016cc0001097983 */ /* 0x000ee80000100800 */
[----:B------:R-:W3:Y:S04]  /*23860*/  LDL R8, [R1+0x1704] ;  /* 0x0017040001087983 */ /* 0x000ee80000100800 */
[----:B----4-:R-:W-:Y:S04]  /*23870*/  STL [R1+0x2018], R48 ;  /* 0x0020183001007387 */ /* 0x010fe80000100800 */
[----:B------:R-:W4:Y:S04]  /*23880*/  LDL R11, [R1+0x16c8] ;  /* 0x0016c800010b7983 */ /* 0x000f280000100800 */
[----:B------:R-:W4:Y:S04]  /*23890*/  LDL R10, [R1+0x1700] ;  /* 0x00170000010a7983 */ /* 0x000f280000100800 */
[----:B------:R-:W-:Y:S04]  /*238a0*/  STL [R1+0x201c], R46 ;  /* 0x00201c2e01007387 */ /* 0x000fe80000100800 */
[----:B------:R-:W4:Y:S04]  /*238b0*/  LDL R5, [R1+0x16dc] ;  /* 0x0016dc0001057983 */ /* 0x000f280000100800 */
[----:B------:R-:W4:Y:S04]  /*238c0*/  LDL R4, [R1+0x1718] ;  /* 0x0017180001047983 */ /* 0x000f280000100800 */
[----:B------:R-:W-:Y:S04]  /*238d0*/  STL [R1+0x2020], R44 ;  /* 0x0020202c01007387 */ /* 0x000fe80000100800 */
[----:B------:R-:W4:Y:S04]  /*238e0*/  LDL R13, [R1+0x16f0] ;  /* 0x0016f000010d7983 */ /* 0x000f280000100800 */
[----:B------:R-:W4:Y:S01]  /*238f0*/  LDL R12, [R1+0x1714] ;  /* 0x00171400010c7983 */ /* 0x000f220000100800 */
[----:B--2---:R-:W-:-:S02]  /*23900*/  @!P1 IMAD.MOV.U32 R3, RZ, RZ, R7 ;  /* 0x000000ffff039224 */ /* 0x004fc400078e0007 */
[----:B------:R-:W-:-:S05]  /*23910*/  @!P1 IMAD.MOV.U32 R2, RZ, RZ, R6 ;  /* 0x000000ffff029224 */ /* 0x000fca00078e0006 */
[----:B------:R1:W2:Y:S04]  /*23920*/  @!P1 LDG.E.U8 R40, desc[UR42][R2.64] ;  /* 0x0000002a02289981 */ /* 0x0002a8000c1e1100 */
[----:B------:R-:W-:Y:S04]  /*23930*/  STL [R1+0x2024], R42 ;  /* 0x0020242a01007387 */ /* 0x000fe80000100800 */
[----:B------:R-:W2:Y:S04]  /*23940*/  LDL R7, [R1+0x16ec] ;  /* 0x0016ec0001077983 */ /* 0x000ea80000100800 */
[----:B------:R-:W2:Y:S01]  /*23950*/  LDL R6, [R1+0x1724] ;  /* 0x0017240001067983 */ /* 0x000ea20000100800 */
[----:B-1----:R-:W-:-:S02]  /*23960*/  @!P2 IMAD.MOV.U32 R3, RZ, RZ, R15 ;  /* 0x000000ffff03a224 */ /* 0x002fc400078e000f */
[----:B------:R-:W-:-:S05]  /*23970*/  @!P2 IMAD.MOV.U32 R2, RZ, RZ, R14 ;  /* 0x000000ffff02a224 */ /* 0x000fca00078e000e */
[----:B------:R3:W2:Y:S02]  /*23980*/  @!P2 LDG.E.U8 R38, desc[UR42][R2.64] ;  /* 0x0000002a0226a981 */ /* 0x0006a4000c1e1100 */
[----:B---3--:R-:W-:Y:S02]  /*23990*/  @!P3 IMAD.MOV.U32 R3, RZ, RZ, R9 ;  /* 0x000000ffff03b224 */ /* 0x008fe400078e0009 */
[----:B------:R-:W-:-:S05]  /*239a0*/  @!P3 IMAD.MOV.U32 R2, RZ, RZ, R8 ;  /* 0x000000ffff02b224 */ /* 0x000fca00078e0008 */
[----:B------:R4:W3:Y:S02]  /*239b0*/  @!P3 LDG.E.U8 R36, desc[UR42][R2.64] ;  /* 0x0000002a0224b981 */ /* 0x0008e4000c1e1100 */
[----:B----4-:R-:W-:Y:S02]  /*239c0*/  @!P0 IMAD.MOV.U32 R3, RZ, RZ, R11 ;  /* 0x000000ffff038224 */ /* 0x010fe400078e000b */
[----:B------:R-:W-:-:S05]  /*239d0*/  @!P0 IMAD.MOV.U32 R2, RZ, RZ, R10 ;  /* 0x000000ffff028224 */ /* 0x000fca00078e000a */
[----:B------:R1:W4:Y:S02]  /*239e0*/  @!P0 LDG.E.U8 R34, desc[UR42][R2.64] ;  /* 0x0000002a02228981 */ /* 0x000324000c1e1100 */
[----:B-1----:R-:W-:Y:S02]  /*239f0*/  PRMT R2, RZ, 0x7610, R2 ;  /* 0x00007610ff027816 */ /* 0x002fe40000000002 */
[----:B------:R1:W4:Y:S01]  /*23a00*/  @!P1 LDG.E.U8 R32, desc[UR42][R4.64] ;  /* 0x0000002a04209981 */ /* 0x000322000c1e1100 */
[----:B------:R-:W-:Y:S01]  /*23a10*/  PRMT R3, RZ, 0x7610, R3 ;  /* 0x00007610ff037816 */ /* 0x000fe20000000003 */
[----:B-1----:R-:W-:Y:S02]  /*23a20*/  @!P2 IMAD.MOV.U32 R5, RZ, RZ, R13 ;  /* 0x000000ffff05a224 */ /* 0x002fe400078e000d */
[----:B------:R-:W-:-:S05]  /*23a30*/  @!P2 IMAD.MOV.U32 R4, RZ, RZ, R12 ;  /* 0x000000ffff04a224 */ /* 0x000fca00078e000c */
[----:B------:R1:W4:Y:S04]  /*23a40*/  @!P2 LDG.E.U8 R2, desc[UR42][R4.64] ;  /* 0x0000002a0402a981 */ /* 0x000328000c1e1100 */
[----:B--2---:R-:W-:Y:S04]  /*23a50*/  STL [R1+0x2028], R40 ;  /* 0x0020282801007387 */ /* 0x004fe80000100800 */
[----:B------:R-:W2:Y:S04]  /*23a60*/  LDL R15, [R1+0x16e8] ;  /* 0x0016e800010f7983 */ /* 0x000ea80000100800 */
[----:B------:R-:W2:Y:S04]  /*23a70*/  LDL R14, [R1+0x1720] ;  /* 0x00172000010e7983 */ /* 0x000ea80000100800 */
[----:B------:R2:W2:Y:S01]  /*23a80*/  @!P3 LDG.E.U8 R3, desc[UR42][R6.64] ;  /* 0x0000002a0603b981 */ /* 0x0004a2000c1e1100 */
[----:B-1----:R-:W-:-:S03]  /*23a90*/  PRMT R4, RZ, 0x7610, R4 ;  /* 0x00007610ff047816 */ /* 0x002fc60000000004 */
[----:B------:R-:W-:Y:S04]  /*23aa0*/  STL [R1+0x202c], R38 ;  /* 0x00202c2601007387 */ /* 0x000fe80000100800 */
[----:B------:R-:W2:Y:S04]  /*23ab0*/  LDL R9, [R1+0x16fc] ;  /* 0x0016fc0001097983 */ /* 0x000ea80000100800 */
[----:B------:R-:W2:Y:S04]  /*23ac0*/  LDL R8, [R1+0x1738] ;  /* 0x0017380001087983 */ /* 0x000ea80000100800 */
[----:B---3--:R-:W-:Y:S04]  /*23ad0*/  STL [R1+0x2030], R36 ;  /* 0x0020302401007387 */ /* 0x008fe80000100800 */
[----:B------:R-:W3:Y:S04]  /*23ae0*/  LDL R17, [R1+0x1710] ;  /* 0x0017100001117983 */ /* 0x000ee80000100800 */
[----:B0-----:R-:W3:Y:S04]  /*23af0*/  LDL R16, [R1+0x1734] ;  /* 0x0017340001107983 */ /* 0x001ee80000100800 */
        /* <DEDUP_REMOVED lines=15> */
[----:B------:R-:W-:-:S02]  /*23bf0*/  PRMT R5, RZ, 0x7610, R5 ;  /* 0x00007610ff057816 */ /* 0x000fc40000000005 */
[----:B0-----:R-:W-:-:S04]  /*23c00*/  PRMT R6, RZ, 0x7610, R6 ;  /* 0x00007610ff067816 */ /* 0x001fc80000000006 */
[----:B------:R3:W2:Y:S01]  /*23c10*/  @!P1 LDG.E.U8 R5, desc[UR42][R8.64] ;  /* 0x0000002a08059981 */ /* 0x0006a2000c1e1100 */
[----:B------:R-:W-:Y:S01]  /*23c20*/  PRMT R7, RZ, 0x7610, R7 ;  /* 0x00007610ff077816 */ /* 0x000fe20000000007 */
[----:B---3--:R-:W-:Y:S02]  /*23c30*/  @!P2 IMAD.MOV.U32 R9, RZ, RZ, R17 ;  /* 0x000000ffff09a224 */ /* 0x008fe400078e0011 */
[----:B------:R-:W-:-:S05]  /*23c40*/  @!P2 IMAD.MOV.U32 R8, RZ, RZ, R16 ;  /* 0x000000ffff08a224 */ /* 0x000fca00078e0010 */
[----:B------:R0:W3:Y:S04]  /*23c50*/  @!P2 LDG.E.U8 R6, desc[UR42][R8.64] ;  /* 0x0000002a0806a981 */ /* 0x0000e8000c1e1100 */
[----:B----4-:R1:W4:Y:S01]  /*23c60*/  @!P3 LDG.E.U8 R7, desc[UR42][R10.64] ;  /* 0x0000002a0a07b981 */ /* 0x010322000c1e1100 */
[----:B0-----:R-:W-:Y:S02]  /*23c70*/  PRMT R8, RZ, 0x7610, R8 ;  /* 0x00007610ff087816 */ /* 0x001fe40000000008 */
[----:B------:R-:W-:Y:S01]  /*23c80*/  PRMT R9, RZ, 0x7610, R9 ;  /* 0x00007610ff097816 */ /* 0x000fe20000000009 */
[----:B-1----:R-:W-:Y:S02]  /*23c90*/  @!P0 IMAD.MOV.U32 R11, RZ, RZ, R19 ;  /* 0x000000ffff0b8224 */ /* 0x002fe400078e0013 */
[----:B------:R-:W-:-:S05]  /*23ca0*/  @!P0 IMAD.MOV.U32 R10, RZ, RZ, R18 ;  /* 0x000000ffff0a8224 */ /* 0x000fca00078e0012 */
[----:B------:R0:W4:Y:S02]  /*23cb0*/  @!P0 LDG.E.U8 R8, desc[UR42][R10.64] ;  /* 0x0000002a0a088981 */ /* 0x000124000c1e1100 */
[----:B0-----:R-:W-:Y:S02]  /*23cc0*/  PRMT R10, RZ, 0x7610, R10 ;  /* 0x00007610ff0a7816 */ /* 0x001fe4000000000a */
[----:B------:R0:W4:Y:S04]  /*23cd0*/  @!P1 LDG.E.U8 R9, desc[UR42][R12.64] ;  /* 0x0000002a0c099981 */ /* 0x000128000c1e1100 */
[----:B--2---:R1:W-:Y:S04]  /*23ce0*/  STL [R1+0x2044], R4 ;  /* 0x0020440401007387 */ /* 0x0043e80000100800 */
[----:B------:R-:W2:Y:S04]  /*23cf0*/  LDL R14, [R1+0x172c] ;  /* 0x00172c00010e7983 */ /* 0x000ea80000100800 */
[----:B-1----:R-:W2:Y:S01]  /*23d00*/  LDL R4, [R1+0x1764] ;  /* 0x0017640001047983 */ /* 0x002ea20000100800 */
[----:B0-----:R-:W-:-:S02]  /*23d10*/  @!P2 IMAD.MOV.U32 R12, RZ, RZ, R15 ;  /* 0x000000ffff0ca224 */ /* 0x001fc400078e000f */
[----:B------:R-:W-:-:S05]  /*23d20*/  @!P2 IMAD.MOV.U32 R13, RZ, RZ, R20 ;  /* 0x000000ffff0da224 */ /* 0x000fca00078e0014 */
[----:B------:R-:W2:Y:S01]  /*23d30*/  @!P2 LDG.E.U8 R10, desc[UR42][R12.64] ;  /* 0x0000002a0c0aa981 */ /* 0x000ea2000c1e1100 */
[----:B------:R-:W-:-:S03]  /*23d40*/  PRMT R11, RZ, 0x7610, R11 ;  /* 0x00007610ff0b7816 */ /* 0x000fc6000000000b */
[----:B------:R-:W-:Y:S04]  /*23d50*/  STL [R1+0x2048], R5 ;  /* 0x0020480501007387 */ /* 0x000fe80000100800 */
[----:B------:R-:W2:Y:S04]  /*23d60*/  LDL R3, [R1+0x1728] ;  /* 0x0017280001037983 */ /* 0x000ea80000100800 */
[----:B------:R-:W2:Y:S04]  /*23d70*/  LDL R2, [R1+0x1760] ;  /* 0x0017600001027983 */ /* 0x000ea80000100800 */
[----:B---3--:R-:W-:Y:S04]  /*23d80*/  STL [R1+0x204c], R6 ;  /* 0x00204c0601007387 */ /* 0x008fe80000100800 */
[----:B------:R-:W3:Y:S04]  /*23d90*/  LDL R17, [R1+0x173c] ;  /* 0x00173c0001117983 */ /* 0x000ee80000100800 */
[----:B------:R-:W3:Y:S04]  /*23da0*/  LDL R16, [R1+0x1778] ;  /* 0x0017780001107983 */ /* 0x000ee80000100800 */
[----:B----4-:R0:W-:Y:S04]  /*23db0*/  STL [R1+0x2050], R7 ;  /* 0x0020500701007387 */ /* 0x0101e80000100800 */
[----:B------:R-:W4:Y:S04]  /*23dc0*/  LDL R19, [R1+0x1750] ;  /* 0x0017500001137983 */ /* 0x000f280000100800 */
[----:B------:R-:W4:Y:S04]  /*23dd0*/  LDL R18, [R1+0x1774] ;  /* 0x0017740001127983 */ /* 0x000f280000100800 */
[----:B------:R-:W-:Y:S04]  /*23de0*/  STL [R1+0x2054], R8 ;  /* 0x0020540801007387 */ /* 0x000fe80000100800 */
[----:B0-----:R-:W4:Y:S04]  /*23df0*/  LDL R7, [R1+0x174c] ;  /* 0x00174c0001077983 */ /* 0x001f280000100800 */
[----:B------:R-:W4:Y:S04]  /*23e00*/  LDL R6, [R1+0x1784] ;  /* 0x0017840001067983 */ /* 0x000f280000100800 */
[----:B------:R-:W-:Y:S01]  /*23e10*/  STL [R1+0x2058], R9 ;  /* 0x0020580901007387 */ /* 0x000fe20000100800 */
[----:B--2---:R-:W-:-:S02]  /*23e20*/  @!P3 IMAD.MOV.U32 R15, RZ, RZ, R14 ;  /* 0x000000ffff0fb224 */ /* 0x004fc400078e000e */
[----:B------:R-:W-:-:S05]  /*23e30*/  @!P3 IMAD.MOV.U32 R14, RZ, RZ, R4 ;  /* 0x000000ffff0eb224 */ /* 0x000fca00078e0004 */
[----:B------:R0:W2:Y:S04]  /*23e40*/  @!P3 LDG.E.U8 R11, desc[UR42][R14.64] ;  /* 0x0000002a0e0bb981 */ /* 0x0000a8000c1e1100 */
[----:B------:R-:W-:Y:S04]  /*23e50*/  STL [R1+0x205c], R10 ;  /* 0x00205c0a01007387 */ /* 0x000fe80000100800 */
[----:B------:R-:W2:Y:S04]  /*23e60*/  LDL R5, [R1+0x1748] ;  /* 0x0017480001057983 */ /* 0x000ea80000100800 */
[----:B------:R-:W2:Y:S01]  /*23e70*/  LDL R4, [R1+0x1780] ;  /* 0x0017800001047983 */ /* 0x000ea20000100800 */
[----:B------:R-:W-:-:S02]  /*23e80*/  PRMT R12, RZ, 0x7610, R12 ;  /* 0x00007610ff0c7816 */ /* 0x000fc4000000000c */
[----:B------:R-:W-:Y:S01]  /*23e90*/  PRMT R13, RZ, 0x7610, R13 ;  /* 0x00007610ff0d7816 */ /* 0x000fe2000000000d */
[----:B0-----:R-:W-:Y:S02]  /*23ea0*/  @!P0 IMAD.MOV.U32 R14, RZ, RZ, R2 ;  /* 0x000000ffff0e8224 */ /* 0x001fe400078e0002 */
[----:B------:R-:W-:-:S05]  /*23eb0*/  @!P0 IMAD.MOV.U32 R15, RZ, RZ, R3 ;  /* 0x000000ffff0f8224 */ /* 0x000fca00078e0003 */
[----:B------:R0:W2:Y:S02]  /*23ec0*/  @!P0 LDG.E.U8 R12, desc[UR42][R14.64] ;  /* 0x0000002a0e0c8981 */ /* 0x0000a4000c1e1100 */
[----:B0-----:R-:W-:Y:S02]  /*23ed0*/  PRMT R14, RZ, 0x7610, R14 ;  /* 0x00007610ff0e7816 */ /* 0x001fe4000000000e */
[----:B------:R-:W-:Y:S01]  /*23ee0*/  PRMT R15, RZ, 0x7610, R15 ;  /* 0x00007610ff0f7816 */ /* 0x000fe2000000000f */
[----:B---3--:R4:W3:Y:S02]  /*23ef0*/  @!P1 LDG.E.U8 R13, desc[UR42][R16.64] ;  /* 0x0000002a100d9981 */ /* 0x0088e4000c1e1100 */
[----:B----4-:R-:W-:Y:S02]  /*23f00*/  @!P2 IMAD.MOV.U32 R17, RZ, RZ, R19 ;  /* 0x000000ffff11a224 */ /* 0x010fe400078e0013 */
[----:B------:R-:W-:-:S05]  /*23f10*/  @!P2 IMAD.MOV.U32 R16, RZ, RZ, R18 ;  /* 0x000000ffff10a224 */ /* 0x000fca00078e0012 */
[----:B------:R0:W4:Y:S01]  /*23f20*/  @!P2 LDG.E.U8 R14, desc[UR42][R16.64] ;  /* 0x0000002a100ea981 */ /* 0x000122000c1e1100 */
[----:B------:R-:W-:Y:S02]  /*23f30*/  @!P3 IMAD.MOV.U32 R19, RZ, RZ, R7 ;  /* 0x000000ffff13b224 */ /* 0x000fe400078e0007 */
[----:B------:R-:W-:Y:S01]  /*23f40*/  @!P3 IMAD.MOV.U32 R18, RZ, RZ, R6 ;  /* 0x000000ffff12b224 */ /* 0x000fe200078e0006 */
[----:B0-----:R-:W-:-:S04]  /*23f50*/  PRMT R16, RZ, 0x7610, R16 ;  /* 0x00007610ff107816 */ /* 0x001fc80000000010 */
[----:B------:R0:W4:Y:S04]  /*23f60*/  @!P3 LDG.E.U8 R15, desc[UR42][R18.64] ;  /* 0x0000002a120fb981 */ /* 0x000128000c1e1100 */
[----:B--2---:R1:W-:Y:S04]  /*23f70*/  STL [R1+0x2060], R11 ;  /* 0x0020600b01007387 */ /* 0x0043e80000100800 */
[----:B------:R-:W2:Y:S04]  /*23f80*/  LDL R3, [R1+0x175c] ;  /* 0x00175c0001037983 */ /* 0x000ea80000100800 */
[----:B------:R-:W2:Y:S01]  /*23f90*/  LDL R2, [R1+0x1798] ;  /* 0x0017980001027983 */ /* 0x000ea20000100800 */
[----:B0-----:R-:W-:-:S02]  /*23fa0*/  @!P0 IMAD.MOV.U32 R18, RZ, RZ, R4 ;  /* 0x000000ffff128224 */ /* 0x001fc400078e0004 */
[----:B------:R-:W-:-:S05]  /*23fb0*/  @!P0 IMAD.MOV.U32 R19, RZ, RZ, R5 ;  /* 0x000000ffff138224 */ /* 0x000fca00078e0005 */
[----:B------:R-:W2:Y:S01]  /*23fc0*/  @!P0 LDG.E.U8 R16, desc[UR42][R18.64] ;  /* 0x0000002a12108981 */ /* 0x000ea2000c1e1100 */
[----:B------:R-:W-:-:S03]  /*23fd0*/  PRMT R17, RZ, 0x7610, R17 ;  /* 0x00007610ff117816 */ /* 0x000fc60000000011 */
[----:B------:R-:W-:Y:S04]  /*23fe0*/  STL [R1+0x2064], R12 ;  /* 0x0020640c01007387 */ /* 0x000fe80000100800 */
[----:B-1----:R-:W2:Y:S04]  /*23ff0*/  LDL R11, [R1+0x1770] ;  /* 0x00177000010b7983 */ /* 0x002ea80000100800 */
[----:B------:R-:W2:Y:S04]  /*24000*/  LDL R10, [R1+0x1794] ;  /* 0x00179400010a7983 */ /* 0x000ea80000100800 */
[----:B---3--:R0:W-:Y:S04]  /*24010*/  STL [R1+0x2068], R13 ;  /* 0x0020680d01007387 */ /* 0x0081e80000100800 */
[----:B------:R-:W3:Y:S04]  /*24020*/  LDL R23, [R1+0x176c] ;  /* 0x00176c0001177983 */ /* 0x000ee80000100800 */
[----:B------:R-:W3:Y:S04]  /*24030*/  LDL R22, [R1+0x17a4] ;  /* 0x0017a40001167983 */ /* 0x000ee80000100800 */
[----:B------:R-:W3:Y:S04]  /*24040*/  LDL R9, [R1+0x1768] ;  /* 0x0017680001097983 */ /* 0x000ee80000100800 */
[----:B------:R-:W3:Y:S04]  /*24050*/  LDL R8, [R1+0x17a0] ;  /* 0x0017a00001087983 */ /* 0x000ee80000100800 */
[----:B----4-:R-:W-:Y:S04]  /*24060*/  STL [R1+0x206c], R14 ;  /* 0x00206c0e01007387 */ /* 0x010fe80000100800 */
[----:B------:R-:W4:Y:S04]  /*24070*/  LDL R7, [R1+0x177c] ;  /* 0x00177c0001077983 */ /* 0x000f280000100800 */
[----:B------:R-:W4:Y:S04]  /*24080*/  LDL R6, [R1+0x17b8] ;  /* 0x0017b80001067983 */ /* 0x000f280000100800 */
[----:B0-----:R-:W4:Y:S04]  /*24090*/  LDL R13, [R1+0x1790] ;  /* 0x00179000010d7983 */ /* 0x001f280000100800 */
        /* <DEDUP_REMOVED lines=18> */
[----:B0-----:R-:W-:Y:S02]  /*241c0*/  @!P0 IMAD.MOV.U32 R22, RZ, RZ, R8 ;  /* 0x000000ffff168224 */ /* 0x001fe400078e0008 */
[----:B------:R-:W-:Y:S02]  /*241d0*/  @!P0 IMAD.MOV.U32 R23, RZ, RZ, R9 ;  /* 0x000000ffff178224 */ /* 0x000fe400078e0009 */
[----:B----4-:R-:W-:-:S02]  /*241e0*/  @!P1 IMAD.MOV.U32 R25, RZ, RZ, R7 ;  /* 0x000000ffff199224 */ /* 0x010fc400078e0007 */
[----:B------:R-:W-:Y:S01]  /*241f0*/  @!P1 IMAD.MOV.U32 R24, RZ, RZ, R6 ;  /* 0x000000ffff189224 */ /* 0x000fe200078e0006 */
[----:B------:R-:W4:Y:S04]  /*24200*/  @!P0 LDG.E.U8 R20, desc[UR42][R22.64] ;  /* 0x0000002a16148981 */ /* 0x000f28000c1e1100 */
[----:B------:R0:W3:Y:S02]  /*24210*/  @!P1 LDG.E.U8 R21, desc[UR42][R24.64] ;  /* 0x0000002a18159981 */ /* 0x0000e4000c1e1100 */
[----:B0-----:R-:W-:Y:S02]  /*24220*/  @!P2 IMAD.MOV.U32 R24, RZ, RZ, R12 ;  /* 0x000000ffff18a224 */ /* 0x001fe400078e000c */
[----:B------:R-:W-:Y:S01]  /*24230*/  @!P2 IMAD.MOV.U32 R25, RZ, RZ, R13 ;  /* 0x000000ffff19a224 */ /* 0x000fe200078e000d */
[----:B------:R-:W-:Y:S01]  /*24240*/  PRMT R23, RZ, 0x7610, R23 ;  /* 0x00007610ff177816 */ /* 0x000fe20000000017 */
[----:B------:R-:W-:-:S02]  /*24250*/  @!P3 IMAD.MOV.U32 R26, RZ, RZ, R4 ;  /* 0x000000ffff1ab224 */ /* 0x000fc400078e0004 */
[----:B------:R-:W-:-:S05]  /*24260*/  @!P3 IMAD.MOV.U32 R27, RZ, RZ, R5 ;  /* 0x000000ffff1bb224 */ /* 0x000fca00078e0005 */
[----:B------:R0:W3:Y:S04]  /*24270*/  @!P3 LDG.E.U8 R23, desc[UR42][R26.64] ;  /* 0x0000002a1a17b981 */ /* 0x0000e8000c1e1100 */
[----:B--2---:R1:W-:Y:S04]  /*24280*/  STL [R1+0x2078], R17 ;  /* 0x0020781101007387 */ /* 0x0043e80000100800 */
[----:B------:R-:W2:Y:S04]  /*24290*/  LDL R11, [R1+0x179c] ;  /* 0x00179c00010b7983 */ /* 0x000ea80000100800 */
[----:B------:R-:W3:Y:S04]  /*242a0*/  LDL R10, [R1+0x17d8] ;  /* 0x0017d800010a7983 */ /* 0x000ee80000100800 */
[----:B------:R-:W4:Y:S04]  /*242b0*/  LDL R9, [R1+0x17b0] ;  /* 0x0017b00001097983 */ /* 0x000f280000100800 */
[----:B------:R-:W4:Y:S04]  /*242c0*/  LDL R8, [R1+0x17d4] ;  /* 0x0017d40001087983 */ /* 0x000f280000100800 */
[----:B------:R-:W4:Y:S04]  /*242d0*/  LDL R7, [R1+0x17ac] ;  /* 0x0017ac0001077983 */ /* 0x000f280000100800 */
[----:B------:R-:W4:Y:S04]  /*242e0*/  LDL R6, [R1+0x17e4] ;  /* 0x0017e40001067983 */ /* 0x000f280000100800 */
[----:B------:R-:W4:Y:S04]  /*242f0*/  LDL R13, [R1+0x17a8] ;  /* 0x0017a800010d7983 */ /* 0x000f280000100800 */
[----:B------:R-:W4:Y:S04]  /*24300*/  LDL R12, [R1+0x17e0] ;  /* 0x0017e000010c7983 */ /* 0x000f280000100800 */
[----:B------:R-:W4:Y:S04]  /*24310*/  LDL R5, [R1+0x17bc] ;  /* 0x0017bc0001057983 */ /* 0x000f280000100800 */
[----:B------:R-:W4:Y:S01]  /*24320*/  LDL R4, [R1+0x17f8] ;  /* 0x0017f80001047983 */ /* 0x000f220000100800 */
[----:B0-----:R-:W-:-:S03]  /*24330*/  @!P0 IMAD.MOV.U32 R27, RZ, RZ, R3 ;  /* 0x000000ffff1b8224 */ /* 0x001fc600078e0003 */
[----:B------:R-:W4:Y:S01]  /*24340*/  LDL R3, [R1+0x17d0] ;  /* 0x0017d00001037983 */ /* 0x000f220000100800 */
[----:B------:R-:W-:Y:S01]  /*24350*/  @!P0 IMAD.MOV.U32 R26, RZ, RZ, R2 ;  /* 0x000000ffff1a8224 */ /* 0x000fe200078e0002 */
[----:B------:R-:W-:Y:S02]  /*24360*/  PRMT R22, RZ, 0x7610, R22 ;  /* 0x00007610ff167816 */ /* 0x000fe40000000016 */
[----:B------:R-:W4:Y:S04]  /*24370*/  LDL R2, [R1+0x17f4] ;  /* 0x0017f40001027983 */ /* 0x000f280000100800 */
[----:B-1----:R-:W4:Y:S04]  /*24380*/  LDL R17, [R1+0x17e8] ;  /* 0x0017e80001117983 */ /* 0x002f280000100800 */
[----:B------:R-:W4:Y:S04]  /*24390*/  LDL R16, [R1+0x1820] ;  /* 0x0018200001107983 */ /* 0x000f280000100800 */
[----:B------:R0:W4:Y:S04]  /*243a0*/  @!P2 LDG.E.U8 R22, desc[UR42][R24.64] ;  /* 0x0000002a1816a981 */ /* 0x000128000c1e1100 */
[----:B------:R-:W4:Y:S04]  /*243b0*/  LDL R15, [R1+0x17fc] ;  /* 0x0017fc00010f7983 */ /* 0x000f280000100800 */
[----:B------:R-:W4:Y:S01]  /*243c0*/  LDL R14, [R1+0x1838] ;  /* 0x00183800010e7983 */ /* 0x000f220000100800 */
[----:B0-----:R-:W-:-:S02]  /*243d0*/  PRMT R24, RZ, 0x7610, R24 ;  /* 0x00007610ff187816 */ /* 0x001fc40000000018 */
[----:B------:R-:W-:-:S04]  /*243e0*/  PRMT R25, RZ, 0x7610, R25 ;  /* 0x00007610ff197816 */ /* 0x000fc80000000019 */
[----:B------:R0:W4:Y:S02]  /*243f0*/  @!P0 LDG.E.U8 R24, desc[UR42][R26.64] ;  /* 0x0000002a1a188981 */ /* 0x000124000c1e1100 */
[----:B0-----:R-:W-:Y:S02]  /*24400*/  PRMT R26, RZ, 0x7610, R26 ;  /* 0x00007610ff1a7816 */ /* 0x001fe4000000001a */
[----:B------:R-:W-:Y:S01]  /*24410*/  PRMT R27, RZ, 0x7610, R27 ;  /* 0x00007610ff1b7816 */ /* 0x000fe2000000001b */
[----:B--2---:R-:W-:Y:S02]  /*24420*/  @!P1 IMAD.MOV.U32 R29, RZ, RZ, R11 ;  /* 0x000000ffff1d9224 */ /* 0x004fe400078e000b */
[----:B---3--:R-:W-:Y:S01]  /*24430*/  @!P1 IMAD.MOV.U32 R28, RZ, RZ, R10 ;  /* 0x000000ffff1c9224 */ /* 0x008fe200078e000a */
[----:B------:R-:W2:Y:S04]  /*24440*/  LDL R11, [R1+0x17cc] ;  /* 0x0017cc00010b7983 */ /* 0x000ea80000100800 */
[----:B------:R-:W3:Y:S04]  /*24450*/  LDL R10, [R1+0x1804] ;  /* 0x00180400010a7983 */ /* 0x000ee80000100800 */
[----:B------:R0:W3:Y:S01]  /*24460*/  @!P1 LDG.E.U8 R25, desc[UR42][R28.64] ;  /* 0x0000002a1c199981 */ /* 0x0000e2000c1e1100 */
[----:B----4-:R-:W-:-:S02]  /*24470*/  @!P3 IMAD.MOV.U32 R30, RZ, RZ, R6 ;  /* 0x000000ffff1eb224 */ /* 0x010fc400078e0006 */
[----:B------:R-:W-:Y:S01]  /*24480*/  @!P3 IMAD.MOV.U32 R31, RZ, RZ, R7 ;  /* 0x000000ffff1fb224 */ /* 0x000fe200078e0007 */
[----:B------:R-:W4:Y:S04]  /*24490*/  LDL R6, [R1+0x1818] ;  /* 0x0018180001067983 */ /* 0x000f280000100800 */
[----:B------:R-:W4:Y:S04]  /*244a0*/  LDL R7, [R1+0x17dc] ;  /* 0x0017dc0001077983 */ /* 0x000f280000100800 */
[----:B------:R1:W4:Y:S01]  /*244b0*/  @!P3 LDG.E.U8 R27, desc[UR42][R30.64] ;  /* 0x0000002a1e1bb981 */ /* 0x000322000c1e1100 */
[----:B0-----:R-:W-:-:S02]  /*244c0*/  @!P2 IMAD.MOV.U32 R28, RZ, RZ, R8 ;  /* 0x000000ffff1ca224 */ /* 0x001fc400078e0008 */
[----:B------:R-:W-:Y:S01]  /*244d0*/  @!P2 IMAD.MOV.U32 R29, RZ, RZ, R9 ;  /* 0x000000ffff1da224 */ /* 0x000fe200078e0009 */
[----:B------:R-:W4:Y:S04]  /*244e0*/  LDL R8, [R1+0x1800] ;  /* 0x0018000001087983 */ /* 0x000f280000100800 */
[----:B------:R-:W4:Y:S04]  /*244f0*/  LDL R9, [R1+0x17c8] ;  /* 0x0017c80001097983 */ /* 0x000f280000100800 */
[----:B------:R0:W4:Y:S01]  /*24500*/  @!P2 LDG.E.U8 R26, desc[UR42][R28.64] ;  /* 0x0000002a1c1aa981 */ /* 0x000122000c1e1100 */
[----:B-1----:R-:W-:-:S02]  /*24510*/  @!P0 IMAD.MOV.U32 R30, RZ, RZ, R12 ;  /* 0x000000ffff1e8224 */ /* 0x002fc400078e000c */
[----:B------:R-:W-:Y:S01]  /*24520*/  @!P0 IMAD.MOV.U32 R31, RZ, RZ, R13 ;  /* 0x000000ffff1f8224 */ /* 0x000fe200078e000d */
[----:B------:R-:W4:Y:S04]  /*24530*/  LDL R12, [R1+0x1834] ;  /* 0x00183400010c7983 */ /* 0x000f280000100800 */
[----:B------:R-:W4:Y:S01]  /*24540*/  LDL R13, [R1+0x1810] ;  /* 0x00181000010d7983 */ /* 0x000f220000100800 */
[----:B0-----:R-:W-:Y:S02]  /*24550*/  PRMT R28, RZ, 0x7610, R28 ;  /* 0x00007610ff1c7816 */ /* 0x001fe4000000001c */
[----:B------:R-:W-:-:S04]  /*24560*/  PRMT R29, RZ, 0x7610, R29 ;  /* 0x00007610ff1d7816 */ /* 0x000fc8000000001d */
[----:B------:R0:W4:Y:S02]  /*24570*/  @!P0 LDG.E.U8 R28, desc[UR42][R30.64] ;  /* 0x0000002a1e1c8981 */ /* 0x000124000c1e1100 */
[----:B0-----:R-:W-:Y:S02]  /*24580*/  @!P1 IMAD.MOV.U32 R30, RZ, RZ, R4 ;  /* 0x000000ffff1e9224 */ /* 0x001fe400078e0004 */
[----:B------:R-:W-:Y:S01]  /*24590*/  @!P1 IMAD.MOV.U32 R31, RZ, RZ, R5 ;  /* 0x000000ffff1f9224 */ /* 0x000fe200078e0005 */
[----:B------:R-:W4:Y:S04]  /*245a0*/  LDL R4, [R1+0x1814] ;  /* 0x0018140001047983 */ /* 0x000f280000100800 */
[----:B------:R-:W4:Y:S04]  /*245b0*/  LDL R5, [R1+0x17f0] ;  /* 0x0017f00001057983 */ /* 0x000f280000100800 */
[----:B------:R0:W4:Y:S02]  /*245c0*/  @!P1 LDG.E.U8 R29, desc[UR42][R30.64] ;  /* 0x0000002a1e1d9981 */ /* 0x000124000c1e1100 */
[----:B0-----:R-:W-:-:S02]  /*245d0*/  @!P2 IMAD.MOV.U32 R31, RZ, RZ, R3 ;  /* 0x000000ffff1fa224 */ /* 0x001fc400078e0003 */
[----:B------:R-:W4:Y:S01]  /*245e0*/  LDL R3, [R1+0x17ec] ;  /* 0x0017ec0001037983 */ /* 0x000f220000100800 */
[----:B------:R-:W-:-:S03]  /*245f0*/  @!P2 IMAD.MOV.U32 R30, RZ, RZ, R2 ;  /* 0x000000ffff1ea224 */ /* 0x000fc600078e0002 */
[----:B------:R-:W4:Y:S04]  /*24600*/  LDL R2, [R1+0x1824] ;  /* 0x0018240001027983 */ /* 0x000f280000100800 */
[----:B------:R2:W4:Y:S02]  /*24610*/  @!P2 LDG.E.U8 R33, desc[UR42][R30.64] ;  /* 0x0000002a1e21a981 */ /* 0x000524000c1e1100 */
[----:B--2---:R-:W-:Y:S02]  /*24620*/  @!P3 IMAD.MOV.U32 R31, RZ, RZ, R11 ;  /* 0x000000ffff1fb224 */ /* 0x004fe400078e000b */
[----:B---3--:R-:W-:Y:S01]  /*24630*/  @!P3 IMAD.MOV.U32 R30, RZ, RZ, R10 ;  /* 0x000000ffff1eb224 */ /* 0x008fe200078e000a */
[----:B------:R-:W2:Y:S04]  /*24640*/  LDL R11, [R1+0x180c] ;  /* 0x00180c00010b7983 */ /* 0x000ea80000100800 */
[----:B------:R-:W3:Y:S04]  /*24650*/  LDL R10, [R1+0x1844] ;  /* 0x00184400010a7983 */ /* 0x000ee80000100800 */
[----:B------:R4:W3:Y:S02]  /*24660*/  @!P3 LDG.E.U8 R35, desc[UR42][R30.64] ;  /* 0x0000002a1e23b981 */ /* 0x0008e4000c1e1100 */
[----:B----4-:R-:W-:-:S02]  /*24670*/  @!P0 IMAD.MOV.U32 R30, RZ, RZ, R8 ;  /* 0x000000ffff1e8224 */ /* 0x010fc400078e0008 */
[----:B------:R-:W-:Y:S01]  /*24680*/  @!P0 IMAD.MOV.U32 R31, RZ, RZ, R9 ;  /* 0x000000ffff1f8224 */ /* 0x000fe200078e0009 */
        /* <DEDUP_REMOVED lines=27> */
[----:B--2---:R-:W-:Y:S02]  /*24840*/  @!P3 IMAD.MOV.U32 R31, RZ, RZ, R11 ;  /* 0x000000ffff1fb224 */ /* 0x004fe400078e000b */
[----:B---3--:R-:W-:-:S05]  /*24850*/  @!P3 IMAD.MOV.U32 R30, RZ, RZ, R10 ;  /* 0x000000ffff1eb224 */ /* 0x008fca00078e000a */
[----:B------:R4:W2:Y:S02]  /*24860*/  @!P3 LDG.E.U8 R50, desc[UR42][R30.64] ;  /* 0x0000002a1e32b981 */ /* 0x0008a4000c1e1100 */
[----:B----4-:R-:W-:Y:S02]  /*24870*/  @!P0 IMAD.MOV.U32 R30, RZ, RZ, R8 ;  /* 0x000000ffff1e8224 */ /* 0x010fe400078e0008 */
[----:B------:R-:W-:-:S05]  /*24880*/  @!P0 IMAD.MOV.U32 R31, RZ, RZ, R9 ;  /* 0x000000ffff1f8224 */ /* 0x000fca00078e0009 */
[----:B------:R0:W3:Y:S02]  /*24890*/  @!P0 LDG.E.U8 R52, desc[UR42][R30.64] ;  /* 0x0000002a1e348981 */ /* 0x0000e4000c1e1100 */
[----:B0-----:R-:W-:Y:S02]  /*248a0*/  @!P1 IMAD.MOV.U32 R30, RZ, RZ, R6 ;  /* 0x000000ffff1e9224 */ /* 0x001fe400078e0006 */
[----:B------:R-:W-:-:S05]  /*248b0*/  @!P1 IMAD.MOV.U32 R31, RZ, RZ, R7 ;  /* 0x000000ffff1f9224 */ /* 0x000fca00078e0007 */
[----:B------:R0:W4:Y:S02]  /*248c0*/  @!P1 LDG.E.U8 R54, desc[UR42][R30.64] ;  /* 0x0000002a1e369981 */ /* 0x000124000c1e1100 */
[----:B0-----:R-:W-:Y:S02]  /*248d0*/  @!P2 IMAD.MOV.U32 R30, RZ, RZ, R4 ;  /* 0x000000ffff1ea224 */ /* 0x001fe400078e0004 */
[----:B------:R-:W-:Y:S01]  /*248e0*/  @!P2 IMAD.MOV.U32 R31, RZ, RZ, R5 ;  /* 0x000000ffff1fa224 */ /* 0x000fe200078e0005 */
[----:B------:R-:W-:Y:S04]  /*248f0*/  LDS.U8 R4, [R0+UR4+0x8] ;  /* 0x0000080400047984 */ /* 0x000fe80008000000 */
[----:B------:R0:W2:Y:S02]  /*24900*/  @!P2 LDG.E.U8 R55, desc[UR42][R30.64] ;  /* 0x0000002a1e37a981 */ /* 0x0000a4000c1e1100 */
[----:B0-----:R-:W-:-:S02]  /*24910*/  @!P3 IMAD.MOV.U32 R31, RZ, RZ, R3 ;  /* 0x000000ffff1fb224 */ /* 0x001fc400078e0003 */
[----:B------:R-:W0:Y:S01]  /*24920*/  LDS.U8 R3, [R0+UR4+0x88] ;  /* 0x0000880400037984 */ /* 0x000e220008000000 */
[----:B------:R-:W-:-:S03]  /*24930*/  @!P3 IMAD.MOV.U32 R30, RZ, RZ, R2 ;  /* 0x000000ffff1eb224 */ /* 0x000fc600078e0002 */
[----:B------:R-:W1:Y:S04]  /*24940*/  LDS.U8 R2, [R0+UR4+0xc8] ;  /* 0x0000c80400027984 */ /* 0x000e680008000000 */
[----:B------:R0:W2:Y:S04]  /*24950*/  @!P3 LDG.E.U8 R56, desc[UR42][R30.64] ;  /* 0x0000002a1e38b981 */ /* 0x0000a8000c1e1100 */
[----:B0-----:R-:W-:Y:S04]  /*24960*/  LDS.U8 R31, [R0+UR4] ;  /* 0x00000004001f7984 */ /* 0x001fe80008000000 */
[----:B------:R-:W-:Y:S04]  /*24970*/  LDS.U8 R30, [R0+UR4+0x40] ;  /* 0x00004004001e7984 */ /* 0x000fe80008000000 */
[----:B------:R-:W-:Y:S04]  /*24980*/  STL [R1+0x5a4], R3 ;  /* 0x0005a40301007387 */ /* 0x000fe80000100800 */
[----:B------:R-:W0:Y:S04]  /*24990*/  LDS.U8 R3, [R0+UR4+0x48] ;  /* 0x0000480400037984 */ /* 0x000e280008000000 */
[----:B-1----:R-:W-:Y:S04]  /*249a0*/  STL [R1+0x5a0], R2 ;  /* 0x0005a00201007387 */ /* 0x002fe80000100800 */
[----:B------:R-:W1:Y:S04]  /*249b0*/  LDS.U8 R2, [R0+UR4+0x80] ;  /* 0x0000800400027984 */ /* 0x000e680008000000 */
[----:B------:R-:W-:Y:S04]  /*249c0*/  STL [R1+0x18], R4 ;  /* 0x0000180401007387 */ /* 0x000fe80000100800 */
[----:B------:R-:W1:Y:S04]  /*249d0*/  LDS.U8 R4, [R0+UR4+0xc0] ;  /* 0x0000c00400047984 */ /* 0x000e680008000000 */
[----:B0-----:R-:W-:Y:S04]  /*249e0*/  STL [R1+0x10], R3 ;  /* 0x0000100301007387 */ /* 0x001fe80000100800 */
        /* <DEDUP_REMOVED lines=10> */
[----:B------:R-:W-:Y:S04]  /*24a90*/  LDS.U8 R4, [R0+UR4+0x4c0] ;  /* 0x0004c00400047984 */ /* 0x000fe80008000000 */
[----:B0-----:R-:W-:Y:S04]  /*24aa0*/  STL [R1+0x5b4], R3 ;  /* 0x0005b40301007387 */ /* 0x001fe80000100800 */
[----:B------:R-:W0:Y:S04]  /*24ab0*/  LDS.U8 R3, [R0+UR4+0x480] ;  /* 0x0004800400037984 */ /* 0x000e280008000000 */
[----:B-1----:R-:W-:Y:S04]  /*24ac0*/  STL [R1], R2 ;  /* 0x0000000201007387 */ /* 0x002fe80000100800 */
[----:B------:R-:W1:Y:S04]  /*24ad0*/  LDS.U8 R2, [R0+UR4+0x800] ;  /* 0x0008000400027984 */ /* 0x000e680008000000 */
[----:B0-----:R-:W-:Y:S04]  /*24ae0*/  STL [R1+0x5c0], R3 ;  /* 0x0005c00301007387 */ /* 0x001fe80000100800 */
[----:B------:R-:W0:Y:S04]  /*24af0*/  LDS.U8 R3, [R0+UR4+0x840] ;  /* 0x0008400400037984 */ /* 0x000e280008000000 */
[----:B------:R-:W-:Y:S04]  /*24b00*/  STL [R1+0x5bc], R4 ;  /* 0x0005bc0401007387 */ /* 0x000fe80000100800 */
[----:B------:R-:W3:Y:S04]  /*24b10*/  LDS.U8 R4, [R0+UR4+0x888] ;  /* 0x0008880400047984 */ /* 0x000ee80008000000 */
[----:B-1----:R-:W-:Y:S04]  /*24b20*/  STL [R1+0x62c], R2 ;  /* 0x00062c0201007387 */ /* 0x002fe80000100800 */
[----:B------:R-:W1:Y:S04]  /*24b30*/  LDS.U8 R2, [R0+UR4+0x8c8] ;  /* 0x0008c80400027984 */ /* 0x000e680008000000 */
[----:B0-----:R-:W-:Y:S04]  /*24b40*/  STL [R1+0x628], R3 ;  /* 0x0006280301007387 */ /* 0x001fe80000100800 */
[----:B------:R-:W0:Y:S04]  /*24b50*/  LDS.U8 R3, [R0+UR4+0x808] ;  /* 0x0008080400037984 */ /* 0x000e280008000000 */
[----:B---3--:R-:W-:Y:S04]  /*24b60*/  STL [R1+0x6b4], R4 ;  /* 0x0006b40401007387 */ /* 0x008fe80000100800 */
        /* <DEDUP_REMOVED lines=81> */
[----:B0-----:R0:W-:Y:S04]  /*25080*/  STL [R1+0x18bc], R3 ;  /* 0x0018bc0301007387 */ /* 0x0011e80000100800 */
[----:B---3--:R-:W-:Y:S04]  /*25090*/  STL [R1+0x858], R4 ;  /* 0x0008580401007387 */ /* 0x008fe80000100800 */
[----:B------:R-:W3:Y:S04]  /*250a0*/  LDS.U8 R4, [R0+UR4+0x1c80] ;  /* 0x001c800400047984 */ /* 0x000ee80008000000 */
[----:B-1----:R-:W-:Y:S04]  /*250b0*/  STL [R1+0x854], R2 ;  /* 0x0008540201007387 */ /* 0x002fe80000100800 */
[----:B------:R-:W1:Y:S04]  /*250c0*/  LDS.U8 R2, [R0+UR4+0x1cc0] ;  /* 0x001cc00400027984 */ /* 0x000e680008000000 */
[----:B------:R-:W-:Y:S01]  /*250d0*/  STL [R1+0x1950], R0 ;  /* 0x0019500001007387 */ /* 0x000fe20000100800 */
[----:B0-----:R-:W-:-:S05]  /*250e0*/  LOP3.LUT R3, R0, 0x10, RZ, 0x3c, !PT ;  /* 0x0000001000037812 */ /* 0x001fca00078e3cff */
[----:B------:R-:W0:Y:S01]  /*250f0*/  LDS.U8 R0, [R3+UR4] ;  /* 0x0000000403007984 */ /* 0x000e220008000000 */
[----:B------:R-:W0:Y:S01]  /*25100*/  S2R R59, SR_TID.X ;  /* 0x00000000003b7919 */ /* 0x000e220000002100 */
[----:B------:R-:W0:Y:S02]  /*25110*/  S2R R60, SR_TID.X ;  /* 0x00000000003c7919 */ /* 0x000e240000002100 */
[----:B------:R-:W-:Y:S04]  /*25120*/  LDS.U8 R5, [R3+UR4+0x1c48] ;  /* 0x001c480403057984 */ /* 0x000fe80008000000 */
[----:B---3--:R-:W-:Y:S04]  /*25130*/  STL [R1+0x18c8], R4 ;  /* 0x0018c80401007387 */ /* 0x008fe80000100800 */
[----:B-1----:R-:W-:Y:S04]  /*25140*/  STL [R1+0x18c4], R2 ;  /* 0x0018c40201007387 */ /* 0x002fe80000100800 */
[----:B------:R-:W1:Y:S04]  /*25150*/  LDS.U8 R4, [R3+UR4+0x40] ;  /* 0x0000400403047984 */ /* 0x000e680008000000 */
[----:B------:R-:W3:Y:S04]  /*25160*/  LDS.U8 R2, [R3+UR4+0x88] ;  /* 0x0000880403027984 */ /* 0x000ee80008000000 */
[----:B0-----:R-:W-:Y:S04]  /*25170*/  STL [R1+0x18c], R0 ;  /* 0x00018c0001007387 */ /* 0x001fe80000100800 */
[----:B------:R-:W0:Y:S04]  /*25180*/  LDS.U8 R0, [R3+UR4+0xc8] ;  /* 0x0000c80403007984 */ /* 0x000e280008000000 */
[----:B-1----:R-:W-:Y:S04]  /*25190*/  STL [R1+0x184], R4 ;  /* 0x0001840401007387 */ /* 0x002fe80000100800 */
[----:B------:R-:W1:Y:S04]  /*251a0*/  LDS.U8 R4, [R3+UR4+0x8] ;  /* 0x0000080403047984 */ /* 0x000e680008000000 */
[----:B---3--:R-:W-:Y:S04]  /*251b0*/  STL [R1+0x5c8], R2 ;  /* 0x0005c80201007387 */ /* 0x008fe80000100800 */
        /* <DEDUP_REMOVED lines=100> */
[----:B---3--:R-:W-:Y:S04]  /*25800*/  STL [R1+0x864], R2 ;  /* 0x0008640201007387 */ /* 0x008fe80000100800 */
[----:B------:R-:W1:Y:S04]  /*25810*/  LDS.U8 R4, [R3+UR4+0x18c0] ;  /* 0x0018c00403047984 */ /* 0x000e680008000000 */
[----:B------:R-:W-:Y:S04]  /*25820*/  LDS.U8 R2, [R3+UR4+0x1c40] ;  /* 0x001c400403027984 */ /* 0x000fe80008000000 */
[----:B0-----:R-:W-:Y:S04]  /*25830*/  STL [R1+0x18d8], R0 ;  /* 0x0018d80001007387 */ /* 0x001fe80000100800 */
[----:B------:R-:W0:Y:S04]  /*25840*/  LDS.U8 R0, [R3+UR4+0x1c00] ;  /* 0x001c000403007984 */ /* 0x000e280008000000 */
[----:B-1----:R-:W-:Y:S01]  /*25850*/  STL [R1+0x18d4], R4 ;  /* 0x0018d40401007387 */ /* 0x002fe20000100800 */
[----:B------:R-:W-:-:S03]  /*25860*/  SHF.R.U32.HI R60, RZ, 0x2, R60 ;  /* 0x00000002ff3c7819 */ /* 0x000fc6000001163c */
[----:B------:R-:W-:Y:S04]  /*25870*/  LDS.U8 R4, [R3+UR4+0x1c80] ;  /* 0x001c800403047984 */ /* 0x000fe80008000000 */
[----:B0-----:R-:W-:Y:S04]  /*25880*/  STL [R1+0x870], R0 ;  /* 0x0008700001007387 */ /* 0x001fe80000100800 */
[----:B------:R-:W0:Y:S04]  /*25890*/  LDS.U8 R0, [R3+UR4+0x1c88] ;  /* 0x001c880403007984 */ /* 0x000e280008000000 */
[----:B------:R-:W-:Y:S04]  /*258a0*/  STL [R1+0x86c], R2 ;  /* 0x00086c0201007387 */ /* 0x000fe80000100800 */
[----:B------:R-:W1:Y:S01]  /*258b0*/  LDS.U8 R2, [R3+UR4+0x1cc8] ;  /* 0x001cc80403027984 */ /* 0x000e620008000000 */
[----:B------:R-:W-:-:S03]  /*258c0*/  SGXT.U32 R60, R60, 0x3 ;  /* 0x000000033c3c781a */ /* 0x000fc60000000000 */
[----:B0-----:R-:W-:Y:S04]  /*258d0*/  STL [R1+0x18e0], R0 ;  /* 0x0018e00001007387 */ /* 0x001fe80000100800 */
[----:B------:R-:W0:Y:S04]  /*258e0*/  LDS.U8 R0, [R3+UR4+0x1c08] ;  /* 0x001c080403007984 */ /* 0x000e280008000000 */
[----:B-1----:R1:W-:Y:S02]  /*258f0*/  STL [R1+0x18dc], R2 ;  /* 0x0018dc0201007387 */ /* 0x0023e40000100800 */
[----:B-1----:R-:W-:-:S05]  /*25900*/  LOP3.LUT R2, R59, 0x3, RZ, 0xc0, !PT ;  /* 0x000000033b027812 */ /* 0x002fca00078ec0ff */
[----:B------:R-:W-:-:S05]  /*25910*/  IMAD R2, R2, 0x110, RZ ;  /* 0x0000011002027824 */ /* 0x000fca00078e02ff */
[----:B------:R-:W-:-:S04]  /*25920*/  LOP3.LUT R2, R2, R60, RZ, 0xfc, !PT ;  /* 0x0000003c02027212 */ /* 0x000fc800078efcff */
[----:B------:R-:W-:Y:S01]  /*25930*/  LOP3.LUT R2, R2, 0x20, RZ, 0x3c, !PT ;  /* 0x0000002002027812 */ /* 0x000fe200078e3cff */
[----:B0-----:R-:W-:Y:S04]  /*25940*/  STL [R1+0x878], R0 ;  /* 0x0008780001007387 */ /* 0x001fe80000100800 */
[----:B------:R-:W0:Y:S04]  /*25950*/  LDS.U8 R0, [R3+UR4+0x1cc0] ;  /* 0x001cc00403007984 */ /* 0x000e280008000000 */
[----:B------:R-:W1:Y:S04]  /*25960*/  LDS.U8 R3, [R2+UR4] ;  /* 0x0000000402037984 */ /* 0x000e680008000000 */
[----:B------:R-:W-:Y:S04]  /*25970*/  STL [R1+0x874], R5 ;  /* 0x0008740501007387 */ /* 0x000fe80000100800 */
[----:B------:R-:W-:Y:S04]  /*25980*/  STL [R1+0x18e8], R4 ;  /* 0x0018e80401007387 */ /* 0x000fe80000100800 */
        /* <DEDUP_REMOVED lines=114> */
[----:B------:R-:W-:Y:S01]  /*260b0*/  LDS.U8 R4, [R2+UR4+0x1cc8] ;  /* 0x001cc80402047984 */ /* 0x000fe20008000000 */
[----:B------:R-:W3:Y:S03]  /*260c0*/  S2R R57, SR_TID.X ;  /* 0x0000000000397919 */ /* 0x000ee60000002100 */
[----:B0-----:R-:W-:Y:S04]  /*260d0*/  STL [R1+0x1880], R0 ;  /* 0x0018800001007387 */ /* 0x001fe80000100800 */
[----:B------:R-:W0:Y:S04]  /*260e0*/  LDS.U8 R0, [R2+UR4+0x1c88] ;  /* 0x001c880402007984 */ /* 0x000e280008000000 */
[----:B-1----:R-:W-:Y:S04]  /*260f0*/  STL [R1+0x187c], R3 ;  /* 0x00187c0301007387 */ /* 0x002fe80000100800 */
[----:B------:R-:W1:Y:S04]  /*26100*/  LDS.U8 R3, [R2+UR4+0x1c08] ;  /* 0x001c080402037984 */ /* 0x000e680008000000 */
[----:B0-----:R3:W-:Y:S04]  /*26110*/  STL [R1+0x1900], R0 ;  /* 0x0019000001007387 */ /* 0x0017e80000100800 */
[----:B------:R-:W-:Y:S04]  /*26120*/  STL [R1+0x18fc], R4 ;  /* 0x0018fc0401007387 */ /* 0x000fe80000100800 */
[----:B------:R-:W0:Y:S04]  /*26130*/  LDS.U8 R4, [R2+UR4+0x1c48] ;  /* 0x001c480402047984 */ /* 0x000e280008000000 */
[----:B-1----:R-:W-:Y:S04]  /*26140*/  STL [R1+0x1888], R3 ;  /* 0x0018880301007387 */ /* 0x002fe80000100800 */
[----:B------:R-:W1:Y:S04]  /*26150*/  LDS.U8 R3, [R2+UR4+0x1c80] ;  /* 0x001c800402037984 */ /* 0x000e680008000000 */
[----:B------:R-:W2:Y:S01]  /*26160*/  LDS.U8 R2, [R2+UR4+0x1cc0] ;  /* 0x001cc00402027984 */ /* 0x000ea20008000000 */
[----:B---3--:R-:W-:-:S05]  /*26170*/  LOP3.LUT R0, R57, 0x3, RZ, 0xc0, !PT ;  /* 0x0000000339007812 */ /* 0x008fca00078ec0ff */
[----:B------:R-:W-:-:S05]  /*26180*/  IMAD R0, R0, 0x110, RZ ;  /* 0x0000011000007824 */ /* 0x000fca00078e02ff */
[----:B------:R-:W-:-:S04]  /*26190*/  LOP3.LUT R0, R0, R60, RZ, 0xfc, !PT ;  /* 0x0000003c00007212 */ /* 0x000fc800078efcff */
[----:B------:R-:W-:Y:S01]  /*261a0*/  LOP3.LUT R0, R0, 0x30, RZ, 0x3c, !PT ;  /* 0x0000003000007812 */ /* 0x000fe200078e3cff */
[----:B0-----:R-:W-:Y:S04]  /*261b0*/  STL [R1+0x1884], R4 ;  /* 0x0018840401007387 */ /* 0x001fe80000100800 */
[----:B------:R-:W0:Y:S04]  /*261c0*/  LDS.U8 R4, [R0+UR4] ;  /* 0x0000000400047984 */ /* 0x000e280008000000 */
[----:B-1----:R-:W-:Y:S04]  /*261d0*/  STL [R1+0x1908], R3 ;  /* 0x0019080301007387 */ /* 0x002fe80000100800 */
[----:B------:R-:W1:Y:S04]  /*261e0*/  LDS.U8 R3, [R0+UR4+0x40] ;  /* 0x0000400400037984 */ /* 0x000e680008000000 */
[----:B--2---:R-:W-:Y:S04]  /*261f0*/  STL [R1+0x1904], R2 ;  /* 0x0019040201007387 */ /* 0x004fe80000100800 */
[----:B------:R-:W2:Y:S04]  /*26200*/  LDS.U8 R2, [R0+UR4+0x88] ;  /* 0x0000880400027984 */ /* 0x000ea80008000000 */
[----:B0-----:R-:W-:Y:S04]  /*26210*/  STL [R1+0x4e8], R4 ;  /* 0x0004e80401007387 */ /* 0x001fe80000100800 */
[----:B------:R-:W0:Y:S04]  /*26220*/  LDS.U8 R4, [R0+UR4+0xc8] ;  /* 0x0000c80400047984 */ /* 0x000e280008000000 */
        /* <DEDUP_REMOVED lines=77> */
[----:B------:R-:W3:Y:S04]  /*26700*/  LDL.LU R48, [R1+0x58c] ;  /* 0x00058c0001307983 */ /* 0x000ee80000300800 */
[----:B-1----:R-:W-:Y:S04]  /*26710*/  STL [R1+0x7a4], R3 ;  /* 0x0007a40301007387 */ /* 0x002fe80000100800 */
[----:B------:R-:W3:Y:S04]  /*26720*/  LDL.LU R51, [R1+0x588] ;  /* 0x0005880001337983 */ /* 0x000ee80000300800 */
[----:B------:R-:W0:Y:S04]  /*26730*/  LDS.U8 R4, [R0+UR4+0x1488] ;  /* 0x0014880400047984 */ /* 0x000e280008000000 */
[----:B--2---:R-:W-:Y:S04]  /*26740*/  STL [R1+0x7a0], R2 ;  /* 0x0007a00201007387 */ /* 0x004fe80000100800 */
[----:B------:R-:W1:Y:S04]  /*26750*/  LDS.U8 R3, [R0+UR4+0x14c8] ;  /* 0x0014c80400037984 */ /* 0x000e680008000000 */
[----:B------:R-:W2:Y:S04]  /*26760*/  LDS.U8 R2, [R0+UR4+0x1408] ;  /* 0x0014080400027984 */ /* 0x000ea80008000000 */
[----:B------:R-:W3:Y:S04]  /*26770*/  LDL.LU R53, [R1+0x584] ;  /* 0x0005840001357983 */ /* 0x000ee80000300800 */
[----:B------:R-:W3:Y:S04]  /*26780*/  LDL.LU R58, [R1+0x580] ;  /* 0x00058000013a7983 */ /* 0x000ee80000300800 */
[----:B------:R-:W3:Y:S04]  /*26790*/  LDL.LU R59, [R1+0x56c] ;  /* 0x00056c00013b7983 */ /* 0x000ee80000300800 */
[----:B------:R-:W3:Y:S04]  /*267a0*/  LDL.LU R60, [R1+0x568] ;  /* 0x00056800013c7983 */ /* 0x000ee80000300800 */
        /* <DEDUP_REMOVED lines=36> */
[----:B------:R-:W4:Y:S01]  /*269f0*/  LDS.U8 R0, [R0+UR4+0x1cc0] ;  /* 0x001cc00400007984 */ /* 0x000f220008000000 */
[----:B------:R-:W-:Y:S01]  /*26a00*/  BAR.SYNC.DEFER_BLOCKING 0x0 ;  /* 0x0000000000007b1d */ /* 0x000fe20000010000 */
[----:B------:R-:W-:-:S05]  /*26a10*/  LOP3.LUT R57, R57, 0x1f, RZ, 0xc0, !PT ;  /* 0x0000001f39397812 */ /* 0x000fca00078ec0ff */
[----:B0-----:R-:W-:Y:S04]  /*26a20*/  STL [R1+0x18a8], R4 ;  /* 0x0018a80401007387 */ /* 0x001fe80000100800 */
[----:B-1----:R-:W-:Y:S04]  /*26a30*/  STL [R1+0x18a4], R3 ;  /* 0x0018a40301007387 */ /* 0x002fe80000100800 */
[----:B--2---:R-:W-:Y:S04]  /*26a40*/  STL [R1+0x1928], R2 ;  /* 0x0019280201007387 */ /* 0x004fe80000100800 */
[----:B----4-:R0:W-:Y:S04]  /*26a50*/  STL [R1+0x19c8], R0 ;  /* 0x0019c80001007387 */ /* 0x0101e80000100800 */
[----:B0-----:R-:W2:Y:S04]  /*26a60*/  LDL.LU R0, [R1+0x564] ;  /* 0x0005640001007983 */ /* 0x001ea80000300800 */
        /* <DEDUP_REMOVED lines=23> */
[----:B---3--:R0:W-:Y:S04]  /*26be0*/  STS.U8 [R57+UR4], R48 ;  /* 0x0000003039007988 */ /* 0x0081e80008000004 */
        /* <DEDUP_REMOVED lines=12> */
[----:B--2---:R0:W-:Y:S04]  /*26cb0*/  STS.U8 [R57+UR4+0x160], R0 ;  /* 0x0001600039007988 */ /* 0x0041e80008000004 */
[----:B----4-:R1:W-:Y:S04]  /*26cc0*/  STS.U8 [R57+UR4+0x140], R17 ;  /* 0x0001401139007988 */ /* 0x0103e80008000004 */
        /* <DEDUP_REMOVED lines=9> */
[----:B------:R0:W-:Y:S04]  /*26d60*/  STS.U8 [R57+UR4+0x360], R12 ;  /* 0x0003600c39007988 */ /* 0x0001e80008000004 */
[----:B------:R-:W4:Y:S04]  /*26d70*/  LDL.LU R13, [R1+0x2a4] ;  /* 0x0002a400010d7983 */ /* 0x000f280000300800 */
[----:B------:R1:W-:Y:S04]  /*26d80*/  STS.U8 [R57+UR4+0x340], R11 ;  /* 0x0003400b39007988 */ /* 0x0003e80008000004 */
[----:B------:R0:W-:Y:S04]  /*26d90*/  STS.U8 [R57+UR4+0x320], R10 ;  /* 0x0003200a39007988 */ /* 0x0001e80008000004 */
[----:B------:R0:W-:Y:S04]  /*26da0*/  STS.U8 [R57+UR4+0x300], R9 ;  /* 0x0003000939007988 */ /* 0x0001e80008000004 */
[----:B------:R1:W-:Y:S04]  /*26db0*/  STS.U8 [R57+UR4+0x400], R8 ;  /* 0x0004000839007988 */ /* 0x0003e80008000004 */
[----:B------:R1:W-:Y:S04]  /*26dc0*/  STS.U8 [R57+UR4+0x420], R7 ;  /* 0x0004200739007988 */ /* 0x0003e80008000004 */
[----:B0-----:R-:W4:Y:S04]  /*26dd0*/  LDL.LU R12, [R1+0x2a0] ;  /* 0x0002a000010c7983 */ /* 0x001f280000300800 */
[----:B-1----:R-:W4:Y:S04]  /*26de0*/  LDL.LU R11, [R1+0x28c] ;  /* 0x00028c00010b7983 */ /* 0x002f280000300800 */
[----:B------:R-:W4:Y:S04]  /*26df0*/  LDL.LU R10, [R1+0x288] ;  /* 0x00028800010a7983 */ /* 0x000f280000300800 */
[----:B------:R-:W4:Y:S04]  /*26e00*/  LDL.LU R9, [R1+0x284] ;  /* 0x0002840001097983 */ /* 0x000f280000300800 */
        /* <DEDUP_REMOVED lines=39> */
[----:B0-----:R-:W3:Y:S04]  /*27080*/  LDL.LU R60, [R1+0x1e0] ;  /* 0x0001e000013c7983 */ /* 0x001ee80000300800 */
[----:B------:R-:W-:Y:S04]  /*27090*/  STS.U8 [R57+UR4+0x900], R0 ;  /* 0x0009000039007988 */ /* 0x000fe80008000004 */
[----:B------:R0:W-:Y:S04]  /*270a0*/  STS.U8 [R57+UR4+0x960], R17 ;  /* 0x0009601139007988 */ /* 0x0001e80008000004 */
[----:B--2---:R1:W-:Y:S04]  /*270b0*/  STS.U8 [R57+UR4+0x940], R16 ;  /* 0x0009401039007988 */ /* 0x0043e80008000004 */
[----:B----4-:R2:W-:Y:S04]  /*270c0*/  STS.U8 [R57+UR4+0xa40], R15 ;  /* 0x000a400f39007988 */ /* 0x0105e80008000004 */
[----:B------:R4:W-:Y:S04]  /*270d0*/  STS.U8 [R57+UR4+0xa60], R14 ;  /* 0x000a600e39007988 */ /* 0x0009e80008000004 */
[----:B------:R2:W-:Y:S04]  /*270e0*/  STS.U8 [R57+UR4+0xa00], R13 ;  /* 0x000a000d39007988 */ /* 0x0005e80008000004 */
[----:B0-----:R-:W3:Y:S04]  /*270f0*/  LDL.LU R17, [R1+0x1cc] ;  /* 0x0001cc0001117983 */ /* 0x001ee80000300800 */
[----:B-1----:R-:W3:Y:S04]  /*27100*/  LDL.LU R16, [R1+0x1c8] ;  /* 0x0001c80001107983 */ /* 0x002ee80000300800 */
[----:B--2---:R-:W2:Y:S04]  /*27110*/  LDL.LU R15, [R1+0x1c4] ;  /* 0x0001c400010f7983 */ /* 0x004ea80000300800 */
[----:B----4-:R-:W4:Y:S04]  /*27120*/  LDL.LU R14, [R1+0x1c0] ;  /* 0x0001c000010e7983 */ /* 0x010f280000300800 */
[----:B------:R0:W-:Y:S04]  /*27130*/  STS.U8 [R57+UR4+0xa20], R12 ;  /* 0x000a200c39007988 */ /* 0x0001e80008000004 */
[----:B------:R1:W-:Y:S04]  /*27140*/  STS.U8 [R57+UR4+0xb60], R11 ;  /* 0x000b600b39007988 */ /* 0x0003e80008000004 */
[----:B------:R0:W-:Y:S04]  /*27150*/  STS.U8 [R57+UR4+0xb40], R10 ;  /* 0x000b400a39007988 */ /* 0x0001e80008000004 */
[----:B------:R-:W4:Y:S04]  /*27160*/  LDL.LU R13, [R1+0x19c] ;  /* 0x00019c00010d7983 */ /* 0x000f280000300800 */
[----:B------:R0:W-:Y:S04]  /*27170*/  STS.U8 [R57+UR4+0xb20], R9 ;  /* 0x000b200939007988 */ /* 0x0001e80008000004 */
[----:B------:R1:W-:Y:S04]  /*27180*/  STS.U8 [R57+UR4+0xb00], R8 ;  /* 0x000b000839007988 */ /* 0x0003e80008000004 */
[----:B------:R1:W-:Y:S04]  /*27190*/  STS.U8 [R57+UR4+0xc00], R7 ;  /* 0x000c000739007988 */ /* 0x0003e80008000004 */
[----:B0-----:R-:W4:Y:S04]  /*271a0*/  LDL.LU R12, [R1+0x190] ;  /* 0x00019000010c7983 */ /* 0x001f280000300800 */
[----:B-1----:R-:W4:Y:S04]  /*271b0*/  LDL.LU R11, [R1+0x188] ;  /* 0x00018800010b7983 */ /* 0x002f280000300800 */
[----:B------:R-:W4:Y:S04]  /*271c0*/  LDL.LU R10, [R1+0x180] ;  /* 0x00018000010a7983 */ /* 0x000f280000300800 */
[----:B------:R-:W4:Y:S04]  /*271d0*/  LDL.LU R9, [R1+0x10c] ;  /* 0x00010c0001097983 */ /* 0x000f280000300800 */
[----:B------:R0:W-:Y:S04]  /*271e0*/  STS.U8 [R57+UR4+0xc20], R6 ;  /* 0x000c200639007988 */ /* 0x0001e80008000004 */
[----:B------:R1:W-:Y:S04]  /*271f0*/  STS.U8 [R57+UR4+0xc40], R5 ;  /* 0x000c400539007988 */ /* 0x0003e80008000004 */
[----:B------:R-:W4:Y:S04]  /*27200*/  LDL.LU R8, [R1+0x108] ;  /* 0x0001080001087983 */ /* 0x000f280000300800 */
        /* <DEDUP_REMOVED lines=16> */
[----:B---3--:R3:W-:Y:S04]  /*27310*/  STS.U8 [R57+UR4+0xf60], R44 ;  /* 0x000f602c39007988 */ /* 0x0087e80008000004 */
        /* <DEDUP_REMOVED lines=8> */
[----:B---3--:R-:W3:Y:S04]  /*273a0*/  LDL.LU R44, [R1+0x54] ;  /* 0x00005400012c7983 */ /* 0x008ee80000300800 */
[----:B------:R0:W-:Y:S04]  /*273b0*/  STS.U8 [R57+UR4+0x1000], R53 ;  /* 0x0010003539007988 */ /* 0x0001e80008000004 */
[----:B------:R-:W-:Y:S04]  /*273c0*/  STS.U8 [R57+UR4+0x1020], R58 ;  /* 0x0010203a39007988 */ /* 0x000fe80008000004 */
[----:B------:R-:W-:Y:S04]  /*273d0*/  STS.U8 [R57+UR4+0x1040], R59 ;  /* 0x0010403b39007988 */ /* 0x000fe80008000004 */
[----:B0-----:R-:W3:Y:S04]  /*273e0*/  LDL.LU R46, [R1+0x50] ;  /* 0x00005000012e7983 */ /* 0x001ee80000300800 */
[----:B-1----:R-:W3:Y:S04]  /*273f0*/  LDL.LU R48, [R1+0x3c] ;  /* 0x00003c0001307983 */ /* 0x002ee80000300800 */
[----:B------:R-:W3:Y:S04]  /*27400*/  LDL.LU R51, [R1+0x38] ;  /* 0x0000380001337983 */ /* 0x000ee80000300800 */
[----:B------:R-:W3:Y:S04]  /*27410*/  LDL.LU R53, [R1+0x34] ;  /* 0x0000340001357983 */ /* 0x000ee80000300800 */
[----:B------:R0:W-:Y:S04]  /*27420*/  STS.U8 [R57+UR4+0x1060], R60 ;  /* 0x0010603c39007988 */ /* 0x0001e80008000004 */
[----:B0-----:R-:W3:Y:S04]  /*27430*/  LDL.LU R60, [R1+0x30] ;  /* 0x00003000013c7983 */ /* 0x001ee80000300800 */
[----:B------:R-:W3:Y:S04]  /*27440*/  LDL.LU R0, [R1+0x1c] ;  /* 0x00001c0001007983 */ /* 0x000ee80000300800 */
[----:B------:R-:W3:Y:S04]  /*27450*/  LDL.LU R58, [R1+0x14] ;  /* 0x00001400013a7983 */ /* 0x000ee80000300800 */
[----:B------:R-:W3:Y:S04]  /*27460*/  LDL.LU R59, [R1+0x4] ;  /* 0x00000400013b7983 */ /* 0x000ee80000300800 */
        /* <DEDUP_REMOVED lines=9> */
[----:B------:R0:W-:Y:S04]  /*27500*/  STS.U8 [R57+UR4+0x1260], R12 ;  /* 0x0012600c39007988 */ /* 0x0001e80008000004 */
[----:B------:R-:W2:Y:S04]  /*27510*/  LDL.LU R13, [R1+0x2068] ;  /* 0x00206800010d7983 */ /* 0x000ea80000300800 */
[----:B------:R1:W-:Y:S04]  /*27520*/  STS.U8 [R57+UR4+0x1200], R11 ;  /* 0x0012000b39007988 */ /* 0x0003e80008000004 */
[----:B------:R0:W-:Y:S04]  /*27530*/  STS.U8 [R57+UR4+0x1220], R10 ;  /* 0x0012200a39007988 */ /* 0x0001e80008000004 */
[----:B------:R0:W-:Y:S04]  /*27540*/  STS.U8 [R57+UR4+0x1360], R9 ;  /* 0x0013600939007988 */ /* 0x0001e80008000004 */
[----:B------:R1:W-:Y:S04]  /*27550*/  STS.U8 [R57+UR4+0x1340], R8 ;  /* 0x0013400839007988 */ /* 0x0003e80008000004 */
[----:B0-----:R-:W2:Y:S04]  /*27560*/  LDL.LU R12, [R1+0x2064] ;  /* 0x00206400010c7983 */ /* 0x001ea80000300800 */
[----:B------:R0:W-:Y:S04]  /*27570*/  STS.U8 [R57+UR4+0x1320], R7 ;  /* 0x0013200739007988 */ /* 0x0001e80008000004 */
[----:B-1----:R-:W2:Y:S04]  /*27580*/  LDL.LU R11, [R1+0x2060] ;  /* 0x00206000010b7983 */ /* 0x002ea80000300800 */
[----:B------:R-:W2:Y:S04]  /*27590*/  LDL.LU R10, [R1+0x205c] ;  /* 0x00205c00010a7983 */ /* 0x000ea80000300800 */
[----:B------:R-:W2:Y:S04]  /*275a0*/  LDL.LU R9, [R1+0x2058] ;  /* 0x0020580001097983 */ /* 0x000ea80000300800 */
[----:B------:R1:W-:Y:S04]  /*275b0*/  STS.U8 [R57+UR4+0x1300], R6 ;  /* 0x0013000639007988 */ /* 0x0003e80008000004 */
[----:B------:R-:W2:Y:S04]  /*275c0*/  LDL.LU R8, [R1+0x2054] ;  /* 0x0020540001087983 */ /* 0x000ea80000300800 */
[----:B0-----:R-:W2:Y:S04]  /*275d0*/  LDL.LU R7, [R1+0x2050] ;  /* 0x0020500001077983 */ /* 0x001ea80000300800 */
[----:B------:R0:W-:Y:S04]  /*275e0*/  STS.U8 [R57+UR4+0x1400], R5 ;  /* 0x0014000539007988 */ /* 0x0001e80008000004 */
[----:B------:R0:W-:Y:S04]  /*275f0*/  STS.U8 [R57+UR4+0x1420], R4 ;  /* 0x0014200439007988 */ /* 0x0001e80008000004 */
[----:B------:R0:W-:Y:S04]  /*27600*/  STS.U8 [R57+UR4+0x1440], R3 ;  /* 0x0014400339007988 */ /* 0x0001e80008000004 */
[----:B------:R0:W-:Y:S04]  /*27610*/  STS.U8 [R57+UR4+0x1460], R2 ;  /* 0x0014600239007988 */ /* 0x0001e80008000004 */
[----:B-1----:R-:W2:Y:S04]  /*27620*/  LDL.LU R6, [R1+0x204c] ;  /* 0x00204c0001067983 */ /* 0x002ea80000300800 */
[----:B0-----:R-:W2:Y:S04]  /*27630*/  LDL.LU R5, [R1+0x2048] ;  /* 0x0020480001057983 */ /* 0x001ea80000300800 */
[----:B------:R0:W-:Y:S04]  /*27640*/  STS.U8 [R57+UR4+0x1520], R32 ;  /* 0x0015202039007988 */ /* 0x0001e80008000004 */
[----:B------:R-:W2:Y:S04]  /*27650*/  LDL.LU R4, [R1+0x2044] ;  /* 0x0020440001047983 */ /* 0x000ea80000300800 */
[----:B------:R-:W2:Y:S04]  /*27660*/  LDL.LU R3, [R1+0x2040] ;  /* 0x0020400001037983 */ /* 0x000ea80000300800 */
[----:B------:R-:W2:Y:S04]  /*27670*/  LDL.LU R2, [R1+0x203c] ;  /* 0x00203c0001027983 */ /* 0x000ea80000300800 */
[----:B------:R1:W-:Y:S04]  /*27680*/  STS.U8 [R57+UR4+0x1500], R34 ;  /* 0x0015002239007988 */ /* 0x0003e80008000004 */
[----:B------:R1:W-:Y:S04]  /*27690*/  STS.U8 [R57+UR4+0x1560], R36 ;  /* 0x0015602439007988 */ /* 0x0003e80008000004 */
[----:B------:R1:W-:Y:S04]  /*276a0*/  STS.U8 [R57+UR4+0x1540], R38 ;  /* 0x0015402639007988 */ /* 0x0003e80008000004 */
[----:B0-----:R-:W2:Y:S04]  /*276b0*/  LDL.LU R32, [R1+0x2038] ;  /* 0x0020380001207983 */ /* 0x001ea80000300800 */
[----:B------:R0:W-:Y:S04]  /*276c0*/  STS.U8 [R57+UR4+0x1640], R40 ;  /* 0x0016402839007988 */ /* 0x0001e80008000004 */
[----:B-1----:R-:W2:Y:S04]  /*276d0*/  LDL.LU R34, [R1+0x2034] ;  /* 0x0020340001227983 */ /* 0x002ea80000300800 */
[----:B------:R-:W2:Y:S04]  /*276e0*/  LDL.LU R36, [R1+0x2030] ;  /* 0x0020300001247983 */ /* 0x000ea80000300800 */
[----:B------:R1:W-:Y:S04]  /*276f0*/  STS.U8 [R57+UR4+0x1660], R42 ;  /* 0x0016602a39007988 */ /* 0x0003e80008000004 */
[----:B------:R-:W2:Y:S04]  /*27700*/  LDL.LU R38, [R1+0x202c] ;  /* 0x00202c0001267983 */ /* 0x000ea80000300800 */
[----:B---3--:R3:W-:Y:S04]  /*27710*/  STS.U8 [R57+UR4+0x1600], R44 ;  /* 0x0016002c39007988 */ /* 0x0087e80008000004 */
[----:B0-----:R-:W2:Y:S04]  /*27720*/  LDL.LU R40, [R1+0x2028] ;  /* 0x0020280001287983 */ /* 0x001ea80000300800 */
[----:B-1----:R-:W2:Y:S04]  /*27730*/  LDL.LU R42, [R1+0x2024] ;  /* 0x00202400012a7983 */ /* 0x002ea80000300800 */
[----:B------:R0:W-:Y:S04]  /*27740*/  STS.U8 [R57+UR4+0x1620], R46 ;  /* 0x0016202e39007988 */ /* 0x0001e80008000004 */
[----:B------:R1:W-:Y:S04]  /*27750*/  STS.U8 [R57+UR4+0x1760], R48 ;  /* 0x0017603039007988 */ /* 0x0003e80008000004 */
[----:B------:R0:W-:Y:S04]  /*27760*/  STS.U8 [R57+UR4+0x1740], R51 ;  /* 0x0017403339007988 */ /* 0x0001e80008000004 */
[----:B---3--:R-:W3:Y:S04]  /*27770*/  LDL.LU R44, [R1+0x2020] ;  /* 0x00202000012c7983 */ /* 0x008ee80000300800 */
[----:B------:R1:W-:Y:S04]  /*27780*/  STS.U8 [R57+UR4+0x1720], R53 ;  /* 0x0017203539007988 */ /* 0x0003e80008000004 */
[----:B0-----:R-:W2:Y:S04]  /*27790*/  LDL.LU R46, [R1+0x201c] ;  /* 0x00201c00012e7983 */ /* 0x001ea80000300800 */
[----:B-1----:R-:W2:Y:S04]  /*277a0*/  LDL.LU R48, [R1+0x2018] ;  /* 0x0020180001307983 */ /* 0x002ea80000300800 */
[----:B------:R-:W2:Y:S04]  /*277b0*/  LDL.LU R51, [R1+0x2014] ;  /* 0x0020140001337983 */ /* 0x000ea80000300800 */
[----:B------:R0:W-:Y:S04]  /*277c0*/  STS.U8 [R57+UR4+0x1700], R60 ;  /* 0x0017003c39007988 */ /* 0x0001e80008000004 */
[----:B------:R-:W2:Y:S04]  /*277d0*/  LDL.LU R53, [R1+0x2010] ;  /* 0x0020100001357983 */ /* 0x000ea80000300800 */
[----:B0-----:R-:W2:Y:S04]  /*277e0*/  LDL.LU R60, [R1+0x200c] ;  /* 0x00200c00013c7983 */ /* 0x001ea80000300800 */
[----:B------:R0:W-:Y:S04]  /*277f0*/  STS.U8 [R57+UR4+0x1800], R0 ;  /* 0x0018000039007988 */ /* 0x0001e80008000004 */
[----:B------:R1:W-:Y:S04]  /*27800*/  STS.U8 [R57+UR4+0x1820], R58 ;  /* 0x0018203a39007988 */ /* 0x0003e80008000004 */
[----:B------:R1:W-:Y:S04]  /*27810*/  STS.U8 [R57+UR4+0x1840], R59 ;  /* 0x0018403b39007988 */ /* 0x0003e80008000004 */
[----:B0-----:R-:W3:Y:S04]  /*27820*/  LDL.LU R0, [R1+0x57c] ;  /* 0x00057c0001007983 */ /* 0x001ee80000300800 */
[----:B-1----:R-:W3:Y:S04]  /*27830*/  LDL.LU R58, [R1+0x578] ;  /* 0x00057800013a7983 */ /* 0x002ee80000300800 */
[----:B------:R-:W3:Y:S04]  /*27840*/  LDL.LU R59, [R1+0x574] ;  /* 0x00057400013b7983 */ /* 0x000ee80000300800 */
[----:B--2---:R0:W-:Y:S02]  /*27850*/  STS.U8 [R57+UR4+0x1860], R60 ;  /* 0x0018603c39007988 */ /* 0x0041e40008000004 */
[----:B0-----:R-:W0:Y:S02]  /*27860*/  S2R R60, SR_TID.X ;  /* 0x00000000003c7919 */ /* 0x001e240000002100 */
[----:B------:R-:W2:Y:S01]  /*27870*/  LDL.LU R57, [R1+0x2008] ;  /* 0x0020080001397983 */ /* 0x000ea20000300800 */
[----:B0-----:R-:W-:-:S05]  /*27880*/  LOP3.LUT R60, R60, 0x1f, RZ, 0xc0, !PT ;  /* 0x0000001f3c3c7812 */ /* 0x001fca00078ec0ff */
        /* <DEDUP_REMOVED lines=29> */
[----:B------:R-:W2:Y:S04]  /*27a60*/  LDL.LU R55, [R1+0x55c] ;  /* 0x00055c0001377983 */ /* 0x000ea80000300800 */
        /* <DEDUP_REMOVED lines=19> */
[----:B------:R-:W4:Y:S01]  /*27ba0*/  LDL.LU R2, [R1+0x48c] ;  /* 0x00048c0001027983 */ /* 0x000f220000300800 */
[----:B------:R-:W-:-:S03]  /*27bb0*/  LOP3.LUT R32, R60, 0x10, RZ, 0x3c, !PT ;  /* 0x000000103c207812 */ /* 0x000fc600078e3cff */
[----:B------:R-:W4:Y:S04]  /*27bc0*/  LDL.LU R34, [R1+0x488] ;  /* 0x0004880001227983 */ /* 0x000f280000300800 */
[----:B------:R-:W4:Y:S04]  /*27bd0*/  LDL.LU R44, [R1+0x484] ;  /* 0x00048400012c7983 */ /* 0x000f280000300800 */
[----:B------:R-:W4:Y:S04]  /*27be0*/  LDL.LU R46, [R1+0x480] ;  /* 0x00048000012e7983 */ /* 0x000f280000300800 */
[----:B------:R-:W4:Y:S04]  /*27bf0*/  LDL.LU R48, [R1+0x46c] ;  /* 0x00046c0001307983 */ /* 0x000f280000300800 */
[----:B------:R-:W4:Y:S04]  /*27c00*/  LDL.LU R51, [R1+0x468] ;  /* 0x0004680001337983 */ /* 0x000f280000300800 */
[----:B------:R0:W-:Y:S04]  /*27c10*/  STS.U8 [R32+UR4+0x80], R0 ;  /* 0x0000800020007988 */ /* 0x0001e80008000004 */
[----:B------:R-:W4:Y:S04]  /*27c20*/  LDL.LU R60, [R1+0x464] ;  /* 0x00046400013c7983 */ /* 0x000f280000300800 */
[----:B------:R1:W-:Y:S04]  /*27c30*/  STS.U8 [R32+UR4+0xa0], R58 ;  /* 0x0000a03a20007988 */ /* 0x0003e80008000004 */
[----:B------:R1:W-:Y:S04]  /*27c40*/  STS.U8 [R32+UR4+0xc0], R59 ;  /* 0x0000c03b20007988 */ /* 0x0003e80008000004 */
[----:B0-----:R-:W4:Y:S04]  /*27c50*/  LDL.LU R0, [R1+0x460] ;  /* 0x0004600001007983 */ /* 0x001f280000300800 */
[----:B-1----:R-:W4:Y:S04]  /*27c60*/  LDL.LU R58, [R1+0x44c] ;  /* 0x00044c00013a7983 */ /* 0x002f280000300800 */
[----:B------:R-:W4:Y:S04]  /*27c70*/  LDL.LU R59, [R1+0x448] ;  /* 0x00044800013b7983 */ /* 0x000f280000300800 */
[----:B---3--:R0:W-:Y:S04]  /*27c80*/  STS.U8 [R32+UR4+0xe0], R56 ;  /* 0x0000e03820007988 */ /* 0x0081e80008000004 */
[----:B--2---:R1:W-:Y:S04]  /*27c90*/  STS.U8 [R32+UR4+0x1a0], R55 ;  /* 0x0001a03720007988 */ /* 0x0043e80008000004 */
[----:B----4-:R2:W-:Y:S04]  /*27ca0*/  STS.U8 [R32+UR4+0x180], R54 ;  /* 0x0001803620007988 */ /* 0x0105e80008000004 */
        /* <DEDUP_REMOVED lines=58> */
[----:B0-----:R-:W4:Y:S04]  /*28050*/  LDL.LU R59, [R1+0x1dc] ;  /* 0x0001dc00013b7983 */ /* 0x001f280000300800 */
[----:B------:R-:W-:Y:S04]  /*28060*/  STS.U8 [R32+UR4+0x8c0], R56 ;  /* 0x0008c03820007988 */ /* 0x000fe80008000004 */
[----:B------:R-:W-:Y:S04]  /*28070*/  STS.U8 [R32+UR4+0x8e0], R55 ;  /* 0x0008e03720007988 */ /* 0x000fe80008000004 */
[----:B--2---:R-:W-:Y:S04]  /*28080*/  STS.U8 [R32+UR4+0x9a0], R54 ;  /* 0x0009a03620007988 */ /* 0x004fe80008000004 */
[----:B---3--:R-:W-:Y:S04]  /*28090*/  STS.U8 [R32+UR4+0x980], R52 ;  /* 0x0009803420007988 */ /* 0x008fe80008000004 */
        /* <DEDUP_REMOVED lines=27> */
[----:B0-----:R-:W2:Y:S04]  /*28250*/  LDL.LU R58, [R1+0x1d8] ;  /* 0x0001d800013a7983 */ /* 0x001ea80000300800 */
[----:B-1----:R-:W3:Y:S04]  /*28260*/  LDL.LU R59, [R1+0x1d4] ;  /* 0x0001d400013b7983 */ /* 0x002ee80000300800 */
        /* <DEDUP_REMOVED lines=30> */
[----:B---3--:R1:W-:Y:S04]  /*28450*/  STS.U8 [R32+UR4+0x10c0], R59 ;  /* 0x0010c03b20007988 */ /* 0x0083e80008000004 */
[----:B0-----:R-:W2:Y:S04]  /*28460*/  LDL.LU R58, [R1+0x2004] ;  /* 0x00200400013a7983 */ /* 0x001ea80000300800 */
[----:B----4-:R-:W-:Y:S04]  /*28470*/  STS.U8 [R32+UR4+0x10e0], R56 ;  /* 0x0010e03820007988 */ /* 0x010fe80008000004 */
[----:B-1----:R-:W3:Y:S04]  /*28480*/  LDL.LU R59, [R1+0x2000] ;  /* 0x00200000013b7983 */ /* 0x002ee80000300800 */
        /* <DEDUP_REMOVED lines=19> */
[----:B------:R-:W-:Y:S04]  /*285c0*/  STS.U8 [R32+UR4+0x15c0], R3 ;  /* 0x0015c00320007988 */ /* 0x000fe80008000004 */
[----:B------:R4:W-:Y:S04]  /*285d0*/  STS.U8 [R32+UR4+0x16c0], R2 ;  /* 0x0016c00220007988 */ /* 0x0009e80008000004 */
[----:B------:R4:W-:Y:S04]  /*285e0*/  STS.U8 [R32+UR4+0x16e0], R34 ;  /* 0x0016e02220007988 */ /* 0x0009e80008000004 */
[----:B0-----:R-:W2:Y:S04]  /*285f0*/  LDL.LU R9, [R1+0x598] ;  /* 0x0005980001097983 */ /* 0x001ea80000300800 */
[----:B-1----:R-:W2:Y:S04]  /*28600*/  LDL.LU R8, [R1+0x594] ;  /* 0x0005940001087983 */ /* 0x002ea80000300800 */
[----:B----4-:R-:W4:Y:S04]  /*28610*/  LDL.LU R2, [R1+0x590] ;  /* 0x0005900001027983 */ /* 0x010f280000300800 */
[----:B------:R-:W4:Y:S04]  /*28620*/  LDL.LU R34, [R1+0x59c] ;  /* 0x00059c0001227983 */ /* 0x000f280000300800 */
[----:B------:R0:W-:Y:S04]  /*28630*/  STS.U8 [R32+UR4+0x1680], R44 ;  /* 0x0016802c20007988 */ /* 0x0001e80008000004 */
[----:B------:R1:W-:Y:S04]  /*28640*/  STS.U8 [R32+UR4+0x16a0], R46 ;  /* 0x0016a02e20007988 */ /* 0x0003e80008000004 */
[----:B------:R0:W-:Y:S04]  /*28650*/  STS.U8 [R32+UR4+0x17e0], R48 ;  /* 0x0017e03020007988 */ /* 0x0001e80008000004 */
[----:B------:R0:W-:Y:S04]  /*28660*/  STS.U8 [R32+UR4+0x17c0], R51 ;  /* 0x0017c03320007988 */ /* 0x0001e80008000004 */
[----:B------:R1:W-:Y:S04]  /*28670*/  STS.U8 [R32+UR4+0x17a0], R60 ;  /* 0x0017a03c20007988 */ /* 0x0003e80008000004 */
[----:B------:R1:W-:Y:S01]  /*28680*/  STS.U8 [R32+UR4+0x1780], R0 ;  /* 0x0017800020007988 */ /* 0x0003e20008000004 */
[----:B------:R-:W1:Y:S03]  /*28690*/  S2R R3, SR_TID.X ;  /* 0x0000000000037919 */ /* 0x000e660000002100 */
[----:B0-----:R-:W4:Y:S04]  /*286a0*/  LDL.LU R44, [R1+0x18] ;  /* 0x00001800012c7983 */ /* 0x001f280000300800 */
[----:B-1----:R-:W4:Y:S04]  /*286b0*/  LDL.LU R46, [R1+0x10] ;  /* 0x00001000012e7983 */ /* 0x002f280000300800 */
[----:B------:R-:W4:Y:S04]  /*286c0*/  LDL.LU R48, [R1+0xc] ;  /* 0x00000c0001307983 */ /* 0x000f280000300800 */
[----:B------:R-:W4:Y:S04]  /*286d0*/  LDL.LU R51, [R1+0x8] ;  /* 0x0000080001337983 */ /* 0x000f280000300800 */
[----:B------:R-:W4:Y:S01]  /*286e0*/  LDL.LU R60, [R1] ;  /* 0x00000000013c7983 */ /* 0x000f220000300800 */
[----:B------:R-:W0:Y:S01]  /*286f0*/  S2R R0, SR_TID.X ;  /* 0x0000000000007919 */ /* 0x000e220000002100 */
[----:B------:R-:W-:Y:S01]  /*28700*/  IMAD.SHL.U32 R3, R3, 0x2, RZ ;  /* 0x0000000203037824 */ /* 0x000fe200078e00ff */
[----:B0-----:R-:W-:-:S05]  /*28710*/  LOP3.LUT R0, R0, 0x7, RZ, 0xc0, !PT ;  /* 0x0000000700007812 */ /* 0x001fca00078ec0ff */
[----:B------:R-:W-:-:S05]  /*28720*/  IMAD R0, R0, 0x90, RZ ;  /* 0x0000009000007824 */ /* 0x000fca00078e02ff */
[----:B------:R-:W-:Y:S01]  /*28730*/  LOP3.LUT R0, R0, 0x30, R3, 0x78, !PT ;  /* 0x0000003000007812 */ /* 0x000fe200078e7803 */
[----:B---3--:R-:W-:Y:S04]  /*28740*/  STS.U8 [R32+UR4+0x1880], R59 ;  /* 0x0018803b20007988 */ /* 0x008fe80008000004 */
[----:B--2---:R-:W-:Y:S04]  /*28750*/  STS.U8 [R32+UR4+0x18a0], R58 ;  /* 0x0018a03a20007988 */ /* 0x004fe80008000004 */
        /* <DEDUP_REMOVED lines=28> */
[----:B----4-:R-:W-:Y:S04]  /*28920*/  STS.U8 [R32+UR4+0x1fa0], R2 ;  /* 0x001fa00220007988 */ /* 0x010fe80008000004 */
[----:B------:R0:W-:Y:S01]  /*28930*/  STS.U8 [R32+UR4+0x1f80], R34 ;  /* 0x001f802220007988 */ /* 0x0001e20008000004 */
[----:B------:R-:W-:Y:S06]  /*28940*/  BAR.SYNC.DEFER_BLOCKING 0x0 ;  /* 0x0000000000007b1d */ /* 0x000fec0000010000 */
[----:B0-----:R-:W2:Y:S04]  /*28950*/  LDL.LU.64 R32, [R1+0x3a0] ;  /* 0x0003a00001207983 */ /* 0x001ea80000300a00 */
[----:B------:R-:W2:Y:S04]  /*28960*/  LDL.LU.64 R34, [R1+0x3a8] ;  /* 0x0003a80001227983 */ /* 0x000ea80000300a00 */
[----:B------:R-:W0:Y:S04]  /*28970*/  LDSM.16.M88.4 R4, [R0+UR4] ;  /* 0x000000040004783b */ /* 0x000e280008000200 */
[----:B------:R-:W-:Y:S04]  /*28980*/  LDSM.16.M88.4 R8, [R0+UR4+0x800] ;  /* 0x000800040008783b */ /* 0x000fe80008000200 */
[----:B------:R-:W-:Y:S01]  /*28990*/  LDSM.16.M88.4 R16, [R0+UR4+0xc00] ;  /* 0x000c00040010783b */ /* 0x000fe20008000200 */
[----:B------:R-:W-:-:S03]  /*289a0*/  IMAD R2, R30, 0x100, R31 ;  /* 0x000001001e027824 */ /* 0x000fc600078e021f */
[----:B------:R-:W-:Y:S01]  /*289b0*/  LDSM.16.M88.4 R28, [R0+UR4+0x1400] ;  /* 0x00140004001c783b */ /* 0x000fe20008000200 */
[----:B------:R-:W-:-:S03]  /*289c0*/  IMAD R3, R46, 0x100, R44 ;  /* 0x000001002e037824 */ /* 0x000fc600078e022c */
[----:B------:R-:W-:Y:S04]  /*289d0*/  LDSM.16.M88.4 R36, [R0+UR4+0x1800] ;  /* 0x001800040024783b */ /* 0x000fe80008000200 */
[----:B0-----:R-:W-:Y:S01]  /*289e0*/  STL.64 [R1+0x240], R4 ;  /* 0x0002400401007387 */ /* 0x001fe20000100a00 */
[----:B------:R-:W-:-:S03]  /*289f0*/  IMAD.MOV.U32 R15, RZ, RZ, R4 ;  /* 0x000000ffff0f7224 */ /* 0x000fc600078e0004 */
[----:B------:R-:W-:Y:S01]  /*28a00*/  STL.64 [R1+0x248], R6 ;  /* 0x0002480601007387 */ /* 0x000fe20000100a00 */
[----:B------:R-:W-:-:S03]  /*28a10*/  IMAD.MOV.U32 R14, RZ, RZ, R5 ;  /* 0x000000ffff0e7224 */ /* 0x000fc600078e0005 */
[----:B------:R-:W0:Y:S04]  /*28a20*/  LDSM.16.M88.4 R4, [R0+UR4+0x400] ;  /* 0x000400040004783b */ /* 0x000e280008000200 */
[----:B0-----:R-:W-:Y:S04]  /*28a30*/  STL.64 [R1+0x250], R4 ;  /* 0x0002500401007387 */ /* 0x001fe80000100a00 */
[----:B------:R0:W-:Y:S04]  /*28a40*/  STL.64 [R1+0x258], R6 ;  /* 0x0002580601007387 */ /* 0x0001e80000100a00 */
[----:B------:R1:W-:Y:S04]  /*28a50*/  STL.64 [R1+0x260], R8 ;  /* 0x0002600801007387 */ /* 0x0003e80000100a00 */
[----:B------:R-:W-:Y:S04]  /*28a60*/  STL.64 [R1+0x268], R10 ;  /* 0x0002680a01007387 */ /* 0x000fe80000100a00 */
[----:B------:R-:W-:Y:S04]  /*28a70*/  STL.64 [R1+0x270], R16 ;  /* 0x0002701001007387 */ /* 0x000fe80000100a00 */
[----:B------:R-:W-:Y:S01]  /*28a80*/  STL.64 [R1+0x278], R18 ;  /* 0x0002781201007387 */ /* 0x000fe20000100a00 */
[----:B0-----:R-:W-:-:S02]  /*28a90*/  IMAD.MOV.U32 R6, RZ, RZ, R8 ;  /* 0x000000ffff067224 */ /* 0x001fc400078e0008 */
[----:B------:R-:W-:Y:S02]  /*28aa0*/  IMAD.MOV.U32 R7, RZ, RZ, R9 ;  /* 0x000000ffff077224 */ /* 0x000fe400078e0009 */
[----:B-1----:R-:W-:Y:S02]  /*28ab0*/  IMAD.MOV.U32 R8, RZ, RZ, R16 ;  /* 0x000000ffff087224 */ /* 0x002fe400078e0010 */
[----:B------:R-:W-:Y:S02]  /*28ac0*/  IMAD.MOV.U32 R9, RZ, RZ, R17 ;  /* 0x000000ffff097224 */ /* 0x000fe400078e0011 */
[----:B------:R-:W0:Y:S01]  /*28ad0*/  LDSM.16.M88.4 R16, [R0+UR4+0x1000] ;  /* 0x001000040010783b */ /* 0x000e220008000200 */
[----:B------:R-:W-:Y:S02]  /*28ae0*/  IMAD.MOV.U32 R12, RZ, RZ, R28 ;  /* 0x000000ffff0c7224 */ /* 0x000fe400078e001c */
[----:B------:R-:W-:Y:S01]  /*28af0*/  IMAD.MOV.U32 R13, RZ, RZ, R29 ;  /* 0x000000ffff0d7224 */ /* 0x000fe200078e001d */
[----:B0-----:R-:W-:Y:S04]  /*28b00*/  STL.64 [R1+0x280], R16 ;  /* 0x0002801001007387 */ /* 0x001fe80000100a00 */
[----:B------:R-:W-:Y:S04]  /*28b10*/  STL.64 [R1+0x288], R18 ;  /* 0x0002881201007387 */ /* 0x000fe80000100a00 */
[----:B------:R-:W3:Y:S04]  /*28b20*/  LDL.LU.64 R20, [R1+0x400] ;  /* 0x0004000001147983 */ /* 0x000ee80000300a00 */
[----:B------:R-:W3:Y:S04]  /*28b30*/  LDL.LU.64 R22, [R1+0x408] ;  /* 0x0004080001167983 */ /* 0x000ee80000300a00 */
[----:B------:R0:W-:Y:S04]  /*28b40*/  STL.64 [R1+0x290], R28 ;  /* 0x0002901c01007387 */ /* 0x0001e80000100a00 */
[----:B------:R1:W-:Y:S04]  /*28b50*/  STL.64 [R1+0x298], R30 ;  /* 0x0002981e01007387 */ /* 0x0003e80000100a00 */
[----:B0-----:R-:W4:Y:S04]  /*28b60*/  LDL.LU.64 R28, [R1+0x3f0] ;  /* 0x0003f000011c7983 */ /* 0x001f280000300a00 */
[----:B-1----:R-:W4:Y:S01]  /*28b70*/  LDL.LU.64 R30, [R1+0x3f8] ;  /* 0x0003f800011e7983 */ /* 0x002f220000300a00 */
[----:B------:R-:W-:-:S02]  /*28b80*/  IMAD.MOV.U32 R25, RZ, RZ, R4 ;  /* 0x000000ffff197224 */ /* 0x000fc400078e0004 */
[----:B------:R-:W-:Y:S02]  /*28b90*/  IMAD.MOV.U32 R24, RZ, RZ, R5 ;  /* 0x000000ffff187224 */ /* 0x000fe400078e0005 */
[----:B------:R-:W-:Y:S02]  /*28ba0*/  IMAD.MOV.U32 R10, RZ, RZ, R16 ;  /* 0x000000ffff0a7224 */ /* 0x000fe400078e0010 */
[----:B------:R-:W-:Y:S01]  /*28bb0*/  IMAD.MOV.U32 R11, RZ, RZ, R17 ;  /* 0x000000ffff0b7224 */ /* 0x000fe200078e0011 */
[----:B------:R-:W-:Y:S02]  /*28bc0*/  F2FP.F16.E5M2.UNPACK_B R16, R2 ;  /* 0x00000002ff10723e */ /* 0x000fe400020004ff */
[----:B------:R-:W-:Y:S02]  /*28bd0*/  F2FP.F16.E5M2.UNPACK_B R17, R3 ;  /* 0x00000003ff11723e */ /* 0x000fe400020004ff */
[----:B------:R-:W-:Y:S02]  /*28be0*/  F2FP.F16.E5M2.UNPACK_B R2, R25 ;  /* 0x00000019ff02723e */ /* 0x000fe400020004ff */
[----:B------:R-:W-:-:S02]  /*28bf0*/  F2FP.F16.E5M2.UNPACK_B R3, R24 ;  /* 0x00000018ff03723e */ /* 0x000fc400020004ff */
[----:B------:R-:W0:Y:S01]  /*28c00*/  LDSM.16.M88.4 R24, [R0+UR4+0x1c00] ;  /* 0x001c00040018783b */ /* 0x000e220008000200 */
[----:B------:R-:W-:Y:S02]  /*28c10*/  IMAD R4, R51, 0x100, R48 ;  /* 0x0000010033047824 */ /* 0x000fe400078e0230 */
[----:B------:R-:W-:-:S03]  /*28c20*/  IMAD R5, R61, 0x100, R60 ;  /* 0x000001003d057824 */ /* 0x000fc600078e023c */
[----:B------:R-:W-:Y:S02]  /*28c30*/  F2FP.F16.E5M2.UNPACK_B R18, R4 ;  /* 0x00000004ff12723e */ /* 0x000fe400020004ff */
[----:B------:R-:W-:Y:S02]  /*28c40*/  F2FP.F16.E5M2.UNPACK_B R19, R5 ;  /* 0x00000005ff13723e */ /* 0x000fe400020004ff */
[----:B------:R-:W-:Y:S02]  /*28c50*/  F2FP.F16.E5M2.UNPACK_B R4, R15 ;  /* 0x0000000fff04723e */ /* 0x000fe400020004ff */
[----:B------:R-:W-:Y:S01]  /*28c60*/  F2FP.F16.E5M2.UNPACK_B R5, R14 ;  /* 0x0000000eff05723e */ /* 0x000fe200020004ff */
[----:B------:R-:W-:Y:S04]  /*28c70*/  STL.64 [R1+0x2a0], R36 ;  /* 0x0002a02401007387 */ /* 0x000fe80000100a00 */
[----:B------:R0:W-:Y:S01]  /*28c80*/  STL.64 [R1+0x2a8], R38 ;  /* 0x0002a82601007387 */ /* 0x0001e20000100a00 */
[----:B------:R-:W-:Y:S01]  /*28c90*/  IMAD.MOV.U32 R14, RZ, RZ, R36 ;  /* 0x000000ffff0e7224 */ /* 0x000fe200078e0024 */
[----:B------:R-:W-:-:S02]  /*28ca0*/  F2FP.F16.E5M2.UNPACK_B R6, R6 ;  /* 0x00000006ff06723e */ /* 0x000fc400020004ff */
[----:B------:R-:W-:Y:S01]  /*28cb0*/  F2FP.F16.E5M2.UNPACK_B R7, R7 ;  /* 0x00000007ff07723e */ /* 0x000fe200020004ff */
[----:B0-----:R-:W-:Y:S02]  /*28cc0*/  IMAD.MOV.U32 R38, RZ, RZ, R24 ;  /* 0x000000ffff267224 */ /* 0x001fe400078e0018 */
[----:B------:R-:W-:Y:S02]  /*28cd0*/  IMAD.MOV.U32 R36, RZ, RZ, R25 ;  /* 0x000000ffff247224 */ /* 0x000fe400078e0019 */
[----:B------:R-:W-:Y:S02]  /*28ce0*/  IMAD.MOV.U32 R0, RZ, RZ, R26 ;  /* 0x000000ffff007224 */ /* 0x000fe400078e001a */
[----:B------:R-:W-:Y:S01]  /*28cf0*/  IMAD.MOV.U32 R15, RZ, RZ, R37 ;  /* 0x000000ffff0f7224 */ /* 0x000fe200078e0025 */
[----:B--2---:R-:W-:-:S15]  /*28d00*/  HMMA.16816.F32 R48, R16, R4, R32 ;  /* 0x000000041030723c */ /* 0x004fde0000001820 */
[----:B------:R-:W-:-:S04]  /*28d10*/  NOP ;  /* 0x0000000000007918 */ /* 0x000fc80000000000 */
[----:B------:R-:W-:Y:S04]  /*28d20*/  STL.64 [R1+0x1fb8], R50 ;  /* 0x001fb83201007387 */ /* 0x000fe80000100a00 */
[----:B------:R-:W-:Y:S04]  /*28d30*/  STL.64 [R1+0x1fb0], R48 ;  /* 0x001fb03001007387 */ /* 0x000fe80000100a00 */
[----:B------:R0:W-:Y:S04]  /*28d40*/  STL.64 [R1+0x2b0], R24 ;  /* 0x0002b01801007387 */ /* 0x0001e80000100a00 */
[----:B------:R1:W-:Y:S04]  /*28d50*/  STL.64 [R1+0x2b8], R26 ;  /* 0x0002b81a01007387 */ /* 0x0003e80000100a00 */
[----:B0-----:R-:W2:Y:S04]  /*28d60*/  LDL.LU.64 R24, [R1+0x3e0] ;  /* 0x0003e00001187983 */ /* 0x001ea80000300a00 */
[----:B-1----:R-:W2:Y:S04]  /*28d70*/  LDL.LU.64 R26, [R1+0x3e8] ;  /* 0x0003e800011a7983 */ /* 0x002ea80000300a00 */
[----:B------:R-:W-:Y:S01]  /*28d80*/  STL [R1+0x1f20], R0 ;  /* 0x001f200001007387 */ /* 0x000fe20000100800 */
[C---:B---3--:R-:W-:Y:S03]  /*28d90*/  HMMA.16816.F32 R32, R16.reuse, R2, R20 ;  /* 0x000000021020723c */ /* 0x048fe60000001814 */
[----:B------:R-:W3:Y:S04]  /*28da0*/  LDL.LU.64 R20, [R1+0x3d0] ;  /* 0x0003d00001147983 */ /* 0x000ee80000300a00 */
[----:B------:R-:W3:Y:S01]  /*28db0*/  LDL.LU.64 R22, [R1+0x3d8] ;  /* 0x0003d80001167983 */ /* 0x000ee20000300a00 */
[----:B----4-:R-:W-:Y:S11]  /*28dc0*/  HMMA.16816.F32 R28, R16, R6, R28 ;  /* 0x00000006101c723c */ /* 0x010ff6000000181c */
[----:B------:R-:W-:Y:S04]  /*28dd0*/  STL.64 [R1+0x1fc8], R34 ;  /* 0x001fc82201007387 */ /* 0x000fe80000100a00 */
[----:B------:R0:W-:Y:S04]  /*28de0*/  STL.64 [R1+0x1fc0], R32 ;  /* 0x001fc02001007387 */ /* 0x0001e80000100a00 */
[----:B0-----:R-:W4:Y:S04]  /*28df0*/  LDL.LU.64 R32, [R1+0x3c0] ;  /* 0x0003c00001207983 */ /* 0x001f280000300a00 */
[----:B------:R-:W4:Y:S04]  /*28e00*/  LDL.LU.64 R34, [R1+0x3c8] ;  /* 0x0003c80001227983 */ /* 0x000f280000300a00 */
        /* <DEDUP_REMOVED lines=8> */
[----:B------:R-:W-:Y:S04]  /*28e90*/  STL.64 [R1+0x1fd8], R30 ;  /* 0x001fd81e01007387 */ /* 0x000fe80000100a00 */
[----:B------:R0:W-:Y:S04]  /*28ea0*/  STL.64 [R1+0x1fd0], R28 ;  /* 0x001fd01c01007387 */ /* 0x0001e80000100a00 */
[----:B0-----:R-:W4:Y:S04]  /*28eb0*/  LDL.LU.64 R28, [R1+0x3b0] ;  /* 0x0003b000011c7983 */ /* 0x001f280000300a00 */
[----:B------:R-:W4:Y:S01]  /*28ec0*/  LDL.LU.64 R30, [R1+0x3b8] ;  /* 0x0003b800011e7983 */ /* 0x000f220000300a00 */
[----:B------:R-:W-:-:S02]  /*28ed0*/  F2FP.F16.E5M2.UNPACK_B R8, R8 ;  /* 0x00000008ff08723e */ /* 0x000fc400020004ff */
[----:B------:R-:W-:Y:S02]  /*28ee0*/  F2FP.F16.E5M2.UNPACK_B R9, R9 ;  /* 0x00000009ff09723e */ /* 0x000fe400020004ff */
[----:B------:R-:W-:Y:S02]  /*28ef0*/  F2FP.F16.E5M2.UNPACK_B R10, R10 ;  /* 0x0000000aff0a723e */ /* 0x000fe400020004ff */
[----:B------:R-:W-:Y:S02]  /*28f00*/  F2FP.F16.E5M2.UNPACK_B R11, R11 ;  /* 0x0000000bff0b723e */ /* 0x000fe400020004ff */
[----:B------:R-:W-:Y:S02]  /*28f10*/  F2FP.F16.E5M2.UNPACK_B R12, R12 ;  /* 0x0000000cff0c723e */ /* 0x000fe400020004ff */
[----:B------:R-:W-:Y:S02]  /*28f20*/  F2FP.F16.E5M2.UNPACK_B R13, R13 ;  /* 0x0000000dff0d723e */ /* 0x000fe400020004ff */
[----:B------:R-:W-:-:S02]  /*28f30*/  F2FP.F16.E5M2.UNPACK_B R14, R14 ;  /* 0x0000000eff0e723e */ /* 0x000fc400020004ff */
[----:B------:R-:W-:Y:S01]  /*28f40*/  F2FP.F16.E5M2.UNPACK_B R15, R15 ;  /* 0x0000000fff0f723e */ /* 0x000fe200020004ff */
[----:B--2---:R-:W-:-:S15]  /*28f50*/  HMMA.16816.F32 R24, R16, R8, R24 ;  /* 0x000000081018723c */ /* 0x004fde0000001818 */
[----:B------:R-:W-:-:S04]  /*28f60*/  NOP ;  /* 0x0000000000007918 */ /* 0x000fc80000000000 */
[----:B------:R-:W-:Y:S04]  /*28f70*/  STL.64 [R1+0x1fe8], R26 ;  /* 0x001fe81a01007387 */ /* 0x000fe80000100a00 */
[----:B------:R0:W-:Y:S04]  /*28f80*/  STL.64 [R1+0x1fe0], R24 ;  /* 0x001fe01801007387 */ /* 0x0001e80000100a00 */
[----:B0-----:R-:W2:Y:S04]  /*28f90*/  LDL.LU.64 R24, [R1+0x430] ;  /* 0x0004300001187983 */ /* 0x001ea80000300a00 */
[----:B------:R-:W2:Y:S04]  /*28fa0*/  LDL.LU.64 R26, [R1+0x438] ;  /* 0x00043800011a7983 */ /* 0x000ea80000300a00 */
[----:B------:R-:W-:Y:S04]  /*28fb0*/  STL.64 [R1+0x1ff8], R10 ;  /* 0x001ff80a01007387 */ /* 0x000fe80000100a00 */
[----:B------:R4:W-:Y:S01]  /*28fc0*/  STL.64 [R1+0x1ff0], R8 ;  /* 0x001ff00801007387 */ /* 0x0009e20000100a00 */
[C---:B---3--:R-:W-:Y:S08]  /*28fd0*/  HMMA.16816.F32 R20, R16.reuse, R10, R20 ;  /* 0x0000000a1014723c */ /* 0x048ff00000001814 */
[----:B----4-:R-:W-:-:S15]  /*28fe0*/  HMMA.16816.F32 R8, R16, R12, R32 ;  /* 0x0000000c1008723c */ /* 0x010fde0000001820 */
[----:B------:R-:W-:-:S04]  /*28ff0*/  NOP ;  /* 0x0000000000007918 */ /* 0x000fc80000000000 */
[----:B------:R-:W-:Y:S04]  /*29000*/  STL.64 [R1+0x10], R8 ;  /* 0x0000100801007387 */ /* 0x000fe80000100a00 */
[----:B------:R0:W-:Y:S02]  /*29010*/  STL.64 [R1+0x18], R10 ;  /* 0x0000180a01007387 */ /* 0x0001e40000100a00 */
[----:B0-----:R-:W-:-:S15]  /*29020*/  HMMA.16816.F32 R8, R16, R14, R28 ;  /* 0x0000000e1008723c */ /* 0x001fde000000181c */
[----:B------:R-:W-:-:S04]  /*29030*/  NOP ;  /* 0x0000000000007918 */ /* 0x000fc80000000000 */
[----:B------:R-:W-:Y:S01]  /*29040*/  IMAD.MOV.U32 R0, RZ, RZ, R11 ;  /* 0x000000ffff007224 */ /* 0x000fe200078e000b */
[----:B------:R0:W-:Y:S04]  /*29050*/  STL.64 [R1+0x60], R8 ;  /* 0x0000600801007387 */ /* 0x0001e80000100a00 */
[----:B------:R1:W-:Y:S04]  /*29060*/  STL [R1+0x68], R10 ;  /* 0x0000680a01007387 */ /* 0x0003e80000100800 */
[----:B------:R-:W-:Y:S04]  /*29070*/  STL [R1+0x1fa8], R0 ;  /* 0x001fa80001007387 */ /* 0x000fe80000100800 */
[----:B------:R-:W3:Y:S04]  /*29080*/  LDL.LU R40, [R1+0x2c4] ;  /* 0x0002c40001287983 */ /* 0x000ee80000300800 */
[----:B------:R-:W3:Y:S04]  /*29090*/  LDL.LU R41, [R1+0x2c0] ;  /* 0x0002c00001297983 */ /* 0x000ee80000300800 */
[----:B------:R-:W4:Y:S04]  /*290a0*/  LDL.LU R46, [R1+0x2cc] ;  /* 0x0002cc00012e7983 */ /* 0x000f280000300800 */
[----:B------:R-:W4:Y:S04]  /*290b0*/  LDL.LU R60, [R1+0x2c8] ;  /* 0x0002c800013c7983 */ /* 0x000f280000300800 */
[----:B0-----:R-:W3:Y:S04]  /*290c0*/  LDL.LU.64 R8, [R1+0x390] ;  /* 0x0003900001087983 */ /* 0x001ee80000300a00 */
[----:B-1----:R-:W3:Y:S01]  /*290d0*/  LDL.LU.64 R10, [R1+0x398] ;  /* 0x00039800010a7983 */ /* 0x002ee20000300a00 */
[----:B------:R-:W-:-:S02]  /*290e0*/  F2FP.F16.E5M2.UNPACK_B R44, R38 ;  /* 0x00000026ff2c723e */ /* 0x000fc400020004ff */
[----:B------:R-:W-:Y:S01]  /*290f0*/  F2FP.F16.E5M2.UNPACK_B R45, R36 ;  /* 0x00000024ff2d723e */ /* 0x000fe200020004ff */
[----:B------:R-:W-:Y:S02]  /*29100*/  IMAD R36, R56, 0x100, R59 ;  /* 0x0000010038247824 */ /* 0x000fe400078e023b */
[----:B------:R-:W-:Y:S02]  /*29110*/  IMAD R37, R37, 0x100, R55 ;  /* 0x0000010025257824 */ /* 0x000fe400078e0237 */
[----:B------:R-:W-:Y:S02]  /*29120*/  IMAD R38, R52, 0x100, R54 ;  /* 0x0000010034267824 */ /* 0x000fe400078e0236 */
[----:B------:R-:W-:Y:S01]  /*29130*/  IMAD R39, R39, 0x100, R43 ;  /* 0x0000010027277824 */ /* 0x000fe200078e022b */
[----:B------:R-:W-:Y:S02]  /*29140*/  F2FP.F16.E5M2.UNPACK_B R36, R36 ;  /* 0x00000024ff24723e */ /* 0x000fe400020004ff */
[----:B------:R-:W-:-:S02]  /*29150*/  F2FP.F16.E5M2.UNPACK_B R37, R37 ;  /* 0x00000025ff25723e */ /* 0x000fc400020004ff */
[----:B------:R-:W-:Y:S02]  /*29160*/  F2FP.F16.E5M2.UNPACK_B R38, R38 ;  /* 0x00000026ff26723e */ /* 0x000fe400020004ff */
[----:B------:R-:W-:Y:S01]  /*29170*/  F2FP.F16.E5M2.UNPACK_B R39, R39 ;  /* 0x00000027ff27723e */ /* 0x000fe200020004ff */
[----:B--2---:R-:W-:-:S15]  /*29180*/  HMMA.16816.F32 R16, R16, R44, R24 ;  /* 0x0000002c1010723c */ /* 0x004fde0000001818 */
[----:B------:R-:W-:-:S04]  /*29190*/  NOP ;  /* 0x0000000000007918 */ /* 0x000fc80000000000 */
[----:B------:R0:W-:Y:S04]  /*291a0*/  STL.64 [R1], R16 ;  /* 0x0000001001007387 */ /* 0x0001e80000100a00 */
[----:B------:R1:W-:Y:S04]  /*291b0*/  STL.64 [R1+0x8], R18 ;  /* 0x0000081201007387 */ /* 0x0003e80000100a00 */
[----:B0-----:R-:W2:Y:S04]  /*291c0*/  LDL.LU.64 R16, [R1+0x380] ;  /* 0x0003800001107983 */ /* 0x001ea80000300a00 */
[----:B-1----:R-:W2:Y:S04]  /*291d0*/  LDL.LU.64 R18, [R1+0x388] ;  /* 0x0003880001127983 */ /* 0x002ea80000300a00 */
[----:B------:R-:W4:Y:S04]  /*291e0*/  LDL.LU.64 R56, [R1+0x370] ;  /* 0x0003700001387983 */ /* 0x000f280000300a00 */
        /* <DEDUP_REMOVED lines=9> */
[----:B------:R-:W4:Y:S04]  /*29280*/  LDL.LU R34, [R1+0x2d4] ;  /* 0x0002d40001227983 */ /* 0x000f280000300800 */
[----:B------:R-:W4:Y:S04]  /*29290*/  LDL.LU R42, [R1+0x2d0] ;  /* 0x0002d000012a7983 */ /* 0x000f280000300800 */
[----:B------:R-:W4:Y:S04]  /*292a0*/  LDL.LU R35, [R1+0x2dc] ;  /* 0x0002dc0001237983 */ /* 0x000f280000300800 */
[----:B------:R-:W4:Y:S01]  /*292b0*/  LDL.LU R43, [R1+0x2d8] ;  /* 0x0002d800012b7983 */ /* 0x000f220000300800 */
[----:B---3--:R-:W-:-:S15]  /*292c0*/  HMMA.16816.F32 R8, R36, R4, R8 ;  /* 0x000000042408723c */ /* 0x008fde0000001808 */
[----:B------:R-:W-:-:S04]  /*292d0*/  NOP ;  /* 0x0000000000007918 */ /* 0x000fc80000000000 */
[----:B------:R-:W-:Y:S04]  /*292e0*/  STL.64 [R1+0x50], R8 ;  /* 0x0000500801007387 */ /* 0x000fe80000100a00 */
[----:B------:R0:W-:Y:S04]  /*292f0*/  STL.64 [R1+0x58], R10 ;  /* 0x0000580a01007387 */ /* 0x0001e80000100a00 */
[----:B0-----:R-:W3:Y:S04]  /*29300*/  LDL.LU.64 R10, [R1+0x1ff8] ;  /* 0x001ff800010a7983 */ /* 0x001ee80000300a00 */
[----:B------:R-:W3:Y:S01]  /*29310*/  LDL.LU.64 R8, [R1+0x1ff0] ;  /* 0x001ff00001087983 */ /* 0x000ee20000300a00 */
[----:B--2---:R-:W-:-:S15]  /*29320*/  HMMA.16816.F32 R16, R36, R2, R16 ;  /* 0x000000022410723c */ /* 0x004fde0000001810 */
[----:B------:R-:W-:-:S04]  /*29330*/  NOP ;  /* 0x0000000000007918 */ /* 0x000fc80000000000 */
[----:B------:R-:W-:Y:S04]  /*29340*/  STL.64 [R1+0x40], R16 ;  /* 0x0000401001007387 */ /* 0x000fe80000100a00 */
[----:B------:R4:W-:Y:S02]  /*29350*/  STL.64 [R1+0x48], R18 ;  /* 0x0000481201007387 */ /* 0x0009e40000100a00 */
[----:B----4-:R-:W-:-:S15]  /*29360*/  HMMA.16816.F32 R16, R36, R6, R56 ;  /* 0x000000062410723c */ /* 0x010fde0000001838 */
[----:B------:R-:W-:-:S04]  /*29370*/  NOP ;  /* 0x0000000000007918 */ /* 0x000fc80000000000 */
[----:B------:R-:W-:Y:S04]  /*29380*/  STL.64 [R1+0x30], R16 ;  /* 0x0000301001007387 */ /* 0x000fe80000100a00 */
[----:B------:R3:W-:Y:S01]  /*29390*/  STL [R1+0x38], R18 ;  /* 0x0000381201007387 */ /* 0x0007e20000100800 */
[----:B------:R-:W-:Y:S02]  /*293a0*/  IMAD.MOV.U32 R0, RZ, RZ, R19 ;  /* 0x000000ffff007224 */ /* 0x000fe400078e0013 */
[C---:B---3--:R-:W-:Y:S08]  /*293b0*/  HMMA.16816.F32 R16, R36.reuse, R8, R52 ;  /* 0x000000082410723c */ /* 0x048ff00000001834 */
[C---:B------:R-:W-:Y:S01]  /*293c0*/  HMMA.16816.F32 R56, R36.reuse, R10, R24 ;  /* 0x0000000a2438723c */ /* 0x040fe20000001818 */
[----:B------:R-:W2:Y:S10]  /*293d0*/  LDL.LU.64 R24, [R1+0x420] ;  /* 0x0004200001187983 */ /* 0x000eb40000300a00 */
[----:B------:R-:W-:Y:S04]  /*293e0*/  STL.64 [R1+0x20], R16 ;  /* 0x0000201001007387 */ /* 0x000fe80000100a00 */
[----:B------:R0:W-:Y:S04]  /*293f0*/  STL.64 [R1+0x28], R18 ;  /* 0x0000281201007387 */ /* 0x0001e80000100a00 */
[----:B------:R-:W2:Y:S01]  /*29400*/  LDL.LU.64 R26, [R1+0x428] ;  /* 0x00042800011a7983 */ /* 0x000ea20000300a00 */
[C---:B------:R-:W-:Y:S08]  /*29410*/  HMMA.16816.F32 R52, R36.reuse, R12, R48 ;  /* 0x0000000c2434723c */ /* 0x040ff00000001830 */
[----:B0-----:R-:W-:Y:S01]  /*29420*/  HMMA.16816.F32 R16, R36, R14, R28 ;  /* 0x0000000e2410723c */ /* 0x001fe2000000181c */
[----:B------:R-:W-:Y:S04]  /*29430*/  STL.64 [R1+0x1f60], R58 ;  /* 0x001f603a01007387 */ /* 0x000fe80000100a00 */
[----:B------:R0:W-:Y:S01]  /*29440*/  STL.64 [R1+0x1f58], R56 ;  /* 0x001f583801007387 */ /* 0x0001e20000100a00 */
[----:B------:R-:W-:-:S02]  /*29450*/  IMAD R40, R41, 0x100, R40 ;  /* 0x0000010029287824 */ /* 0x000fc400078e0228 */
[----:B------:R-:W-:-:S03]  /*29460*/  IMAD R41, R60, 0x100, R46 ;  /* 0x000001003c297824 */ /* 0x000fc600078e022e */
[----:B------:R-:W-:Y:S04]  /*29470*/  STL.64 [R1+0x1f70], R54 ;  /* 0x001f703601007387 */ /* 0x000fe80000100a00 */
[----:B------:R1:W-:Y:S04]  /*29480*/  STL.64 [R1+0x1f68], R52 ;  /* 0x001f683401007387 */ /* 0x0003e80000100a00 */
[----:B------:R-:W-:Y:S04]  /*29490*/  STL.64 [R1+0x1f80], R18 ;  /* 0x001f801201007387 */ /* 0x000fe80000100a00 */
[----:B------:R3:W-:Y:S04]  /*294a0*/  STL.64 [R1+0x1f78], R16 ;  /* 0x001f781001007387 */ /* 0x0007e80000100a00 */
        /* <DEDUP_REMOVED lines=8> */
[----:B------:R-:W-:-:S02]  /*29530*/  IMAD R42, R42, 0x100, R34 ;  /* 0x000001002a2a7824 */ /* 0x000fc400078e0222 */
[----:B------:R-:W-:Y:S01]  /*29540*/  IMAD R43, R43, 0x100, R35 ;  /* 0x000001002b2b7824 */ /* 0x000fe200078e0223 */
[----:B--2---:R-:W-:Y:S01]  /*29550*/  HMMA.16816.F32 R36, R36, R44, R24 ;  /* 0x0000002c2424723c */ /* 0x004fe20000001818 */
[----:B------:R-:W2:Y:S04]  /*29560*/  LDL.LU.64 R24, [R1+0x310] ;  /* 0x0003100001187983 */ /* 0x000ea80000300a00 */
[----:B------:R-:W2:Y:S04]  /*29570*/  LDL.LU.64 R26, [R1+0x318] ;  /* 0x00031800011a7983 */ /* 0x000ea80000300a00 */
[----:B0-----:R-:W2:Y:S04]  /*29580*/  LDL.LU.64 R56, [R1+0x300] ;  /* 0x0003000001387983 */ /* 0x001ea80000300a00 */
[----:B------:R-:W2:Y:S04]  /*29590*/  LDL.LU.64 R58, [R1+0x308] ;  /* 0x00030800013a7983 */ /* 0x000ea80000300a00 */
[----:B-1----:R-:W2:Y:S04]  /*295a0*/  LDL.LU.64 R52, [R1+0x2f0] ;  /* 0x0002f00001347983 */ /* 0x002ea80000300a00 */
[----:B------:R-:W2:Y:S04]  /*295b0*/  LDL.LU.64 R54, [R1+0x2f8] ;  /* 0x0002f80001367983 */ /* 0x000ea80000300a00 */
[----:B------:R-:W2:Y:S04]  /*295c0*/  LDL.LU.64 R32, [R1+0xd0] ;  /* 0x0000d00001207983 */ /* 0x000ea80000300a00 */
[----:B------:R-:W2:Y:S04]  /*295d0*/  LDL.LU.64 R34, [R1+0xd8] ;  /* 0x0000d80001227983 */ /* 0x000ea80000300a00 */
[----:B------:R-:W2:Y:S04]  /*295e0*/  LDL.LU.64 R28, [R1+0xe0] ;  /* 0x0000e000011c7983 */ /* 0x000ea80000300a00 */
[----:B------:R-:W2:Y:S04]  /*295f0*/  LDL.LU.64 R30, [R1+0xe8] ;  /* 0x0000e800011e7983 */ /* 0x000ea80000300a00 */
[----:B---3--:R-:W3:Y:S04]  /*29600*/  LDL.LU.64 R16, [R1+0xf0] ;  /* 0x0000f00001107983 */ /* 0x008ee80000300a00 */
[----:B------:R-:W3:Y:S04]  /*29610*/  LDL.LU.64 R18, [R1+0xf8] ;  /* 0x0000f80001127983 */ /* 0x000ee80000300a00 */
[----:B------:R-:W-:Y:S04]  /*29620*/  STL [R1+0x1f54], R36 ;  /* 0x001f542401007387 */ /* 0x000fe80000100800 */
[----:B------:R0:W-:Y:S04]  /*29630*/  STL [R1+0x1f50], R37 ;  /* 0x001f502501007387 */ /* 0x0001e80000100800 */
[----:B------:R-:W-:Y:S04]  /*29640*/  STL [R1+0x1f4c], R38 ;  /* 0x001f4c2601007387 */ /* 0x000fe80000100800 */
[----:B------:R1:W-:Y:S04]  /*29650*/  STL [R1+0x1f48], R39 ;  /* 0x001f482701007387 */ /* 0x0003e80000100800 */
[----:B0-----:R-:W2:Y:S04]  /*29660*/  LDL.LU.64 R36, [R1+0x320] ;  /* 0x0003200001247983 */ /* 0x001ea80000300a00 */
[----:B-1----:R-:W2:Y:S01]  /*29670*/  LDL.LU.64 R38, [R1+0x328] ;  /* 0x0003280001267983 */ /* 0x002ea20000300a00 */
[----:B------:R-:W-:-:S02]  /*29680*/  F2FP.F16.E5M2.UNPACK_B R40, R40 ;  /* 0x00000028ff28723e */ /* 0x000fc400020004ff */
[----:B------:R-:W-:Y:S02]  /*29690*/  F2FP.F16.E5M2.UNPACK_B R41, R41 ;  /* 0x00000029ff29723e */ /* 0x000fe400020004ff */
[----:B------:R-:W-:Y:S02]  /*296a0*/  F2FP.F16.E5M2.UNPACK_B R42, R42 ;  /* 0x0000002aff2a723e */ /* 0x000fe400020004ff */
[----:B------:R-:W-:-:S07]  /*296b0*/  F2FP.F16.E5M2.UNPACK_B R43, R43 ;  /* 0x0000002bff2b723e */ /* 0x000fce00020004ff */
[----:B--2---:R-:W-:-:S15]  /*296c0*/  HMMA.16816.F32 R36, R40, R4, R36 ;  /* 0x000000042824723c */ /* 0x004fde0000001824 */
[----:B------:R-:W-:-:S04]  /*296d0*/  NOP ;  /* 0x0000000000007918 */ /* 0x000fc80000000000 */
[----:B------:R-:W-:Y:S04]  /*296e0*/  STL.64 [R1+0x70], R36 ;  /* 0x0000702401007387 */ /* 0x000fe80000100a00 */
[----:B------:R0:W-:Y:S02]  /*296f0*/  STL.64 [R1+0x78], R38 ;  /* 0x0000782601007387 */ /* 0x0001e40000100a00 */
[C---:B0-----:R-:W-:Y:S02]  /*29700*/  HMMA.16816.F32 R36, R40.reuse, R2, R24 ;  /* 0x000000022824723c */ /* 0x041fe40000001818 */
[----:B------:R-:W2:Y:S04]  /*29710*/  LDL.LU.64 R24, [R1+0x410] ;  /* 0x0004100001187983 */ /* 0x000ea80000300a00 */
[----:B------:R-:W2:Y:S02]  /*29720*/  LDL.LU.64 R26, [R1+0x418] ;  /* 0x00041800011a7983 */ /* 0x000ea40000300a00 */
[C---:B------:R-:W-:Y:S08]  /*29730*/  HMMA.16816.F32 R56, R40.reuse, R6, R56 ;  /* 0x000000062838723c */ /* 0x040ff00000001838 */
[C---:B------:R-:W-:Y:S08]  /*29740*/  HMMA.16816.F32 R32, R40.reuse, R10, R32 ;  /* 0x0000000a2820723c */ /* 0x040ff00000001820 */
[C---:B------:R-:W-:Y:S01]  /*29750*/  HMMA.16816.F32 R28, R40.reuse, R12, R28 ;  /* 0x0000000c281c723c */ /* 0x040fe2000000181c */
[----:B------:R-:W-:Y:S04]  /*29760*/  STL.64 [R1+0x80], R36 ;  /* 0x0000802401007387 */ /* 0x000fe80000100a00 */
[----:B------:R0:W-:Y:S03]  /*29770*/  STL.64 [R1+0x88], R38 ;  /* 0x0000882601007387 */ /* 0x0001e60000100a00 */
[C---:B0-----:R-:W-:Y:S08]  /*29780*/  HMMA.16816.F32 R36, R40.reuse, R8, R52 ;  /* 0x000000082824723c */ /* 0x041ff00000001834 */
[----:B---3--:R-:W-:Y:S11]  /*29790*/  HMMA.16816.F32 R16, R40, R14, R16 ;  /* 0x0000000e2810723c */ /* 0x008ff60000001810 */
[----:B------:R0:W-:Y:S04]  /*297a0*/  STL.64 [R1+0xc0], R36 ;  /* 0x0000c02401007387 */ /* 0x0001e80000100a00 */
[----:B------:R-:W-:Y:S04]  /*297b0*/  STL.64 [R1+0xa0], R56 ;  /* 0x0000a03801007387 */ /* 0x000fe80000100a00 */
[----:B------:R-:W-:Y:S04]  /*297c0*/  STL.64 [R1+0xa8], R58 ;  /* 0x0000a83a01007387 */ /* 0x000fe80000100a00 */
[----:B------:R1:W-:Y:S04]  /*297d0*/  STL [R1+0xc8], R38 ;  /* 0x0000c82601007387 */ /* 0x0003e80000100800 */
[----:B------:R-:W-:Y:S01]  /*297e0*/  STL [R1+0xdc], R35 ;  /* 0x0000dc2301007387 */ /* 0x000fe20000100800 */
[----:B0-----:R-:W-:-:S02]  /*297f0*/  IMAD.MOV.U32 R36, RZ, RZ, R39 ;  /* 0x000000ffff247224 */ /* 0x001fc400078e0027 */
[----:B-1----:R-:W-:Y:S02]  /*29800*/  IMAD.MOV.U32 R38, RZ, RZ, R33 ;  /* 0x000000ffff267224 */ /* 0x002fe400078e0021 */
[----:B------:R-:W-:Y:S02]  /*29810*/  IMAD.MOV.U32 R39, RZ, RZ, R34 ;  /* 0x000000ffff277224 */ /* 0x000fe400078e0022 */
[----:B------:R-:W-:-:S03]  /*29820*/  IMAD.MOV.U32 R37, RZ, RZ, R32 ;  /* 0x000000ffff257224 */ /* 0x000fc600078e0020 */
[----:B------:R-:W-:Y:S04]  /*29830*/  STL.64 [R1+0x1f90], R38 ;  /* 0x001f902601007387 */ /* 0x000fe80000100a00 */
[----:B------:R-:W-:Y:S04]  /*29840*/  STL.64 [R1+0x1f88], R36 ;  /* 0x001f882401007387 */ /* 0x000fe80000100a00 */
[----:B------:R-:W-:Y:S04]  /*29850*/  STL.64 [R1+0xe0], R28 ;  /* 0x0000e01c01007387 */ /* 0x000fe80000100a00 */
[----:B------:R-:W-:Y:S04]  /*29860*/  STL.64 [R1+0xe8], R30 ;  /* 0x0000e81e01007387 */ /* 0x000fe80000100a00 */
[----:B------:R0:W-:Y:S04]  /*29870*/  STL.64 [R1+0x100], R16 ;  /* 0x0001001001007387 */ /* 0x0001e80000100a00 */
[----:B------:R-:W-:Y:S04]  /*29880*/  STL.64 [R1+0x108], R18 ;  /* 0x0001081201007387 */ /* 0x000fe80000100a00 */
[----:B0-----:R-:W3:Y:S04]  /*29890*/  LDL.LU R16, [R1+0x5bc] ;  /* 0x0005bc0001107983 */ /* 0x001ee80000300800 */
[----:B------:R-:W3:Y:S04]  /*298a0*/  LDL.LU.64 R36, [R1+0x160] ;  /* 0x0001600001247983 */ /* 0x000ee80000300a00 */
[----:B------:R-:W3:Y:S01]  /*298b0*/  LDL.LU.64 R38, [R1+0x168] ;  /* 0x0001680001267983 */ /* 0x000ee20000300a00 */
[----:B----4-:R-:W-:-:S02]  /*298c0*/  IMAD R46, R46, 0x100, R48 ;  /* 0x000001002e2e7824 */ /* 0x010fc400078e0230 */
[----:B------:R-:W-:Y:S02]  /*298d0*/  IMAD R47, R47, 0x100, R49 ;  /* 0x000001002f2f7824 */ /* 0x000fe400078e0231 */
[----:B------:R-:W-:Y:S02]  /*298e0*/  IMAD R60, R60, 0x100, R50 ;  /* 0x000001003c3c7824 */ /* 0x000fe400078e0232 */
[----:B------:R-:W-:Y:S01]  /*298f0*/  IMAD R61, R61, 0x100, R51 ;  /* 0x000001003d3d7824 */ /* 0x000fe200078e0233 */
[----:B--2---:R-:W-:-:S15]  /*29900*/  HMMA.16816.F32 R24, R40, R44, R24 ;  /* 0x0000002c2818723c */ /* 0x004fde0000001818 */
[----:B------:R-:W-:-:S04]  /*29910*/  NOP ;  /* 0x0000000000007918 */ /* 0x000fc80000000000 */
[----:B------:R0:W-:Y:S04]  /*29920*/  STL.64 [R1+0xf0], R24 ;  /* 0x0000f01801007387 */ /* 0x0001e80000100a00 */
        /* <DEDUP_REMOVED lines=11> */
[----:B------:R-:W4:Y:S01]  /*299e0*/  LDL.LU R19, [R1+0x250] ;  /* 0x0002500001137983 */ /* 0x000f220000300800 */
[----:B------:R-:W-:-:S02]  /*299f0*/  F2FP.F16.E5M2.UNPACK_B R40, R46 ;  /* 0x0000002eff28723e */ /* 0x000fc400020004ff */
[----:B------:R-:W-:Y:S01]  /*29a00*/  F2FP.F16.E5M2.UNPACK_B R41, R47 ;  /* 0x0000002fff29723e */ /* 0x000fe200020004ff */
[----:B------:R-:W4:Y:S04]  /*29a10*/  LDL.LU R46, [R1+0x5c0] ;  /* 0x0005c000012e7983 */ /* 0x000f280000300800 */
[----:B------:R-:W4:Y:S01]  /*29a20*/  LDL.LU R47, [R1+0x5b4] ;  /* 0x0005b400012f7983 */ /* 0x000f220000300800 */
[----:B------:R-:W-:Y:S02]  /*29a30*/  F2FP.F16.E5M2.UNPACK_B R42, R60 ;  /* 0x0000003cff2a723e */ /* 0x000fe400020004ff */
[----:B------:R-:W-:Y:S01]  /*29a40*/  F2FP.F16.E5M2.UNPACK_B R43, R61 ;  /* 0x0000003dff2b723e */ /* 0x000fe200020004ff */
[----:B------:R-:W4:Y:S04]  /*29a50*/  LDL.LU R60, [R1+0x5b8] ;  /* 0x0005b800013c7983 */ /* 0x000f280000300800 */
[----:B------:R-:W4:Y:S04]  /*29a60*/  LDL.LU R61, [R1+0x5a8] ;  /* 0x0005a800013d7983 */ /* 0x000f280000300800 */
[----:B------:R-:W4:Y:S04]  /*29a70*/  LDL.LU.64 R48, [R1+0x110] ;  /* 0x0001100001307983 */ /* 0x000f280000300a00 */
[----:B------:R-:W4:Y:S01]  /*29a80*/  LDL.LU.64 R50, [R1+0x118] ;  /* 0x0001180001327983 */ /* 0x000f220000300a00 */
[----:B---3--:R-:W-:-:S15]  /*29a90*/  HMMA.16816.F32 R36, R40, R4, R36 ;  /* 0x000000042824723c */ /* 0x008fde0000001824 */
[----:B------:R-:W-:-:S04]  /*29aa0*/  NOP ;  /* 0x0000000000007918 */ /* 0x000fc80000000000 */
[----:B------:R0:W-:Y:S04]  /*29ab0*/  STL.64 [R1+0x170], R36 ;  /* 0x0001702401007387 */ /* 0x0001e80000100a00 */
[----:B------:R1:W-:Y:S04]  /*29ac0*/  STL.64 [R1+0x178], R38 ;  /* 0x0001782601007387 */ /* 0x0003e80000100a00 */
[----:B------:R-:W3:Y:S04]  /*29ad0*/  LDL.LU R4, [R1+0x5a0] ;  /* 0x0005a00001047983 */ /* 0x000ee80000300800 */
[----:B------:R-:W3:Y:S04]  /*29ae0*/  LDL.LU R5, [R1+0x5ac] ;  /* 0x0005ac0001057983 */ /* 0x000ee80000300800 */
[----:B0-----:R-:W3:Y:S04]  /*29af0*/  LDL.LU.64 R36, [R1+0x90] ;  /* 0x0000900001247983 */ /* 0x001ee80000300a00 */
[----:B-1----:R-:W3:Y:S04]  /*29b00*/  LDL.LU.64 R38, [R1+0x98] ;  /* 0x0000980001267983 */ /* 0x002ee80000300a00 */
[----:B------:R-:W3:Y:S04]  /*29b10*/  LDL.LU R52, [R1+0x254] ;  /* 0x0002540001347983 */ /* 0x000ee80000300800 */
[----:B------:R-:W3:Y:S01]  /*29b20*/  LDL.LU R53, [R1+0x260] ;  /* 0x0002600001357983 */ /* 0x000ee20000300800 */
[C---:B--2---:R-:W-:Y:S08]  /*29b30*/  HMMA.16816.F32 R24, R40.reuse, R2, R24 ;  /* 0x000000022818723c */ /* 0x044ff00000001818 */
[C---:B----4-:R-:W-:Y:S08]  /*29b40*/  HMMA.16816.F32 R28, R40.reuse, R6, R28 ;  /* 0x00000006281c723c */ /* 0x050ff0000000181c */
[C---:B------:R-:W-:Y:S08]  /*29b50*/  HMMA.16816.F32 R32, R40.reuse, R8, R32 ;  /* 0x000000082820723c */ /* 0x040ff00000001820 */
[C---:B------:R-:W-:Y:S01]  /*29b60*/  HMMA.16816.F32 R56, R40.reuse, R10, R56 ;  /* 0x0000000a2838723c */ /* 0x040fe20000001838 */
[----:B------:R-:W-:Y:S04]  /*29b70*/  STL.64 [R1+0x160], R24 ;  /* 0x0001601801007387 */ /* 0x000fe80000100a00 */
[----:B------:R0:W-:Y:S03]  /*29b80*/  STL.64 [R1+0x168], R26 ;  /* 0x0001681a01007387 */ /* 0x0001e60000100a00 */
[----:B------:R-:W-:Y:S01]  /*29b90*/  HMMA.16816.F32 R48, R40, R12, R48 ;  /* 0x0000000c2830723c */ /* 0x000fe20000001830 */
[----:B0-----:R-:W2:Y:S04]  /*29ba0*/  LDL.LU.64 R26, [R1+0x1fe8] ;  /* 0x001fe800011a7983 */ /* 0x001ea80000300a00 */
[----:B------:R-:W2:Y:S04]  /*29bb0*/  LDL.LU.64 R24, [R1+0x1fe0] ;  /* 0x001fe00001187983 */ /* 0x000ea80000300a00 */
[----:B------:R-:W4:Y:S04]  /*29bc0*/  LDL.LU R3, [R1+0x5a4] ;  /* 0x0005a40001037983 */ /* 0x000f280000300800 */
[----:B------:R-:W-:Y:S04]  /*29bd0*/  STL.64 [R1+0x150], R28 ;  /* 0x0001501c01007387 */ /* 0x000fe80000100a00 */
[----:B------:R0:W-:Y:S04]  /*29be0*/  STL.64 [R1+0x158], R30 ;  /* 0x0001581e01007387 */ /* 0x0001e80000100a00 */
[----:B0-----:R-:W2:Y:S04]  /*29bf0*/  LDL.LU.64 R30, [R1+0x1fd8] ;  /* 0x001fd800011e7983 */ /* 0x001ea80000300a00 */
[----:B------:R-:W2:Y:S04]  /*29c00*/  LDL.LU.64 R28, [R1+0x1fd0] ;  /* 0x001fd000011c7983 */ /* 0x000ea80000300a00 */
[----:B------:R-:W-:Y:S04]  /*29c10*/  STL.64 [R1+0x140], R32 ;  /* 0x0001402001007387 */ /* 0x000fe80000100a00 */
[----:B------:R0:W-:Y:S04]  /*29c20*/  STL.64 [R1+0x148], R34 ;  /* 0x0001482201007387 */ /* 0x0001e80000100a00 */
[----:B0-----:R-:W2:Y:S04]  /*29c30*/  LDL.LU.64 R34, [R1+0x1fc8] ;  /* 0x001fc80001227983 */ /* 0x001ea80000300a00 */
[----:B------:R-:W2:Y:S04]  /*29c40*/  LDL.LU.64 R32, [R1+0x1fc0] ;  /* 0x001fc00001207983 */ /* 0x000ea80000300a00 */
[----:B------:R-:W2:Y:S04]  /*29c50*/  LDL.LU R54, [R1+0x264] ;  /* 0x0002640001367983 */ /* 0x000ea80000300800 */
[----:B------:R-:W2:Y:S04]  /*29c60*/  LDL.LU R55, [R1+0x270] ;  /* 0x0002700001377983 */ /* 0x000ea80000300800 */
[----:B------:R-:W2:Y:S04]  /*29c70*/  LDL.LU.64 R8, [R1+0xb0] ;  /* 0x0000b00001087983 */ /* 0x000ea80000300a00 */
[----:B------:R-:W2:Y:S04]  /*29c80*/  LDL.LU.64 R10, [R1+0xb8] ;  /* 0x0000b800010a7983 */ /* 0x000ea80000300a00 */
[----:B------:R0:W-:Y:S04]  /*29c90*/  STL.64 [R1+0x130], R56 ;  /* 0x0001303801007387 */ /* 0x0001e80000100a00 */
[----:B------:R-:W-:Y:S04]  /*29ca0*/  STL.64 [R1+0x138], R58 ;  /* 0x0001383a01007387 */ /* 0x000fe80000100a00 */
[----:B0-----:R-:W2:Y:S04]  /*29cb0*/  LDL.LU R56, [R1+0x274] ;  /* 0x0002740001387983 */ /* 0x001ea80000300800 */
[----:B------:R-:W2:Y:S04]  /*29cc0*/  LDL.LU R57, [R1+0x280] ;  /* 0x0002800001397983 */ /* 0x000ea80000300800 */
[----:B------:R-:W-:Y:S04]  /*29cd0*/  STL.64 [R1+0x120], R48 ;  /* 0x0001203001007387 */ /* 0x000fe80000100a00 */
[----:B------:R0:W-:Y:S04]  /*29ce0*/  STL.64 [R1+0x128], R50 ;  /* 0x0001283201007387 */ /* 0x0001e80000100a00 */
[----:B0-----:R-:W2:Y:S04]  /*29cf0*/  LDL.LU.64 R50, [R1+0x1fb8] ;  /* 0x001fb80001327983 */ /* 0x001ea80000300a00 */
[----:B------:R-:W2:Y:S04]  /*29d00*/  LDL.LU.64 R48, [R1+0x1fb0] ;  /* 0x001fb00001307983 */ /* 0x000ea80000300a00 */
[----:B------:R-:W2:Y:S01]  /*29d10*/  LDL.LU R58, [R1+0x284] ;  /* 0x00028400013a7983 */ /* 0x000ea20000300800 */
[----:B---3--:R-:W-:Y:S01]  /*29d20*/  IMAD R13, R61, 0x100, R5 ;  /* 0x000001003d0d7824 */ /* 0x008fe200078e0205 */
[----:B------:R-:W-:-:S02]  /*29d30*/  F2FP.F16.E5M2.UNPACK_B R5, R18.H1 ;  /* 0x00000012ff05723e */ /* 0x000fc400030004ff */
[----:B------:R-:W3:Y:S02]  /*29d40*/  LDL.LU R59, [R1+0x290] ;  /* 0x00029000013b7983 */ /* 0x000ee40000300800 */
[----:B------:R-:W-:Y:S02]  /*29d50*/  F2FP.F16.E5M2.UNPACK_B R13, R13 ;  /* 0x0000000dff0d723e */ /* 0x000fe400020004ff */
[----:B------:R-:W-:Y:S02]  /*29d60*/  F2FP.F16.E5M2.UNPACK_B R6, R19.H1 ;  /* 0x00000013ff06723e */ /* 0x000fe400030004ff */
[----:B------:R-:W-:Y:S01]  /*29d70*/  F2FP.F16.E5M2.UNPACK_B R7, R52.H1 ;  /* 0x00000034ff07723e */ /* 0x000fe200030004ff */
[----:B----4-:R-:W-:Y:S01]  /*29d80*/  IMAD R12, R4, 0x100, R3 ;  /* 0x00000100040c7824 */ /* 0x010fe200078e0203 */
[----:B------:R-:W-:-:S04]  /*29d90*/  F2FP.F16.E5M2.UNPACK_B R4, R17.H1 ;  /* 0x00000011ff04723e */ /* 0x000fc800030004ff */
[----:B------:R-:W-:Y:S01]  /*29da0*/  F2FP.F16.E5M2.UNPACK_B R12, R12 ;  /* 0x0000000cff0c723e */ /* 0x000fe200020004ff */
[----:B--2---:R-:W-:Y:S01]  /*29db0*/  HMMA.16816.F32 R8, R40, R14, R8 ;  /* 0x0000000e2808723c */ /* 0x004fe20000001808 */
[----:B------:R-:W-:Y:S02]  /*29dc0*/  IMAD R14, R47, 0x100, R60 ;  /* 0x000001002f0e7824 */ /* 0x000fe400078e023c */
[----:B------:R-:W-:-:S03]  /*29dd0*/  IMAD R15, R16, 0x100, R46 ;  /* 0x00000100100f7824 */ /* 0x000fc600078e022e */
[----:B------:R-:W-:Y:S02]  /*29de0*/  F2FP.F16.E5M2.UNPACK_B R14, R14 ;  /* 0x0000000eff0e723e */ /* 0x000fe400020004ff */
[----:B------:R-:W-:Y:S01]  /*29df0*/  F2FP.F16.E5M2.UNPACK_B R15, R15 ;  /* 0x0000000fff0f723e */ /* 0x000fe200020004ff */
[----:B------:R-:W-:Y:S08]  /*29e00*/  HMMA.16816.F32 R40, R40, R44, R36 ;  /* 0x0000002c2828723c */ /* 0x000ff00000001824 */
[C---:B------:R-:W-:Y:S02]  /*29e10*/  HMMA.16816.F32 R44, R12.reuse, R4, R48 ;  /* 0x000000040c2c723c */ /* 0x040fe40000001830 */
[----:B------:R0:W-:Y:S04]  /*29e20*/  STL.64 [R1+0x110], R8 ;  /* 0x0001100801007387 */ /* 0x0001e80000100a00 */
[----:B------:R-:W-:Y:S05]  /*29e30*/  STL.64 [R1+0x118], R10 ;  /* 0x0001180a01007387 */ /* 0x000fea0000100a00 */
[----:B------:R-:W-:Y:S04]  /*29e40*/  STL.64 [R1+0x1f30], R42 ;  /* 0x001f302a01007387 */ /* 0x000fe80000100a00 */
[----:B------:R-:W-:Y:S01]  /*29e50*/  STL.64 [R1+0x1f28], R40 ;  /* 0x001f282801007387 */ /* 0x000fe20000100a00 */
[----:B------:R-:W-:Y:S01]  /*29e60*/  HMMA.16816.F32 R16, R12, R6, R32 ;  /* 0x000000060c10723c */ /* 0x000fe20000001820 */
[----:B0-----:R-:W-:-:S02]  /*29e70*/  F2FP.F16.E5M2.UNPACK_B R8, R53.H1 ;  /* 0x00000035ff08723e */ /* 0x001fc400030004ff */
[----:B------:R-:W-:Y:S01]  /*29e80*/  F2FP.F16.E5M2.UNPACK_B R9, R54.H1 ;  /* 0x00000036ff09723e */ /* 0x000fe200030004ff */
[----:B------:R-:W-:Y:S04]  /*29e90*/  STL.64 [R1+0x1f40], R46 ;  /* 0x001f402e01007387 */ /* 0x000fe80000100a00 */
[----:B------:R-:W-:Y:S04]  /*29ea0*/  STL.64 [R1+0x1f38], R44 ;  /* 0x001f382c01007387 */ /* 0x000fe80000100a00 */
[----:B------:R-:W-:Y:S04]  /*29eb0*/  STL.64 [R1+0x1fa0], R6 ;  /* 0x001fa00601007387 */ /* 0x000fe80000100a00 */
[----:B------:R0:W-:Y:S02]  /*29ec0*/  STL.64 [R1+0x1f98], R4 ;  /* 0x001f980401007387 */ /* 0x0001e40000100a00 */
[----:B0-----:R-:W-:Y:S01]  /*29ed0*/  HMMA.16816.F32 R4, R12, R8, R28 ;  /* 0x000000080c04723c */ /* 0x001fe2000000181c */
[----:B------:R-:W-:-:S02]  /*29ee0*/  F2FP.F16.E5M2.UNPACK_B R10, R55.H1 ;  /* 0x00000037ff0a723e */ /* 0x000fc400030004ff */
[----:B------:R-:W-:Y:S01]  /*29ef0*/  F2FP.F16.E5M2.UNPACK_B R11, R56.H1 ;  /* 0x00000038ff0b723e */ /* 0x000fe200030004ff */
[----:B------:R-:W-:Y:S04]  /*29f00*/  STL.64 [R1+0x1b0], R16 ;  /* 0x0001b01001007387 */ /* 0x000fe80000100a00 */
[----:B------:R-:W-:Y:S11]  /*29f10*/  STL.64 [R1+0x1b8], R18 ;  /* 0x0001b81201007387 */ /* 0x000ff60000100a00 */
[----:B------:R-:W-:Y:S04]  /*29f20*/  STL.64 [R1+0x1c0], R4 ;  /* 0x0001c00401007387 */ /* 0x000fe80000100a00 */
[----:B------:R0:W-:Y:S02]  /*29f30*/  STL.64 [R1+0x1c8], R6 ;  /* 0x0001c80601007387 */ /* 0x0001e40000100a00 */
[----:B0-----:R-:W-:Y:S01]  /*29f40*/  HMMA.16816.F32 R4, R12, R10, R24 ;  /* 0x0000000a0c04723c */ /* 0x001fe20000001818 */
[----:B------:R-:W-:-:S02]  /*29f50*/  F2FP.F16.E5M2.UNPACK_B R28, R57.H1 ;  /* 0x00000039ff1c723e */ /* 0x000fc400030004ff */
[----:B------:R-:W-:-:S15]  /*29f60*/  F2FP.F16.E5M2.UNPACK_B R29, R58.H1 ;  /* 0x0000003aff1d723e */ /* 0x000fde00030004ff */
[----:B------:R-:W-:Y:S01]  /*29f70*/  NOP ;  /* 0x0000000000007918 */ /* 0x000fe20000000000 */
[----:B------:R-:W-:Y:S04]  /*29f80*/  STL.64 [R1+0x1e0], R4 ;  /* 0x0001e00401007387 */ /* 0x000fe80000100a00 */
[----:B------:R0:W-:Y:S04]  /*29f90*/  STL.64 [R1+0x1e8], R6 ;  /* 0x0001e80601007387 */ /* 0x0001e80000100a00 */
[----:B------:R-:W2:Y:S01]  /*29fa0*/  LDL.LU R32, [R1+0x30] ;  /* 0x0000300001207983 */ /* 0x000ea20000300800 */
[----:B0-----:R-:W-:Y:S01]  /*29fb0*/  HMMA.16816.F32 R4, R12, R28, R20 ;  /* 0x0000001c0c04723c */ /* 0x001fe20000001814 */
[----:B------:R-:W-:-:S15]  /*29fc0*/  IMAD.MOV.U32 R35, RZ, RZ, R0 ;  /* 0x000000ffff237224 */ /* 0x000fde00078e0000 */
[----:B------:R-:W-:-:S03]  /*29fd0*/  NOP ;  /* 0x0000000000007918 */ /* 0x000fc60000000000 */
[----:B------:R0:W-:Y:S04]  /*29fe0*/  STL.64 [R1+0x200], R4 ;  /* 0x0002000401007387 */ /* 0x0001e80000100a00 */
[----:B------:R1:W-:Y:S04]  /*29ff0*/  STL.64 [R1+0x208], R6 ;  /* 0x0002080601007387 */ /* 0x0003e80000100a00 */
[----:B------:R-:W2:Y:S04]  /*2a000*/  LDL.LU R33, [R1+0x34] ;  /* 0x0000340001217983 */ /* 0x000ea80000300800 */
[----:B------:R-:W2:Y:S04]  /*2a010*/  LDL.LU R34, [R1+0x38] ;  /* 0x0000380001227983 */ /* 0x000ea80000300800 */
[----:B------:R-:W4:Y:S04]  /*2a020*/  LDL.LU R0, [R1+0x1fa8] ;  /* 0x001fa80001007983 */ /* 0x000f280000300800 */
[----:B------:R-:W2:Y:S04]  /*2a030*/  LDL.LU R16, [R1] ;  /* 0x0000000001107983 */ /* 0x000ea80000300800 */
[----:B------:R-:W2:Y:S04]  /*2a040*/  LDL.LU R17, [R1+0x4] ;  /* 0x0000040001117983 */ /* 0x000ea80000300800 */
[----:B------:R-:W2:Y:S04]  /*2a050*/  LDL.LU R18, [R1+0x8] ;  /* 0x0000080001127983 */ /* 0x000ea80000300800 */
[----:B------:R-:W2:Y:S04]  /*2a060*/  LDL.LU R19, [R1+0xc] ;  /* 0x00000c0001137983 */ /* 0x000ea80000300800 */
[----:B------:R-:W2:Y:S04]  /*2a070*/  LDL.LU R43, [R1+0x294] ;  /* 0x00029400012b7983 */ /* 0x000ea80000300800 */
[----:B0-----:R-:W4:Y:S04]  /*2a080*/  LDL.LU R4, [R1+0x10] ;  /* 0x0000100001047983 */ /* 0x001f280000300800 */
[----:B------:R-:W4:Y:S04]  /*2a090*/  LDL.LU R5, [R1+0x14] ;  /* 0x0000140001057983 */ /* 0x000f280000300800 */
        /* <DEDUP_REMOVED lines=9> */
[----:B---3--:R-:W-:-:S03]  /*2a130*/  F2FP.F16.E5M2.UNPACK_B R24, R59.H1 ;  /* 0x0000003bff18723e */ /* 0x008fc600030004ff */
[----:B------:R-:W3:Y:S04]  /*2a140*/  LDL.LU R23, [R1+0x5c8] ;  /* 0x0005c80001177983 */ /* 0x000ee80000300800 */
[----:B------:R-:W3:Y:S04]  /*2a150*/  LDL.LU R26, [R1+0x5c4] ;  /* 0x0005c400011a7983 */ /* 0x000ee80000300800 */
[----:B------:R-:W3:Y:S04]  /*2a160*/  LDL.LU R27, [R1+0x5d0] ;  /* 0x0005d000011b7983 */ /* 0x000ee80000300800 */
[----:B------:R-:W3:Y:S04]  /*2a170*/  LDL.LU R30, [R1+0x5cc] ;  /* 0x0005cc00011e7983 */ /* 0x000ee80000300800 */
[----:B------:R-:W3:Y:S04]  /*2a180*/  LDL.LU R31, [R1+0x5d8] ;  /* 0x0005d800011f7983 */ /* 0x000ee80000300800 */
[----:B------:R-:W3:Y:S04]  /*2a190*/  LDL.LU R50, [R1+0x5d4] ;  /* 0x0005d40001327983 */ /* 0x000ee80000300800 */
[----:B------:R-:W3:Y:S01]  /*2a1a0*/  LDL.LU R51, [R1+0x5e0] ;  /* 0x0005e00001337983 */ /* 0x000ee20000300800 */
[----:B--2---:R-:W-:Y:S01]  /*2a1b0*/  F2FP.F16.E5M2.UNPACK_B R25, R43.H1 ;  /* 0x0000002bff19723e */ /* 0x004fe200030004ff */
[----:B----4-:R-:W-:-:S02]  /*2a1c0*/  IMAD.MOV.U32 R39, RZ, RZ, R0 ;  /* 0x000000ffff277224 */ /* 0x010fc400078e0000 */
[----:B------:R-:W2:Y:S04]  /*2a1d0*/  LDL.LU R0, [R1+0x5dc] ;  /* 0x0005dc0001007983 */ /* 0x000ea80000300800 */
[----:B------:R-:W4:Y:S04]  /*2a1e0*/  LDL.LU R56, [R1+0x40] ;  /* 0x0000400001387983 */ /* 0x000f280000300800 */
[----:B------:R-:W4:Y:S04]  /*2a1f0*/  LDL.LU R57, [R1+0x44] ;  /* 0x0000440001397983 */ /* 0x000f280000300800 */
[----:B------:R-:W4:Y:S01]  /*2a200*/  LDL.LU R58, [R1+0x48] ;  /* 0x00004800013a7983 */ /* 0x000f220000300800 */
[----:B------:R-:W-:Y:S03]  /*2a210*/  HMMA.16816.F32 R4, R12, R24, R4 ;  /* 0x000000180c04723c */ /* 0x000fe60000001804 */
        /* <DEDUP_REMOVED lines=17> */
[----:B------:R-:W-:-:S02]  /*2a330*/  F2FP.F16.E5M2.UNPACK_B R20, R2.H1 ;  /* 0x00000002ff14723e */ /* 0x000fc400030004ff */
[----:B------:R-:W-:Y:S02]  /*2a340*/  F2FP.F16.E5M2.UNPACK_B R21, R61.H1 ;  /* 0x0000003dff15723e */ /* 0x000fe400030004ff */
[----:B------:R-:W-:Y:S02]  /*2a350*/  F2FP.F16.E5M2.UNPACK_B R2, R60.H1 ;  /* 0x0000003cff02723e */ /* 0x000fe400030004ff */
[----:B------:R-:W-:-:S03]  /*2a360*/  F2FP.F16.E5M2.UNPACK_B R3, R3.H1 ;  /* 0x00000003ff03723e */ /* 0x000fc600030004ff */
[C---:B------:R-:W-:Y:S08]  /*2a370*/  HMMA.16816.F32 R36, R12.reuse, R20, R36 ;  /* 0x000000140c24723c */ /* 0x040ff00000001824 */
[----:B------:R-:W-:Y:S01]  /*2a380*/  HMMA.16816.F32 R12, R12, R2, R16 ;  /* 0x000000020c0c723c */ /* 0x000fe20000001810 */
[----:B---3--:R-:W-:Y:S02]  /*2a390*/  IMAD R22, R26, 0x100, R23 ;  /* 0x000001001a167824 */ /* 0x008fe400078e0217 */
[----:B------:R-:W-:-:S02]  /*2a3a0*/  IMAD R23, R30, 0x100, R27 ;  /* 0x000001001e177824 */ /* 0x000fc400078e021b */
[----:B------:R-:W-:-:S06]  /*2a3b0*/  IMAD R26, R50, 0x100, R31 ;  /* 0x00000100321a7824 */ /* 0x000fcc00078e021f */
[----:B------:R-:W-:Y:S01]  /*2a3c0*/  IMAD.MOV.U32 R61, RZ, RZ, R38 ;  /* 0x000000ffff3d7224 */ /* 0x000fe200078e0026 */
[----:B------:R0:W-:Y:S01]  /*2a3d0*/  STL.64 [R1+0x230], R36 ;  /* 0x0002302401007387 */ /* 0x0001e20000100a00 */
[----:B------:R-:W-:-:S03]  /*2a3e0*/  IMAD.MOV.U32 R60, RZ, RZ, R39 ;  /* 0x000000ffff3c7224 */ /* 0x000fc600078e0027 */
[----:B------:R-:W3:Y:S04]  /*2a3f0*/  LDL.LU.64 R38, [R1+0x1f90] ;  /* 0x001f900001267983 */ /* 0x000ee80000300a00 */
[----:B0-----:R-:W3:Y:S04]  /*2a400*/  LDL.LU.64 R36, [R1+0x1f88] ;  /* 0x001f880001247983 */ /* 0x001ee80000300a00 */
[----:B------:R-:W3:Y:S04]  /*2a410*/  LDL.LU R42, [R1+0x5fc] ;  /* 0x0005fc00012a7983 */ /* 0x000ee80000300800 */
[----:B------:R-:W3:Y:S04]  /*2a420*/  LDL.LU R43, [R1+0x5f8] ;  /* 0x0005f800012b7983 */ /* 0x000ee80000300800 */
[----:B------:R-:W3:Y:S04]  /*2a430*/  LDL.LU.64 R18, [R1+0x1f80] ;  /* 0x001f800001127983 */ /* 0x000ee80000300a00 */
[----:B------:R-:W3:Y:S04]  /*2a440*/  LDL.LU.64 R16, [R1+0x1f78] ;  /* 0x001f780001107983 */ /* 0x000ee80000300a00 */
[----:B------:R-:W3:Y:S01]  /*2a450*/  LDL.LU R50, [R1+0x604] ;  /* 0x0006040001327983 */ /* 0x000ee20000300800 */
[----:B--2---:R-:W-:-:S03]  /*2a460*/  IMAD R27, R0, 0x100, R51 ;  /* 0x00000100001b7824 */ /* 0x004fc600078e0233 */
[----:B------:R-:W2:Y:S04]  /*2a470*/  LDL.LU R51, [R1+0x600] ;  /* 0x0006000001337983 */ /* 0x000ea80000300800 */
[----:B------:R0:W-:Y:S04]  /*2a480*/  STL.64 [R1+0x1f0], R12 ;  /* 0x0001f00c01007387 */ /* 0x0001e80000100a00 */
[----:B------:R1:W-:Y:S01]  /*2a490*/  STL.64 [R1+0x1f8], R14 ;  /* 0x0001f80e01007387 */ /* 0x0003e20000100a00 */
[----:B0-----:R-:W-:Y:S02]  /*2a4a0*/  F2FP.F16.E5M2.UNPACK_B R12, R22 ;  /* 0x00000016ff0c723e */ /* 0x001fe400020004ff */
[----:B------:R-:W-:-:S02]  /*2a4b0*/  F2FP.F16.E5M2.UNPACK_B R13, R23 ;  /* 0x00000017ff0d723e */ /* 0x000fc400020004ff */
[----:B-1----:R-:W-:Y:S02]  /*2a4c0*/  F2FP.F16.E5M2.UNPACK_B R14, R26 ;  /* 0x0000001aff0e723e */ /* 0x002fe400020004ff */
[----:B------:R-:W-:-:S07]  /*2a4d0*/  F2FP.F16.E5M2.UNPACK_B R15, R27 ;  /* 0x0000001bff0f723e */ /* 0x000fce00020004ff */
[C---:B----4-:R-:W-:Y:S08]  /*2a4e0*/  HMMA.16816.F32 R52, R12.reuse, R4, R52 ;  /* 0x000000040c34723c */ /* 0x050ff00000001834 */
[----:B------:R-:W-:Y:S11]  /*2a4f0*/  HMMA.16816.F32 R56, R12, R6, R56 ;  /* 0x000000060c38723c */ /* 0x000ff60000001838 */
[----:B------:R-:W-:Y:S04]  /*2a500*/  STL.64 [R1+0x210], R52 ;  /* 0x0002103401007387 */ /* 0x000fe80000100a00 */
[----:B------:R0:W-:Y:S01]  /*2a510*/  STL [R1+0x218], R54 ;  /* 0x0002183601007387 */ /* 0x0001e20000100800 */
[----:B------:R-:W-:-:S03]  /*2a520*/  IMAD.MOV.U32 R0, RZ, RZ, R55 ;  /* 0x000000ffff007224 */ /* 0x000fc600078e0037 */
[----:B0-----:R-:W4:Y:S04]  /*2a530*/  LDL.LU.64 R54, [R1+0x1f70] ;  /* 0x001f700001367983 */ /* 0x001f280000300a00 */
[----:B------:R-:W4:Y:S04]  /*2a540*/  LDL.LU.64 R52, [R1+0x1f68] ;  /* 0x001f680001347983 */ /* 0x000f280000300a00 */
[----:B------:R-:W-:Y:S04]  /*2a550*/  STL.64 [R1+0x1d0], R56 ;  /* 0x0001d03801007387 */ /* 0x000fe80000100a00 */
[----:B------:R0:W-:Y:S04]  /*2a560*/  STL.64 [R1+0x1d8], R58 ;  /* 0x0001d83a01007387 */ /* 0x0001e80000100a00 */
[----:B0-----:R-:W2:Y:S04]  /*2a570*/  LDL.LU.64 R58, [R1+0x1f60] ;  /* 0x001f6000013a7983 */ /* 0x001ea80000300a00 */
[----:B------:R-:W2:Y:S01]  /*2a580*/  LDL.LU.64 R56, [R1+0x1f58] ;  /* 0x001f580001387983 */ /* 0x000ea20000300a00 */
[----:B------:R-:W-:-:S15]  /*2a590*/  HMMA.16816.F32 R32, R12, R8, R32 ;  /* 0x000000080c20723c */ /* 0x000fde0000001820 */
[----:B------:R-:W-:-:S04]  /*2a5a0*/  NOP ;  /* 0x0000000000007918 */ /* 0x000fc80000000000 */
[----:B------:R-:W-:Y:S04]  /*2a5b0*/  STL.64 [R1+0x1a0], R32 ;  /* 0x0001a02001007387 */ /* 0x000fe80000100a00 */
[----:B------:R0:W-:Y:S02]  /*2a5c0*/  STL.64 [R1+0x1a8], R34 ;  /* 0x0001a82201007387 */ /* 0x0001e40000100a00 */
[----:B0-----:R-:W-:-:S15]  /*2a5d0*/  HMMA.16816.F32 R32, R12, R10, R44 ;  /* 0x0000000a0c20723c */ /* 0x001fde000000182c */
[----:B------:R-:W-:-:S04]  /*2a5e0*/  NOP ;  /* 0x0000000000007918 */ /* 0x000fc80000000000 */
[----:B------:R-:W-:Y:S04]  /*2a5f0*/  STL.64 [R1+0x190], R32 ;  /* 0x0001902001007387 */ /* 0x000fe80000100a00 */
[----:B------:R3:W-:Y:S02]  /*2a600*/  STL.64 [R1+0x198], R34 ;  /* 0x0001982201007387 */ /* 0x0007e40000100a00 */
[----:B---3--:R-:W-:Y:S01]  /*2a610*/  HMMA.16816.F32 R32, R12, R20, R16 ;  /* 0x000000140c20723c */ /* 0x008fe20000001810 */
[----:B------:R-:W-:Y:S02]  /*2a620*/  IMAD R17, R41, 0x100, R40 ;  /* 0x0000010029117824 */ /* 0x000fe400078e0228 */
[----:B------:R-:W-:Y:S02]  /*2a630*/  IMAD.MOV.U32 R40, RZ, RZ, R37 ;  /* 0x000000ffff287224 */ /* 0x000fe400078e0025 */
[----:B------:R-:W-:-:S02]  /*2a640*/  IMAD R18, R43, 0x100, R42 ;  /* 0x000001002b127824 */ /* 0x000fc400078e022a */
[----:B------:R-:W-:Y:S02]  /*2a650*/  IMAD.MOV.U32 R41, RZ, RZ, R38 ;  /* 0x000000ffff297224 */ /* 0x000fe400078e0026 */
[----:B------:R-:W-:Y:S01]  /*2a660*/  IMAD.MOV.U32 R42, RZ, RZ, R39 ;  /* 0x000000ffff2a7224 */ /* 0x000fe200078e0027 */
[C---:B----4-:R-:W-:Y:S08]  /*2a670*/  HMMA.16816.F32 R44, R12.reuse, R24, R52 ;  /* 0x000000180c2c723c */ /* 0x050ff00000001834 */
[----:B--2---:R-:W-:-:S15]  /*2a680*/  HMMA.16816.F32 R56, R12, R28, R56 ;  /* 0x0000001c0c38723c */ /* 0x004fde0000001838 */
[----:B------:R-:W-:-:S04]  /*2a690*/  NOP ;  /* 0x0000000000007918 */ /* 0x000fc80000000000 */
[----:B------:R0:W-:Y:S04]  /*2a6a0*/  STL.64 [R1+0x180], R56 ;  /* 0x0001803801007387 */ /* 0x0001e80000100a00 */
[----:B------:R1:W-:Y:S04]  /*2a6b0*/  STL.64 [R1+0x188], R58 ;  /* 0x0001883a01007387 */ /* 0x0003e80000100a00 */
[----:B------:R2:W-:Y:S04]  /*2a6c0*/  STL.64 [R1+0xb0], R44 ;  /* 0x0000b02c01007387 */ /* 0x0005e80000100a00 */
[----:B------:R3:W-:Y:S04]  /*2a6d0*/  STL.64 [R1+0xb8], R46 ;  /* 0x0000b82e01007387 */ /* 0x0007e80000100a00 */
[----:B------:R4:W-:Y:S04]  /*2a6e0*/  STL.64 [R1+0x90], R32 ;  /* 0x0000902001007387 */ /* 0x0009e80000100a00 */
[----:B------:R0:W-:Y:S04]  /*2a6f0*/  STL.64 [R1+0x98], R34 ;  /* 0x0000982201007387 */ /* 0x0001e80000100a00 */
[----:B------:R-:W4:Y:S04]  /*2a700*/  LDL.LU R52, [R1+0xa0] ;  /* 0x0000a00001347983 */ /* 0x000f280000300800 */
[----:B------:R-:W4:Y:S04]  /*2a710*/  LDL.LU R53, [R1+0xa4] ;  /* 0x0000a40001357983 */ /* 0x000f280000300800 */
[----:B------:R-:W4:Y:S04]  /*2a720*/  LDL.LU R54, [R1+0xa8] ;  /* 0x0000a80001367983 */ /* 0x000f280000300800 */
[----:B------:R-:W4:Y:S04]  /*2a730*/  LDL.LU R55, [R1+0xac] ;  /* 0x0000ac0001377983 */ /* 0x000f280000300800 */
[----:B0-----:R-:W4:Y:S04]  /*2a740*/  LDL.LU R56, [R1+0xc0] ;  /* 0x0000c00001387983 */ /* 0x001f280000300800 */
[----:B------:R-:W4:Y:S04]  /*2a750*/  LDL.LU R57, [R1+0xc4] ;  /* 0x0000c40001397983 */ /* 0x000f280000300800 */
[----:B-1----:R-:W4:Y:S01]  /*2a760*/  LDL.LU R58, [R1+0xc8] ;  /* 0x0000c800013a7983 */ /* 0x002f220000300800 */
[----:B------:R-:W-:-:S03]  /*2a770*/  IMAD.MOV.U32 R59, RZ, RZ, R36 ;  /* 0x000000ffff3b7224 */ /* 0x000fc600078e0024 */
[----:B------:R-:W4:Y:S04]  /*2a780*/  LDL.LU R36, [R1+0x1f54] ;  /* 0x001f540001247983 */ /* 0x000f280000300800 */
[----:B--2---:R-:W2:Y:S04]  /*2a790*/  LDL.LU R44, [R1+0x70] ;  /* 0x00007000012c7983 */ /* 0x004ea80000300800 */
[----:B------:R-:W2:Y:S04]  /*2a7a0*/  LDL.LU R45, [R1+0x74] ;  /* 0x00007400012d7983 */ /* 0x000ea80000300800 */
[----:B---3--:R-:W2:Y:S04]  /*2a7b0*/  LDL.LU R46, [R1+0x78] ;  /* 0x00007800012e7983 */ /* 0x008ea80000300800 */
[----:B------:R-:W2:Y:S04]  /*2a7c0*/  LDL.LU R47, [R1+0x7c] ;  /* 0x00007c00012f7983 */ /* 0x000ea80000300800 */
[----:B------:R-:W3:Y:S04]  /*2a7d0*/  LDL.LU R37, [R1+0x1f50] ;  /* 0x001f500001257983 */ /* 0x000ee80000300800 */
[----:B------:R-:W3:Y:S04]  /*2a7e0*/  LDL.LU R38, [R1+0x1f4c] ;  /* 0x001f4c0001267983 */ /* 0x000ee80000300800 */
[----:B------:R-:W3:Y:S04]  /*2a7f0*/  LDL.LU R39, [R1+0x1f48] ;  /* 0x001f480001277983 */ /* 0x000ee80000300800 */
[----:B------:R-:W2:Y:S04]  /*2a800*/  LDL.LU R43, [R1+0xdc] ;  /* 0x0000dc00012b7983 */ /* 0x000ea80000300800 */
[----:B----4-:R-:W4:Y:S04]  /*2a810*/  LDL.LU R32, [R1+0x60c] ;  /* 0x00060c0001207983 */ /* 0x010f280000300800 */
[----:B------:R-:W4:Y:S04]  /*2a820*/  LDL.LU R33, [R1+0x608] ;  /* 0x0006080001217983 */ /* 0x000f280000300800 */
[----:B------:R-:W2:Y:S01]  /*2a830*/  LDL.LU R34, [R1+0x614] ;  /* 0x0006140001227983 */ /* 0x000ea20000300800 */
[----:B------:R-:W-:-:S03]  /*2a840*/  IMAD R16, R49, 0x100, R48 ;  /* 0x0000010031107824 */ /* 0x000fc600078e0230 */
[----:B------:R-:W2:Y:S04]  /*2a850*/  LDL.LU R35, [R1+0x610] ;  /* 0x0006100001237983 */ /* 0x000ea80000300800 */
[----:B------:R-:W2:Y:S01]  /*2a860*/  LDL.LU R48, [R1+0x61c] ;  /* 0x00061c0001307983 */ /* 0x000ea20000300800 */
[----:B------:R-:W-:-:S03]  /*2a870*/  IMAD R19, R51, 0x100, R50 ;  /* 0x0000010033137824 */ /* 0x000fc600078e0232 */
[----:B------:R-:W2:Y:S04]  /*2a880*/  LDL.LU R49, [R1+0x618] ;  /* 0x0006180001317983 */ /* 0x000ea80000300800 */
[----:B------:R-:W2:Y:S04]  /*2a890*/  LDL.LU R50, [R1+0x624] ;  /* 0x0006240001327983 */ /* 0x000ea80000300800 */
[----:B------:R-:W2:Y:S01]  /*2a8a0*/  LDL.LU R51, [R1+0x620] ;  /* 0x0006200001337983 */ /* 0x000ea20000300800 */
[----:B---3--:R-:W-:-:S15]  /*2a8b0*/  HMMA.16816.F32 R36, R12, R2, R36 ;  /* 0x000000020c24723c */ /* 0x008fde0000001824 */
[----:B------:R-:W-:-:S04]  /*2a8c0*/  NOP ;  /* 0x0000000000007918 */ /* 0x000fc80000000000 */
[----:B------:R0:W-:Y:S04]  /*2a8d0*/  STL [R1+0x1eac], R36 ;  /* 0x001eac2401007387 */ /* 0x0001e80000100800 */
[----:B------:R1:W-:Y:S04]  /*2a8e0*/  STL [R1+0x1ea8], R37 ;  /* 0x001ea82501007387 */ /* 0x0003e80000100800 */
[----:B------:R3:W-:Y:S04]  /*2a8f0*/  STL [R1+0x1ea4], R38 ;  /* 0x001ea42601007387 */ /* 0x0007e80000100800 */
[----:B------:R2:W-:Y:S04]  /*2a900*/  STL [R1+0x1ea0], R39 ;  /* 0x001ea02701007387 */ /* 0x0005e80000100800 */
[----:B0-----:R-:W4:Y:S04]  /*2a910*/  LDL.LU R36, [R1+0x80] ;  /* 0x0000800001247983 */ /* 0x001f280000300800 */
[----:B-1----:R-:W4:Y:S04]  /*2a920*/  LDL.LU R37, [R1+0x84] ;  /* 0x0000840001257983 */ /* 0x002f280000300800 */
[----:B---3--:R-:W4:Y:S04]  /*2a930*/  LDL.LU R38, [R1+0x88] ;  /* 0x0000880001267983 */ /* 0x008f280000300800 */
[----:B--2---:R-:W4:Y:S01]  /*2a940*/  LDL.LU R39, [R1+0x8c] ;  /* 0x00008c0001277983 */ /* 0x004f220000300800 */
[----:B------:R-:W-:-:S02]  /*2a950*/  F2FP.F16.E5M2.UNPACK_B R12, R16 ;  /* 0x00000010ff0c723e */ /* 0x000fc400020004ff */
[----:B------:R-:W-:Y:S02]  /*2a960*/  F2FP.F16.E5M2.UNPACK_B R13, R17 ;  /* 0x00000011ff0d723e */ /* 0x000fe400020004ff */
[----:B------:R-:W-:Y:S02]  /*2a970*/  F2FP.F16.E5M2.UNPACK_B R14, R18 ;  /* 0x00000012ff0e723e */ /* 0x000fe400020004ff */
[----:B------:R-:W-:Y:S01]  /*2a980*/  F2FP.F16.E5M2.UNPACK_B R15, R19 ;  /* 0x00000013ff0f723e */ /* 0x000fe200020004ff */
[----:B------:R-:W2:Y:S04]  /*2a990*/  LDL.LU R16, [R1+0x100] ;  /* 0x0001000001107983 */ /* 0x000ea80000300800 */
[----:B------:R-:W2:Y:S04]  /*2a9a0*/  LDL.LU R17, [R1+0x104] ;  /* 0x0001040001117983 */ /* 0x000ea80000300800 */
[----:B------:R-:W2:Y:S04]  /*2a9b0*/  LDL.LU R18, [R1+0x108] ;  /* 0x0001080001127983 */ /* 0x000ea80000300800 */
[----:B------:R-:W2:Y:S01]  /*2a9c0*/  LDL.LU R19, [R1+0x10c] ;  /* 0x00010c0001137983 */ /* 0x000ea20000300800 */
[C---:B------:R-:W-:Y:S08]  /*2a9d0*/  HMMA.16816.F32 R44, R12.reuse, R4, R44 ;  /* 0x000000040c2c723c */ /* 0x040ff0000000182c */
[C---:B------:R-:W-:Y:S08]  /*2a9e0*/  HMMA.16816.F32 R52, R12.reuse, R8, R52 ;  /* 0x000000080c34723c */ /* 0x040ff00000001834 */
[C---:B------:R-:W-:Y:S03]  /*2a9f0*/  HMMA.16816.F32 R40, R12.reuse, R28, R40 ;  /* 0x0000001c0c28723c */ /* 0x040fe60000001828 */
[----:B------:R-:W-:Y:S04]  /*2aa00*/  STL.64 [R1+0x70], R44 ;  /* 0x0000702c01007387 */ /* 0x000fe80000100a00 */
[----:B------:R0:W-:Y:S04]  /*2aa10*/  STL.64 [R1+0x78], R46 ;  /* 0x0000782e01007387 */ /* 0x0001e80000100a00 */
[----:B0-----:R-:W3:Y:S04]  /*2aa20*/  LDL.LU.64 R46, [R1+0x1f40] ;  /* 0x001f4000012e7983 */ /* 0x001ee80000300a00 */
[----:B------:R-:W3:Y:S01]  /*2aa30*/  LDL.LU.64 R44, [R1+0x1f38] ;  /* 0x001f3800012c7983 */ /* 0x000ee20000300a00 */
[----:B----4-:R-:W-:-:S15]  /*2aa40*/  HMMA.16816.F32 R36, R12, R6, R36 ;  /* 0x000000060c24723c */ /* 0x010fde0000001824 */
[----:B------:R-:W-:-:S04]  /*2aa50*/  NOP ;  /* 0x0000000000007918 */ /* 0x000fc80000000000 */
[----:B------:R-:W-:Y:S04]  /*2aa60*/  STL.64 [R1+0x60], R36 ;  /* 0x0000602401007387 */ /* 0x000fe80000100a00 */
[----:B------:R0:W-:Y:S02]  /*2aa70*/  STL.64 [R1+0x68], R38 ;  /* 0x0000682601007387 */ /* 0x0001e40000100a00 */
[----:B0-----:R-:W-:Y:S02]  /*2aa80*/  HMMA.16816.F32 R36, R12, R10, R56 ;  /* 0x0000000a0c24723c */ /* 0x001fe40000001838 */
[----:B------:R0:W-:Y:S04]  /*2aa90*/  STL.64 [R1+0x50], R52 ;  /* 0x0000503401007387 */ /* 0x0001e80000100a00 */
[----:B------:R1:W-:Y:S04]  /*2aaa0*/  STL.64 [R1+0x58], R54 ;  /* 0x0000583601007387 */ /* 0x0003e80000100a00 */
[----:B0-----:R-:W4:Y:S09]  /*2aab0*/  LDL.LU R52, [R1+0xf0] ;  /* 0x0000f00001347983 */ /* 0x001f320000300800 */
[----:B------:R0:W-:Y:S04]  /*2aac0*/  STL.64 [R1+0x40], R36 ;  /* 0x0000402401007387 */ /* 0x0001e80000100a00 */
[----:B------:R0:W-:Y:S04]  /*2aad0*/  STL.64 [R1+0x48], R38 ;  /* 0x0000482601007387 */ /* 0x0001e80000100a00 */
[----:B------:R-:W4:Y:S04]  /*2aae0*/  LDL.LU R53, [R1+0xf4] ;  /* 0x0000f40001357983 */ /* 0x000f280000300800 */
[----:B-1----:R-:W4:Y:S04]  /*2aaf0*/  LDL.LU R54, [R1+0xf8] ;  /* 0x0000f80001367983 */ /* 0x002f280000300800 */
[----:B------:R-:W4:Y:S04]  /*2ab00*/  LDL.LU R55, [R1+0xfc] ;  /* 0x0000fc0001377983 */ /* 0x000f280000300800 */
[----:B------:R-:W3:Y:S04]  /*2ab10*/  LDL.LU R56, [R1+0x170] ;  /* 0x0001700001387983 */ /* 0x000ee80000300800 */
[----:B------:R-:W3:Y:S04]  /*2ab20*/  LDL.LU R57, [R1+0x174] ;  /* 0x0001740001397983 */ /* 0x000ee80000300800 */
[----:B------:R-:W3:Y:S04]  /*2ab30*/  LDL.LU R58, [R1+0x178] ;  /* 0x00017800013a7983 */ /* 0x000ee80000300800 */
[----:B------:R-:W3:Y:S01]  /*2ab40*/  LDL.LU R59, [R1+0x17c] ;  /* 0x00017c00013b7983 */ /* 0x000ee20000300800 */
[----:B0-----:R-:W-:-:S02]  /*2ab50*/  IMAD.MOV.U32 R36, RZ, RZ, R43 ;  /* 0x000000ffff247224 */ /* 0x001fc400078e002b */
[----:B------:R-:W-:Y:S02]  /*2ab60*/  IMAD.MOV.U32 R39, RZ, RZ, R40 ;  /* 0x000000ffff277224 */ /* 0x000fe400078e0028 */
[----:B------:R-:W-:Y:S02]  /*2ab70*/  IMAD.MOV.U32 R38, RZ, RZ, R41 ;  /* 0x000000ffff267224 */ /* 0x000fe400078e0029 */
[----:B------:R-:W-:Y:S01]  /*2ab80*/  IMAD.MOV.U32 R37, RZ, RZ, R42 ;  /* 0x000000ffff257224 */ /* 0x000fe200078e002a */
[----:B------:R-:W3:Y:S04]  /*2ab90*/  LDL.LU R40, [R1+0x160] ;  /* 0x0001600001287983 */ /* 0x000ee80000300800 */
[----:B------:R-:W3:Y:S04]  /*2aba0*/  LDL.LU R41, [R1+0x164] ;  /* 0x0001640001297983 */ /* 0x000ee80000300800 */
[----:B------:R-:W3:Y:S04]  /*2abb0*/  LDL.LU R42, [R1+0x168] ;  /* 0x00016800012a7983 */ /* 0x000ee80000300800 */
[----:B------:R-:W3:Y:S04]  /*2abc0*/  LDL.LU R43, [R1+0x16c] ;  /* 0x00016c00012b7983 */ /* 0x000ee80000300800 */
[----:B------:R0:W-:Y:S04]  /*2abd0*/  STL [R1+0x1f1c], R36 ;  /* 0x001f1c2401007387 */ /* 0x0001e80000100800 */
[----:B------:R1:W-:Y:S04]  /*2abe0*/  STL [R1+0x1f18], R37 ;  /* 0x001f182501007387 */ /* 0x0003e80000100800 */
[----:B------:R1:W-:Y:S04]  /*2abf0*/  STL [R1+0x1f14], R38 ;  /* 0x001f142601007387 */ /* 0x0003e80000100800 */
[----:B------:R2:W-:Y:S04]  /*2ac00*/  STL [R1+0x1f10], R39 ;  /* 0x001f102701007387 */ /* 0x0005e80000100800 */
[----:B0-----:R-:W3:Y:S04]  /*2ac10*/  LDL.LU R36, [R1+0xe0] ;  /* 0x0000e00001247983 */ /* 0x001ee80000300800 */
[----:B-1----:R-:W3:Y:S04]  /*2ac20*/  LDL.LU R37, [R1+0xe4] ;  /* 0x0000e40001257983 */ /* 0x002ee80000300800 */
[----:B------:R-:W3:Y:S04]  /*2ac30*/  LDL.LU R38, [R1+0xe8] ;  /* 0x0000e80001267983 */ /* 0x000ee80000300800 */
[----:B--2---:R-:W3:Y:S01]  /*2ac40*/  LDL.LU R39, [R1+0xec] ;  /* 0x0000ec0001277983 */ /* 0x004ee20000300800 */
[----:B------:R-:W-:Y:S01]  /*2ac50*/  HMMA.16816.F32 R16, R12, R20, R16 ;  /* 0x000000140c10723c */ /* 0x000fe20000001810 */
[----:B------:R-:W-:-:S02]  /*2ac60*/  IMAD R32, R33, 0x100, R32 ;  /* 0x0000010021207824 */ /* 0x000fc400078e0220 */
[----:B------:R-:W-:Y:S02]  /*2ac70*/  IMAD R33, R35, 0x100, R34 ;  /* 0x0000010023217824 */ /* 0x000fe400078e0222 */
[----:B------:R-:W-:Y:S02]  /*2ac80*/  IMAD R34, R49, 0x100, R48 ;  /* 0x0000010031227824 */ /* 0x000fe400078e0230 */
[----:B------:R-:W-:Y:S01]  /*2ac90*/  IMAD R35, R51, 0x100, R50 ;  /* 0x0000010033237824 */ /* 0x000fe200078e0232 */
[----:B------:R-:W-:Y:S02]  /*2aca0*/  F2FP.F16.E5M2.UNPACK_B R32, R32 ;  /* 0x00000020ff20723e */ /* 0x000fe400020004ff */
[----:B------:R-:W-:Y:S02]  /*2acb0*/  F2FP.F16.E5M2.UNPACK_B R33, R33 ;  /* 0x00000021ff21723e */ /* 0x000fe400020004ff */
[----:B------:R-:W-:Y:S02]  /*2acc0*/  F2FP.F16.E5M2.UNPACK_B R34, R34 ;  /* 0x00000022ff22723e */ /* 0x000fe400020004ff */
[----:B------:R-:W-:Y:S01]  /*2acd0*/  F2FP.F16.E5M2.UNPACK_B R35, R35 ;  /* 0x00000023ff23723e */ /* 0x000fe200020004ff */
[----:B---3--:R-:W-:Y:S08]  /*2ace0*/  HMMA.16816.F32 R36, R12, R24, R36 ;  /* 0x000000180c24723c */ /* 0x008ff00000001824 */
[----:B------:R-:W-:Y:S11]  /*2acf0*/  HMMA.16816.F32 R56, R32, R4, R56 ;  /* 0x000000042038723c */ /* 0x000ff60000001838 */
[----:B------:R-:W-:Y:S04]  /*2ad00*/  STL.64 [R1+0x20], R36 ;  /* 0x0000202401007387 */ /* 0x000fe80000100a00 */
[----:B------:R-:W-:Y:S04]  /*2ad10*/  STL.64 [R1+0x28], R38 ;  /* 0x0000282601007387 */ /* 0x000fe80000100a00 */
[----:B------:R0:W-:Y:S04]  /*2ad20*/  STL.64 [R1+0x10], R16 ;  /* 0x0000101001007387 */ /* 0x0001e80000100a00 */
[----:B------:R1:W-:Y:S04]  /*2ad30*/  STL.64 [R1+0x18], R18 ;  /* 0x0000181201007387 */ /* 0x0003e80000100a00 */
[----:B------:R-:W2:Y:S04]  /*2ad40*/  LDL.LU R48, [R1+0x150] ;  /* 0x0001500001307983 */ /* 0x000ea80000300800 */
[----:B------:R-:W2:Y:S04]  /*2ad50*/  LDL.LU R49, [R1+0x154] ;  /* 0x0001540001317983 */ /* 0x000ea80000300800 */
[----:B------:R-:W2:Y:S04]  /*2ad60*/  LDL.LU R50, [R1+0x158] ;  /* 0x0001580001327983 */ /* 0x000ea80000300800 */
[----:B------:R-:W2:Y:S04]  /*2ad70*/  LDL.LU R51, [R1+0x15c] ;  /* 0x00015c0001337983 */ /* 0x000ea80000300800 */
[----:B0-----:R-:W3:Y:S04]  /*2ad80*/  LDL.LU R16, [R1+0x140] ;  /* 0x0001400001107983 */ /* 0x001ee80000300800 */
[----:B------:R-:W3:Y:S04]  /*2ad90*/  LDL.LU R17, [R1+0x144] ;  /* 0x0001440001117983 */ /* 0x000ee80000300800 */
[----:B-1----:R-:W3:Y:S04]  /*2ada0*/  LDL.LU R18, [R1+0x148] ;  /* 0x0001480001127983 */ /* 0x002ee80000300800 */
[----:B------:R-:W3:Y:S01]  /*2adb0*/  LDL.LU R19, [R1+0x14c] ;  /* 0x00014c0001137983 */ /* 0x000ee20000300800 */
[----:B----4-:R-:W-:Y:S03]  /*2adc0*/  HMMA.16816.F32 R12, R12, R2, R52 ;  /* 0x000000020c0c723c */ /* 0x010fe60000001834 */
[----:B------:R-:W-:Y:S04]  /*2add0*/  STL.64 [R1+0x1e28], R58 ;  /* 0x001e283a01007387 */ /* 0x000fe80000100a00 */
[----:B------:R-:W-:Y:S01]  /*2ade0*/  STL.64 [R1+0x1e20], R56 ;  /* 0x001e203801007387 */ /* 0x000fe20000100a00 */
        /* <DEDUP_REMOVED lines=9> */
[----:B------:R0:W-:Y:S01]  /*2ae80*/  STL.64 [R1+0x1e38], R54 ;  /* 0x001e383601007387 */ /* 0x0001e20000100a00 */
[----:B------:R-:W-:-:S03]  /*2ae90*/  IMAD.MOV.U32 R36, RZ, RZ, R12 ;  /* 0x000000ffff247224 */ /* 0x000fc600078e000c */
[----:B0-----:R-:W4:Y:S04]  /*2aea0*/  LDL.LU R54, [R1+0x644] ;  /* 0x0006440001367983 */ /* 0x001f280000300800 */
[----:B------:R0:W-:Y:S01]  /*2aeb0*/  STL.64 [R1+0x1e30], R52 ;  /* 0x001e303401007387 */ /* 0x0001e20000100a00 */
[----:B------:R-:W-:-:S03]  /*2aec0*/  IMAD.MOV.U32 R37, RZ, RZ, R13 ;  /* 0x000000ffff257224 */ /* 0x000fc600078e000d */
[----:B0-----:R-:W4:Y:S04]  /*2aed0*/  LDL.LU R52, [R1+0x634] ;  /* 0x0006340001347983 */ /* 0x001f280000300800 */
[----:B------:R-:W4:Y:S01]  /*2aee0*/  LDL.LU R53, [R1+0x63c] ;  /* 0x00063c0001357983 */ /* 0x000f220000300800 */
[----:B------:R-:W-:Y:S02]  /*2aef0*/  IMAD.MOV.U32 R38, RZ, RZ, R14 ;  /* 0x000000ffff267224 */ /* 0x000fe400078e000e */
[----:B------:R-:W-:Y:S01]  /*2af00*/  IMAD.MOV.U32 R39, RZ, RZ, R15 ;  /* 0x000000ffff277224 */ /* 0x000fe200078e000f */
[C---:B--2---:R-:W-:Y:S01]  /*2af10*/  HMMA.16816.F32 R48, R32.reuse, R8, R48 ;  /* 0x000000082030723c */ /* 0x044fe20000001830 */
[----:B------:R-:W2:Y:S07]  /*2af20*/  LDL.LU R9, [R1+0x62c] ;  /* 0x00062c0001097983 */ /* 0x000eae0000300800 */
[C---:B---3--:R-:W-:Y:S11]  /*2af30*/  HMMA.16816.F32 R16, R32.reuse, R10, R16 ;  /* 0x0000000a2010723c */ /* 0x048ff60000001810 */
[----:B------:R-:W-:Y:S04]  /*2af40*/  STL.64 [R1+0x1e48], R50 ;  /* 0x001e483201007387 */ /* 0x000fe80000100a00 */
[----:B------:R0:W-:Y:S04]  /*2af50*/  STL.64 [R1+0x1e40], R48 ;  /* 0x001e403001007387 */ /* 0x0001e80000100a00 */
[----:B0-----:R-:W3:Y:S04]  /*2af60*/  LDL.LU R48, [R1+0x110] ;  /* 0x0001100001307983 */ /* 0x001ee80000300800 */
[----:B------:R-:W3:Y:S04]  /*2af70*/  LDL.LU R49, [R1+0x114] ;  /* 0x0001140001317983 */ /* 0x000ee80000300800 */
[----:B------:R-:W3:Y:S04]  /*2af80*/  LDL.LU R50, [R1+0x118] ;  /* 0x0001180001327983 */ /* 0x000ee80000300800 */
[----:B------:R-:W3:Y:S04]  /*2af90*/  LDL.LU R51, [R1+0x11c] ;  /* 0x00011c0001337983 */ /* 0x000ee80000300800 */
[----:B------:R-:W3:Y:S04]  /*2afa0*/  LDL R55, [R1+0x248] ;  /* 0x0002480001377983 */ /* 0x000ee80000100800 */
[----:B------:R-:W3:Y:S04]  /*2afb0*/  LDL R56, [R1+0x24c] ;  /* 0x00024c0001387983 */ /* 0x000ee80000100800 */
[----:B------:R-:W3:Y:S04]  /*2afc0*/  LDL R57, [R1+0x258] ;  /* 0x0002580001397983 */ /* 0x000ee80000100800 */
[----:B------:R-:W3:Y:S04]  /*2afd0*/  LDL R58, [R1+0x25c] ;  /* 0x00025c00013a7983 */ /* 0x000ee80000100800 */
[----:B------:R-:W3:Y:S04]  /*2afe0*/  LDL R59, [R1+0x268] ;  /* 0x00026800013b7983 */ /* 0x000ee80000100800 */
[----:B------:R-:W3:Y:S04]  /*2aff0*/  LDL.LU R12, [R1+0x1b0] ;  /* 0x0001b000010c7983 */ /* 0x000ee80000300800 */
[----:B------:R-:W3:Y:S04]  /*2b000*/  LDL.LU R13, [R1+0x1b4] ;  /* 0x0001b400010d7983 */ /* 0x000ee80000300800 */
[----:B------:R-:W3:Y:S04]  /*2b010*/  LDL.LU R14, [R1+0x1b8] ;  /* 0x0001b800010e7983 */ /* 0x000ee80000300800 */
[----:B------:R-:W3:Y:S04]  /*2b020*/  LDL.LU R15, [R1+0x1bc] ;  /* 0x0001bc00010f7983 */ /* 0x000ee80000300800 */
[----:B------:R-:W-:Y:S04]  /*2b030*/  STL.64 [R1+0x1e58], R18 ;  /* 0x001e581201007387 */ /* 0x000fe80000100a00 */
[----:B------:R0:W-:Y:S01]  /*2b040*/  STL.64 [R1+0x1e50], R16 ;  /* 0x001e501001007387 */ /* 0x0001e20000100a00 */
[----:B----4-:R-:W-:Y:S03]  /*2b050*/  HMMA.16816.F32 R28, R32, R28, R40 ;  /* 0x0000001c201c723c */ /* 0x010fe60000001828 */
[----:B0-----:R-:W4:Y:S04]  /*2b060*/  LDL.LU R16, [R1+0x120] ;  /* 0x0001200001107983 */ /* 0x001f280000300800 */
[----:B------:R-:W4:Y:S04]  /*2b070*/  LDL.LU R17, [R1+0x124] ;  /* 0x0001240001117983 */ /* 0x000f280000300800 */
[----:B------:R-:W4:Y:S04]  /*2b080*/  LDL.LU R18, [R1+0x128] ;  /* 0x0001280001127983 */ /* 0x000f280000300800 */
[----:B------:R-:W4:Y:S04]  /*2b090*/  LDL.LU R19, [R1+0x12c] ;  /* 0x00012c0001137983 */ /* 0x000f280000300800 */
[----:B------:R-:W4:Y:S04]  /*2b0a0*/  LDL.LU.64 R42, [R1+0x1f30] ;  /* 0x001f3000012a7983 */ /* 0x000f280000300a00 */
[----:B------:R-:W4:Y:S01]  /*2b0b0*/  LDL.LU.64 R40, [R1+0x1f28] ;  /* 0x001f280001287983 */ /* 0x000f220000300a00 */
[----:B------:R-:W-:-:S02]  /*2b0c0*/  IMAD R5, R5, 0x100, R52 ;  /* 0x0000010005057824 */ /* 0x000fc400078e0234 */
[----:B------:R-:W-:Y:S02]  /*2b0d0*/  IMAD R6, R6, 0x100, R53 ;  /* 0x0000010006067824 */ /* 0x000fe400078e0235 */
[----:B------:R-:W-:Y:S01]  /*2b0e0*/  IMAD R7, R7, 0x100, R54 ;  /* 0x0000010007077824 */ /* 0x000fe200078e0236 */
[----:B------:R0:W-:Y:S04]  /*2b0f0*/  STL.64 [R1+0x1e68], R30 ;  /* 0x001e681e01007387 */ /* 0x0001e80000100a00 */
[----:B------:R-:W-:Y:S01]  /*2b100*/  STL.64 [R1+0x1e60], R28 ;  /* 0x001e601c01007387 */ /* 0x000fe20000100a00 */
[----:B0-----:R-:W-:Y:S02]  /*2b110*/  IMAD.MOV.U32 R31, RZ, RZ, R60 ;  /* 0x000000ffff1f7224 */ /* 0x001fe400078e003c */
[----:B------:R-:W-:-:S02]  /*2b120*/  IMAD.MOV.U32 R30, RZ, RZ, R61 ;  /* 0x000000ffff1e7224 */ /* 0x000fc400078e003d */
[----:B--2---:R-:W-:Y:S01]  /*2b130*/  IMAD R4, R4, 0x100, R9 ;  /* 0x0000010004047824 */ /* 0x004fe200078e0209 */
[C---:B---3--:R-:W-:Y:S08]  /*2b140*/  HMMA.16816.F32 R20, R32.reuse, R20, R48 ;  /* 0x000000142014723c */ /* 0x048ff00000001830 */
[C---:B----4-:R-:W-:Y:S08]  /*2b150*/  HMMA.16816.F32 R24, R32.reuse, R24, R16 ;  /* 0x000000182018723c */ /* 0x050ff00000001810 */
[----:B------:R-:W-:Y:S01]  /*2b160*/  HMMA.16816.F32 R32, R32, R2, R40 ;  /* 0x000000022020723c */ /* 0x000fe20000001828 */
[----:B------:R-:W-:-:S02]  /*2b170*/  F2FP.F16.E5M2.UNPACK_B R40, R4 ;  /* 0x00000004ff28723e */ /* 0x000fc400020004ff */
[----:B------:R-:W-:Y:S02]  /*2b180*/  F2FP.F16.E5M2.UNPACK_B R41, R5 ;  /* 0x00000005ff29723e */ /* 0x000fe400020004ff */
[----:B------:R-:W-:Y:S02]  /*2b190*/  F2FP.F16.E5M2.UNPACK_B R42, R6 ;  /* 0x00000006ff2a723e */ /* 0x000fe400020004ff */
[----:B------:R-:W-:Y:S02]  /*2b1a0*/  F2FP.F16.E5M2.UNPACK_B R43, R7 ;  /* 0x00000007ff2b723e */ /* 0x000fe400020004ff */
[----:B------:R-:W-:Y:S02]  /*2b1b0*/  F2FP.F16.E5M2.UNPACK_B R2, R55 ;  /* 0x00000037ff02723e */ /* 0x000fe400020004ff */
[----:B------:R-:W-:-:S07]  /*2b1c0*/  F2FP.F16.E5M2.UNPACK_B R3, R56 ;  /* 0x00000038ff03723e */ /* 0x000fce00020004ff */
[----:B------:R-:W-:Y:S01]  /*2b1d0*/  HMMA.16816.F32 R8, R40, R2, R44 ;  /* 0x000000022808723c */ /* 0x000fe2000000182c */
[----:B------:R-:W-:Y:S02]  /*2b1e0*/  F2FP.F16.E5M2.UNPACK_B R4, R57 ;  /* 0x00000039ff04723e */ /* 0x000fe400020004ff */
[----:B------:R-:W-:Y:S01]  /*2b1f0*/  F2FP.F16.E5M2.UNPACK_B R5, R58 ;  /* 0x0000003aff05723e */ /* 0x000fe200020004ff */
[----:B------:R-:W-:Y:S04]  /*2b200*/  STL.64 [R1+0x1e78], R26 ;  /* 0x001e781a01007387 */ /* 0x000fe80000100a00 */
[----:B------:R-:W-:Y:S04]  /*2b210*/  STL.64 [R1+0x1e70], R24 ;  /* 0x001e701801007387 */ /* 0x000fe80000100a00 */
[----:B------:R-:W-:Y:S04]  /*2b220*/  STL.64 [R1+0x1e88], R22 ;  /* 0x001e881601007387 */ /* 0x000fe80000100a00 */
[----:B------:R-:W-:Y:S04]  /*2b230*/  STL.64 [R1+0x1e80], R20 ;  /* 0x001e801401007387 */ /* 0x000fe80000100a00 */
[----:B------:R-:W-:Y:S04]  /*2b240*/  STL [R1+0x1e18], R32 ;  /* 0x001e182001007387 */ /* 0x000fe80000100800 */
[----:B------:R-:W-:Y:S04]  /*2b250*/  STL [R1+0x1e14], R33 ;  /* 0x001e142101007387 */ /* 0x000fe80000100800 */
[----:B------:R-:W-:Y:S04]  /*2b260*/  STL [R1+0x1e10], R34 ;  /* 0x001e102201007387 */ /* 0x000fe80000100800 */
[----:B------:R-:W-:Y:S04]  /*2b270*/  STL [R1+0x1e0c], R35 ;  /* 0x001e0c2301007387 */ /* 0x000fe80000100800 */
[----:B------:R-:W-:Y:S04]  /*2b280*/  STL.64 [R1+0x80], R8 ;  /* 0x0000800801007387 */ /* 0x000fe80000100a00 */
[----:B------:R0:W-:Y:S04]  /*2b290*/  STL.64 [R1+0x88], R10 ;  /* 0x0000880a01007387 */ /* 0x0001e80000100a00 */
[----:B------:R-:W2:Y:S04]  /*2b2a0*/  LDL.LU R56, [R1+0x1f0] ;  /* 0x0001f00001387983 */ /* 0x000ea80000300800 */
[----:B------:R-:W2:Y:S01]  /*2b2b0*/  LDL.LU R57, [R1+0x1f4] ;  /* 0x0001f40001397983 */ /* 0x000ea20000300800 */
[----:B------:R-:W-:-:S03]  /*2b2c0*/  F2FP.F16.E5M2.UNPACK_B R6, R59 ;  /* 0x0000003bff06723e */ /* 0x000fc600020004ff */
[----:B------:R-:W2:Y:S04]  /*2b2d0*/  LDL.LU R58, [R1+0x1f8] ;  /* 0x0001f800013a7983 */ /* 0x000ea80000300800 */
[----:B------:R-:W2:Y:S04]  /*2b2e0*/  LDL.LU R59, [R1+0x1fc] ;  /* 0x0001fc00013b7983 */ /* 0x000ea80000300800 */
[----:B------:R-:W3:Y:S04]  /*2b2f0*/  LDL.LU R44, [R1+0x1e0] ;  /* 0x0001e000012c7983 */ /* 0x000ee80000300800 */
[----:B------:R-:W3:Y:S04]  /*2b300*/  LDL.LU R45, [R1+0x1e4] ;  /* 0x0001e400012d7983 */ /* 0x000ee80000300800 */
[----:B------:R-:W3:Y:S04]  /*2b310*/  LDL.LU R46, [R1+0x1e8] ;  /* 0x0001e800012e7983 */ /* 0x000ee80000300800 */
[----:B------:R-:W3:Y:S04]  /*2b320*/  LDL.LU R47, [R1+0x1ec] ;  /* 0x0001ec00012f7983 */ /* 0x000ee80000300800 */
[----:B------:R-:W4:Y:S04]  /*2b330*/  LDL R52, [R1+0x278] ;  /* 0x0002780001347983 */ /* 0x000f280000100800 */
[----:B------:R-:W2:Y:S01]  /*2b340*/  LDL R53, [R1+0x27c] ;  /* 0x00027c0001357983 */ /* 0x000ea20000100800 */
[----:B0-----:R-:W-:Y:S03]  /*2b350*/  HMMA.16816.F32 R8, R40, R4, R12 ;  /* 0x000000042808723c */ /* 0x001fe6000000180c */
[----:B------:R-:W2:Y:S04]  /*2b360*/  LDL R54, [R1+0x288] ;  /* 0x0002880001367983 */ /* 0x000ea80000100800 */
[----:B------:R-:W2:-:S12]  /*2b370*/  LDL R55, [R1+0x28c] ;  /* 0x00028c0001377983 */ /* 0x000e980000100800 */
[----:B------:R-:W-:Y:S02]  /*2b380*/  IMAD.MOV.U32 R33, RZ, RZ, R9 ;  /* 0x000000ffff217224 */ /* 0x000fe400078e0009 */
[----:B------:R-:W2:Y:S04]  /*2b390*/  LDL R9, [R1+0x26c] ;  /* 0x00026c0001097983 */ /* 0x000ea80000100800 */
[----:B------:R-:W3:Y:S04]  /*2b3a0*/  LDL.LU R24, [R1+0x220] ;  /* 0x0002200001187983 */ /* 0x000ee80000300800 */
[----:B------:R-:W3:Y:S04]  /*2b3b0*/  LDL.LU R25, [R1+0x224] ;  /* 0x0002240001197983 */ /* 0x000ee80000300800 */
[----:B------:R-:W3:Y:S04]  /*2b3c0*/  LDL.LU R26, [R1+0x228] ;  /* 0x00022800011a7983 */ /* 0x000ee80000300800 */
[----:B------:R-:W3:Y:S04]  /*2b3d0*/  LDL.LU R27, [R1+0x22c] ;  /* 0x00022c00011b7983 */ /* 0x000ee80000300800 */
[----:B------:R-:W3:Y:S04]  /*2b3e0*/  LDL R12, [R1+0x298] ;  /* 0x00029800010c7983 */ /* 0x000ee80000100800 */
[----:B------:R-:W3:Y:S04]  /*2b3f0*/  LDL.LU R20, [R1+0x200] ;  /* 0x0002000001147983 */ /* 0x000ee80000300800 */
[----:B------:R-:W3:Y:S04]  /*2b400*/  LDL.LU R21, [R1+0x204] ;  /* 0x0002040001157983 */ /* 0x000ee80000300800 */
[----:B------:R-:W3:Y:S04]  /*2b410*/  LDL.LU R22, [R1+0x208] ;  /* 0x0002080001167983 */ /* 0x000ee80000300800 */
[----:B------:R-:W3:Y:S04]  /*2b420*/  LDL.LU R23, [R1+0x20c] ;  /* 0x00020c0001177983 */ /* 0x000ee80000300800 */
[----:B------:R-:W3:Y:S04]  /*2b430*/  LDL R13, [R1+0x29c] ;  /* 0x00029c00010d7983 */ /* 0x000ee80000100800 */
[----:B------:R-:W3:Y:S04]  /*2b440*/  LDL R14, [R1+0x2a8] ;  /* 0x0002a800010e7983 */ /* 0x000ee80000100800 */
[----:B------:R-:W3:Y:S04]  /*2b450*/  LDL R15, [R1+0x2ac] ;  /* 0x0002ac00010f7983 */ /* 0x000ee80000100800 */
[----:B------:R-:W3:Y:S04]  /*2b460*/  LDL.LU R28, [R1+0x230] ;  /* 0x00023000011c7983 */ /* 0x000ee80000300800 */
[----:B------:R-:W3:Y:S04]  /*2b470*/  LDL.LU R29, [R1+0x234] ;  /* 0x00023400011d7983 */ /* 0x000ee80000300800 */
[----:B------:R-:W3:Y:S04]  /*2b480*/  LDL R17, [R1+0x2bc] ;  /* 0x0002bc0001117983 */ /* 0x000ee80000100800 */
[----:B------:R-:W3:Y:S04]  /*2b490*/  LDL.LU R18, [R1+0x64c] ;  /* 0x00064c0001127983 */ /* 0x000ee80000300800 */
[----:B------:R-:W3:Y:S04]  /*2b4a0*/  LDL.LU R19, [R1+0x648] ;  /* 0x0006480001137983 */ /* 0x000ee80000300800 */
[----:B------:R-:W3:Y:S01]  /*2b4b0*/  LDL.LU R48, [R1+0x654] ;  /* 0x0006540001307983 */ /* 0x000ee20000300800 */
[----:B------:R-:W-:-:S02]  /*2b4c0*/  IMAD.MOV.U32 R34, RZ, RZ, R10 ;  /* 0x000000ffff227224 */ /* 0x000fc400078e000a */
[----:B------:R-:W-:Y:S01]  /*2b4d0*/  IMAD.MOV.U32 R35, RZ, RZ, R11 ;  /* 0x000000ffff237224 */ /* 0x000fe200078e000b */
[----:B------:R-:W3:Y:S01]  /*2b4e0*/  LDL.LU R49, [R1+0x650] ;  /* 0x0006500001317983 */ /* 0x000ee20000300800 */
[----:B------:R-:W-:-:S03]  /*2b4f0*/  IMAD.MOV.U32 R32, RZ, RZ, R8 ;  /* 0x000000ffff207224 */ /* 0x000fc600078e0008 */
[----:B------:R-:W3:Y:S04]  /*2b500*/  LDL.LU R50, [R1+0x65c] ;  /* 0x00065c0001327983 */ /* 0x000ee80000300800 */
[----:B------:R-:W3:Y:S04]  /*2b510*/  LDL.LU R60, [R1+0x658] ;  /* 0x00065800013c7983 */ /* 0x000ee80000300800 */
[----:B------:R-:W3:Y:S04]  /*2b520*/  LDL.LU R51, [R1+0x664] ;  /* 0x0006640001337983 */ /* 0x000ee80000300800 */
[----:B------:R-:W3:Y:S04]  /*2b530*/  LDL.LU R61, [R1+0x660] ;  /* 0x00066000013d7983 */ /* 0x000ee80000300800 */
[----:B------:R-:W-:Y:S04]  /*2b540*/  STL.64 [R1+0x1e98], R34 ;  /* 0x001e982201007387 */ /* 0x000fe80000100a00 */
[----:B------:R0:W-:Y:S04]  /*2b550*/  STL.64 [R1+0x1e90], R32 ;  /* 0x001e902001007387 */ /* 0x0001e80000100a00 */
[----:B0-----:R-:W3:Y:S04]  /*2b560*/  LDL.LU R32, [R1+0x1c0] ;  /* 0x0001c00001207983 */ /* 0x001ee80000300800 */
[----:B------:R-:W3:Y:S04]  /*2b570*/  LDL.LU R33, [R1+0x1c4] ;  /* 0x0001c40001217983 */ /* 0x000ee80000300800 */
[----:B------:R-:W3:Y:S04]  /*2b580*/  LDL.LU R34, [R1+0x1c8] ;  /* 0x0001c80001227983 */ /* 0x000ee80000300800 */
[----:B------:R-:W3:Y:S01]  /*2b590*/  LDL.LU R35, [R1+0x1cc] ;  /* 0x0001cc0001237983 */ /* 0x000ee20000300800 */
[----:B----4-:R-:W-:-:S02]  /*2b5a0*/  F2FP.F16.E5M2.UNPACK_B R8, R52 ;  /* 0x00000034ff08723e */ /* 0x010fc400020004ff */
[----:B--2---:R-:W-:Y:S02]  /*2b5b0*/  F2FP.F16.E5M2.UNPACK_B R7, R9 ;  /* 0x00000009ff07723e */ /* 0x004fe400020004ff */
[----:B------:R-:W-:-:S05]  /*2b5c0*/  F2FP.F16.E5M2.UNPACK_B R9, R53 ;  /* 0x00000035ff09723e */ /* 0x000fca00020004ff */
[----:B---3--:R-:W-:-:S15]  /*2b5d0*/  HMMA.16816.F32 R32, R40, R6, R32 ;  /* 0x000000062820723c */ /* 0x008fde0000001820 */
[----:B------:R-:W-:-:S04]  /*2b5e0*/  NOP ;  /* 0x0000000000007918 */ /* 0x000fc80000000000 */
[----:B------:R-:W-:Y:S04]  /*2b5f0*/  STL.64 [R1+0xc0], R32 ;  /* 0x0000c02001007387 */ /* 0x000fe80000100a00 */
[----:B------:R0:W-:Y:S04]  /*2b600*/  STL.64 [R1+0xc8], R34 ;  /* 0x0000c82201007387 */ /* 0x0001e80000100a00 */
[----:B------:R-:W2:Y:S01]  /*2b610*/  LDL.LU R52, [R1+0x210] ;  /* 0x0002100001347983 */ /* 0x000ea20000300800 */
[----:B0-----:R-:W-:Y:S01]  /*2b620*/  HMMA.16816.F32 R32, R40, R8, R44 ;  /* 0x000000082820723c */ /* 0x001fe2000000182c */
[----:B------:R-:W-:-:S02]  /*2b630*/  F2FP.F16.E5M2.UNPACK_B R10, R54 ;  /* 0x00000036ff0a723e */ /* 0x000fc400020004ff */
[----:B------:R-:W-:Y:S01]  /*2b640*/  F2FP.F16.E5M2.UNPACK_B R11, R55 ;  /* 0x00000037ff0b723e */ /* 0x000fe200020004ff */
[----:B------:R-:W-:-:S15]  /*2b650*/  IMAD.MOV.U32 R55, RZ, RZ, R0 ;  /* 0x000000ffff377224 */ /* 0x000fde00078e0000 */
[----:B------:R-:W-:Y:S04]  /*2b660*/  STL.64 [R1+0xd0], R32 ;  /* 0x0000d02001007387 */ /* 0x000fe80000100a00 */
[----:B------:R-:W-:Y:S04]  /*2b670*/  STL.64 [R1+0xd8], R34 ;  /* 0x0000d82201007387 */ /* 0x000fe80000100a00 */
[----:B------:R-:W2:Y:S04]  /*2b680*/  LDL.LU R53, [R1+0x214] ;  /* 0x0002140001357983 */ /* 0x000ea80000300800 */
[----:B------:R-:W2:Y:S04]  /*2b690*/  LDL.LU R54, [R1+0x218] ;  /* 0x0002180001367983 */ /* 0x000ea80000300800 */
[----:B------:R-:W3:Y:S01]  /*2b6a0*/  LDL.LU R0, [R1+0x1f20] ;  /* 0x001f200001007983 */ /* 0x000ee20000300800 */
[----:B------:R-:W-:-:S02]  /*2b6b0*/  F2FP.F16.E5M2.UNPACK_B R12, R12 ;  /* 0x0000000cff0c723e */ /* 0x000fc400020004ff */
[----:B------:R-:W-:Y:S01]  /*2b6c0*/  F2FP.F16.E5M2.UNPACK_B R13, R13 ;  /* 0x0000000dff0d723e */ /* 0x000fe200020004ff */
[C---:B------:R-:W-:Y:S01]  /*2b6d0*/  HMMA.16816.F32 R20, R40.reuse, R10, R20 ;  /* 0x0000000a2814723c */ /* 0x040fe20000001814 */
[----:B------:R-:W-:Y:S04]  /*2b6e0*/  STL.64 [R1+0x1ef8], R10 ;  /* 0x001ef80a01007387 */ /* 0x000fe80000100a00 */
[----:B------:R0:W-:Y:S03]  /*2b6f0*/  STL.64 [R1+0x1ef0], R8 ;  /* 0x001ef00801007387 */ /* 0x0001e60000100a00 */
[----:B0-----:R-:W-:Y:S01]  /*2b700*/  HMMA.16816.F32 R8, R40, R12, R24 ;  /* 0x0000000c2808723c */ /* 0x001fe20000001818 */
[----:B------:R-:W-:-:S02]  /*2b710*/  F2FP.F16.E5M2.UNPACK_B R14, R14 ;  /* 0x0000000eff0e723e */ /* 0x000fc400020004ff */
[----:B------:R-:W-:-:S08]  /*2b720*/  F2FP.F16.E5M2.UNPACK_B R15, R15 ;  /* 0x0000000fff0f723e */ /* 0x000fd000020004ff */
[----:B------:R-:W-:Y:S04]  /*2b730*/  STL.64 [R1+0x100], R20 ;  /* 0x0001001401007387 */ /* 0x000fe80000100a00 */
[----:B------:R-:W-:Y:S04]  /*2b740*/  STL.64 [R1+0x108], R22 ;  /* 0x0001081601007387 */ /* 0x000fe80000100a00 */
[----:B------:R-:W-:Y:S04]  /*2b750*/  STL.64 [R1+0x160], R8 ;  /* 0x0001600801007387 */ /* 0x000fe80000100a00 */
[----:B------:R0:W-:Y:S02]  /*2b760*/  STL.64 [R1+0x168], R10 ;  /* 0x0001680a01007387 */ /* 0x0001e40000100a00 */
[----:B0-----:R-:W-:Y:S01]  /*2b770*/  HMMA.16816.F32 R8, R40, R14, R28 ;  /* 0x0000000e2808723c */ /* 0x001fe2000000181c */
[----:B------:R-:W-:Y:S01]  /*2b780*/  F2FP.F16.E5M2.UNPACK_B R45, R17 ;  /* 0x00000011ff2d723e */ /* 0x000fe200020004ff */
[----:B------:R-:W-:-:S02]  /*2b790*/  IMAD R46, R19, 0x100, R18 ;  /* 0x00000100132e7824 */ /* 0x000fc400078e0212 */
[----:B------:R-:W-:Y:S02]  /*2b7a0*/  IMAD R47, R49, 0x100, R48 ;  /* 0x00000100312f7824 */ /* 0x000fe400078e0230 */
[----:B------:R-:W-:Y:S02]  /*2b7b0*/  IMAD R60, R60, 0x100, R50 ;  /* 0x000001003c3c7824 */ /* 0x000fe400078e0232 */
[----:B------:R-:W-:-:S11]  /*2b7c0*/  IMAD R61, R61, 0x100, R51 ;  /* 0x000001003d3d7824 */ /* 0x000fd600078e0233 */
[----:B------:R-:W-:Y:S04]  /*2b7d0*/  STL.64 [R1+0x200], R8 ;  /* 0x0002000801007387 */ /* 0x000fe80000100a00 */
[----:B------:R0:W-:Y:S04]  /*2b7e0*/  STL [R1+0x208], R10 ;  /* 0x0002080a01007387 */ /* 0x0001e80000100800 */
[----:B------:R-:W-:Y:S04]  /*2b7f0*/  STL.64 [R1+0x1ed8], R14 ;  /* 0x001ed80e01007387 */ /* 0x000fe80000100a00 */
[----:B------:R-:W-:Y:S01]  /*2b800*/  STL.64 [R1+0x1ed0], R12 ;  /* 0x001ed00c01007387 */ /* 0x000fe20000100a00 */
[----:B---3--:R-:W-:Y:S01]  /*2b810*/  F2FP.F16.E5M2.UNPACK_B R44, R0 ;  /* 0x00000000ff2c723e */ /* 0x008fe200020004ff */
[----:B------:R-:W-:-:S06]  /*2b820*/  IMAD.MOV.U32 R0, RZ, RZ, R11 ;  /* 0x000000ffff007224 */ /* 0x000fcc00078e000b */
[----:B0-----:R-:W-:Y:S01]  /*2b830*/  HMMA.16816.F32 R8, R40, R44, R56 ;  /* 0x0000002c2808723c */ /* 0x001fe20000001838 */
[----:B------:R-:W-:Y:S02]  /*2b840*/  F2FP.F16.E5M2.UNPACK_B R40, R46 ;  /* 0x0000002eff28723e */ /* 0x000fe400020004ff */
[----:B------:R-:W-:Y:S02]  /*2b850*/  F2FP.F16.E5M2.UNPACK_B R41, R47 ;  /* 0x0000002fff29723e */ /* 0x000fe400020004ff */
[----:B------:R-:W-:Y:S02]  /*2b860*/  F2FP.F16.E5M2.UNPACK_B R42, R60 ;  /* 0x0000003cff2a723e */ /* 0x000fe400020004ff */
[----:B------:R-:W-:Y:S01]  /*2b870*/  F2FP.F16.E5M2.UNPACK_B R43, R61 ;  /* 0x0000003dff2b723e */ /* 0x000fe200020004ff */
[----:B------:R-:W-:Y:S01]  /*2b880*/  STL [R1+0x1e08], R0 ;  /* 0x001e080001007387 */ /* 0x000fe20000100800 */
[----:B------:R-:W-:-:S03]  /*2b890*/  IMAD.MOV.U32 R56, RZ, RZ, R36 ;  /* 0x000000ffff387224 */ /* 0x000fc600078e0024 */
[----:B------:R-:W3:Y:S07]  /*2b8a0*/  LDL.LU R36, [R1+0x1f1c] ;  /* 0x001f1c0001247983 */ /* 0x000eee0000300800 */
[----:B------:R-:W-:Y:S04]  /*2b8b0*/  STL.64 [R1+0x1b0], R8 ;  /* 0x0001b00801007387 */ /* 0x000fe80000100a00 */
[----:B------:R2:W-:Y:S01]  /*2b8c0*/  STL.64 [R1+0x1b8], R10 ;  /* 0x0001b80a01007387 */ /* 0x0005e20000100a00 */
[----:B------:R-:W-:Y:S01]  /*2b8d0*/  IMAD.MOV.U32 R58, RZ, RZ, R38 ;  /* 0x000000ffff3a7224 */ /* 0x000fe200078e0026 */
[----:B--2---:R-:W-:Y:S01]  /*2b8e0*/  HMMA.16816.F32 R8, R40, R2, R52 ;  /* 0x000000022808723c */ /* 0x004fe20000001834 */
[----:B------:R-:W-:-:S02]  /*2b8f0*/  IMAD.MOV.U32 R59, RZ, RZ, R39 ;  /* 0x000000ffff3b7224 */ /* 0x000fc400078e0027 */
[----:B------:R-:W-:Y:S02]  /*2b900*/  IMAD.MOV.U32 R57, RZ, RZ, R37 ;  /* 0x000000ffff397224 */ /* 0x000fe400078e0025 */
[----:B------:R-:W2:Y:S04]  /*2b910*/  LDL.LU R37, [R1+0x1f18] ;  /* 0x001f180001257983 */ /* 0x000ea80000300800 */
[----:B------:R-:W4:Y:S04]  /*2b920*/  LDL.LU R38, [R1+0x1f14] ;  /* 0x001f140001267983 */ /* 0x000f280000300800 */
[----:B------:R-:W4:Y:S04]  /*2b930*/  LDL.LU R39, [R1+0x1f10] ;  /* 0x001f100001277983 */ /* 0x000f280000300800 */
[----:B------:R-:W-:Y:S04]  /*2b940*/  STL.64 [R1+0x1eb8], R58 ;  /* 0x001eb83a01007387 */ /* 0x000fe80000100a00 */
[----:B------:R0:W-:Y:S04]  /*2b950*/  STL.64 [R1+0x1eb0], R56 ;  /* 0x001eb03801007387 */ /* 0x0001e80000100a00 */
[----:B------:R-:W4:Y:S04]  /*2b960*/  LDL.LU R48, [R1+0x20] ;  /* 0x0000200001307983 */ /* 0x000f280000300800 */
[----:B------:R-:W-:Y:S04]  /*2b970*/  STL.64 [R1+0x1e0], R8 ;  /* 0x0001e00801007387 */ /* 0x000fe80000100a00 */
[----:B------:R-:W-:Y:S04]  /*2b980*/  STL.64 [R1+0x1e8], R10 ;  /* 0x0001e80a01007387 */ /* 0x000fe80000100a00 */
[----:B------:R-:W4:Y:S04]  /*2b990*/  LDL.LU R49, [R1+0x24] ;  /* 0x0000240001317983 */ /* 0x000f280000300800 */
[----:B------:R-:W4:Y:S04]  /*2b9a0*/  LDL.LU R50, [R1+0x28] ;  /* 0x0000280001327983 */ /* 0x000f280000300800 */
[----:B------:R-:W4:Y:S01]  /*2b9b0*/  LDL.LU R51, [R1+0x2c] ;  /* 0x00002c0001337983 */ /* 0x000f220000300800 */
[----:B---3--:R-:W-:-:S02]  /*2b9c0*/  IMAD.MOV.U32 R19, RZ, RZ, R36 ;  /* 0x000000ffff137224 */ /* 0x008fc400078e0024 */
[----:B--2---:R-:W-:Y:S02]  /*2b9d0*/  IMAD.MOV.U32 R18, RZ, RZ, R37 ;  /* 0x000000ffff127224 */ /* 0x004fe400078e0025 */
[----:B----4-:R-:W-:Y:S02]  /*2b9e0*/  IMAD.MOV.U32 R17, RZ, RZ, R38 ;  /* 0x000000ffff117224 */ /* 0x010fe400078e0026 */
[----:B------:R-:W-:Y:S01]  /*2b9f0*/  IMAD.MOV.U32 R16, RZ, RZ, R39 ;  /* 0x000000ffff107224 */ /* 0x000fe200078e0027 */
[----:B------:R-:W-:Y:S04]  /*2ba00*/  STL.64 [R1+0x1ec8], R50 ;  /* 0x001ec83201007387 */ /* 0x000fe80000100a00 */
[----:B------:R1:W-:Y:S04]  /*2ba10*/  STL.64 [R1+0x1ec0], R48 ;  /* 0x001ec03001007387 */ /* 0x0003e80000100a00 */
[----:B------:R-:W-:Y:S04]  /*2ba20*/  STL.64 [R1+0x1ee8], R18 ;  /* 0x001ee81201007387 */ /* 0x000fe80000100a00 */
[----:B------:R-:W-:Y:S04]  /*2ba30*/  STL.64 [R1+0x1ee0], R16 ;  /* 0x001ee01001007387 */ /* 0x000fe80000100a00 */
[----:B0-----:R-:W2:Y:S04]  /*2ba40*/  LDL.LU R56, [R1+0x90] ;  /* 0x0000900001387983 */ /* 0x001ea80000300800 */
[----:B------:R-:W2:Y:S04]  /*2ba50*/  LDL.LU R57, [R1+0x94] ;  /* 0x0000940001397983 */ /* 0x000ea80000300800 */
[----:B------:R-:W3:Y:S04]  /*2ba60*/  LDL.LU R58, [R1+0x98] ;  /* 0x00009800013a7983 */ /* 0x000ee80000300800 */
[----:B------:R-:W3:Y:S04]  /*2ba70*/  LDL.LU R59, [R1+0x9c] ;  /* 0x00009c00013b7983 */ /* 0x000ee80000300800 */
[----:B---3--:R-:W-:Y:S04]  /*2ba80*/  STL.64 [R1+0x1f08], R58 ;  /* 0x001f083a01007387 */ /* 0x008fe80000100a00 */
[----:B--2---:R0:W-:Y:S04]  /*2ba90*/  STL.64 [R1+0x1f00], R56 ;  /* 0x001f003801007387 */ /* 0x0041e80000100a00 */
[----:B-1----:R-:W2:Y:S04]  /*2baa0*/  LDL.LU R48, [R1+0xb0] ;  /* 0x0000b00001307983 */ /* 0x002ea80000300800 */
[----:B------:R-:W2:Y:S04]  /*2bab0*/  LDL.LU R49, [R1+0xb4] ;  /* 0x0000b40001317983 */ /* 0x000ea80000300800 */
[----:B------:R-:W2:Y:S04]  /*2bac0*/  LDL.LU R50, [R1+0xb8] ;  /* 0x0000b80001327983 */ /* 0x000ea80000300800 */
[----:B------:R-:W2:Y:S04]  /*2bad0*/  LDL.LU R51, [R1+0xbc] ;  /* 0x0000bc0001337983 */ /* 0x000ea80000300800 */
[----:B------:R-:W3:Y:S04]  /*2bae0*/  LDL.LU R12, [R1+0x180] ;  /* 0x00018000010c7983 */ /* 0x000ee80000300800 */
[----:B------:R-:W3:Y:S04]  /*2baf0*/  LDL.LU R13, [R1+0x184] ;  /* 0x00018400010d7983 */ /* 0x000ee80000300800 */
[----:B------:R-:W3:Y:S04]  /*2bb00*/  LDL.LU R14, [R1+0x188] ;  /* 0x00018800010e7983 */ /* 0x000ee80000300800 */
[----:B------:R-:W3:Y:S04]  /*2bb10*/  LDL.LU R15, [R1+0x18c] ;  /* 0x00018c00010f7983 */ /* 0x000ee80000300800 */
[----:B------:R-:W4:Y:S04]  /*2bb20*/  LDL.LU R8, [R1+0x1a0] ;  /* 0x0001a00001087983 */ /* 0x000f280000300800 */
[----:B------:R-:W4:Y:S04]  /*2bb30*/  LDL.LU R9, [R1+0x1a4] ;  /* 0x0001a40001097983 */ /* 0x000f280000300800 */
[----:B------:R-:W4:Y:S04]  /*2bb40*/  LDL.LU R10, [R1+0x1a8] ;  /* 0x0001a800010a7983 */ /* 0x000f280000300800 */
[----:B------:R-:W4:Y:S04]  /*2bb50*/  LDL.LU R11, [R1+0x1ac] ;  /* 0x0001ac00010b7983 */ /* 0x000f280000300800 */
[----:B0-----:R-:W2:Y:S04]  /*2bb60*/  LDL.LU R56, [R1+0x1d0] ;  /* 0x0001d00001387983 */ /* 0x001ea80000300800 */
[----:B------:R-:W2:Y:S04]  /*2bb70*/  LDL.LU R57, [R1+0x1d4] ;  /* 0x0001d40001397983 */ /* 0x000ea80000300800 */
[----:B------:R-:W2:Y:S04]  /*2bb80*/  LDL.LU R58, [R1+0x1d8] ;  /* 0x0001d800013a7983 */ /* 0x000ea80000300800 */
[----:B------:R-:W2:Y:S04]  /*2bb90*/  LDL.LU R59, [R1+0x1dc] ;  /* 0x0001dc00013b7983 */ /* 0x000ea80000300800 */
        /* <DEDUP_REMOVED lines=32> */
[C---:B----4-:R-:W-:Y:S08]  /*2bda0*/  HMMA.16816.F32 R8, R40.reuse, R6, R8 ;  /* 0x000000062808723c */ /* 0x050ff00000001808 */
[----:B--2---:R-:W-:-:S15]  /*2bdb0*/  HMMA.16816.F32 R56, R40, R4, R56 ;  /* 0x000000042838723c */ /* 0x004fde0000001838 */
[----:B------:R-:W-:-:S04]  /*2bdc0*/  NOP ;  /* 0x0000000000007918 */ /* 0x000fc80000000000 */
[----:B------:R-:W-:Y:S04]  /*2bdd0*/  STL.64 [R1+0x1c0], R56 ;  /* 0x0001c03801007387 */ /* 0x000fe80000100a00 */
[----:B------:R0:W-:Y:S04]  /*2bde0*/  STL.64 [R1+0x1c8], R58 ;  /* 0x0001c83a01007387 */ /* 0x0001e80000100a00 */
[----:B0-----:R-:W2:Y:S04]  /*2bdf0*/  LDL.LU.64 R58, [R1+0x1f08] ;  /* 0x001f0800013a7983 */ /* 0x001ea80000300a00 */
[----:B------:R-:W2:Y:S04]  /*2be00*/  LDL.LU.64 R56, [R1+0x1f00] ;  /* 0x001f000001387983 */ /* 0x000ea80000300a00 */
[----:B------:R-:W-:Y:S04]  /*2be10*/  STL.64 [R1+0x1a0], R8 ;  /* 0x0001a00801007387 */ /* 0x000fe80000100a00 */
[----:B------:R0:W-:Y:S04]  /*2be20*/  STL.64 [R1+0x1a8], R10 ;  /* 0x0001a80a01007387 */ /* 0x0001e80000100a00 */
[----:B0-----:R-:W4:Y:S04]  /*2be30*/  LDL.LU.64 R10, [R1+0x1ef8] ;  /* 0x001ef800010a7983 */ /* 0x001f280000300a00 */
[----:B------:R-:W3:Y:S02]  /*2be40*/  LDL.LU.64 R8, [R1+0x1ef0] ;  /* 0x001ef00001087983 */ /* 0x000ee40000300a00 */
[C---:B---3--:R-:W-:Y:S08]  /*2be50*/  HMMA.16816.F32 R16, R40.reuse, R8, R16 ;  /* 0x000000082810723c */ /* 0x048ff00000001810 */
[----:B----4-:R-:W-:Y:S11]  /*2be60*/  HMMA.16816.F32 R12, R40, R10, R12 ;  /* 0x0000000a280c723c */ /* 0x010ff6000000180c */
[----:B------:R-:W-:Y:S04]  /*2be70*/  STL.64 [R1+0x170], R16 ;  /* 0x0001701001007387 */ /* 0x000fe80000100a00 */
[----:B------:R0:W-:Y:S04]  /*2be80*/  STL.64 [R1+0x178], R18 ;  /* 0x0001781201007387 */ /* 0x0001e80000100a00 */
[----:B------:R-:W-:Y:S01]  /*2be90*/  IMAD.MOV.U32 R0, RZ, RZ, R15 ;  /* 0x000000ffff007224 */ /* 0x000fe200078e000f */
[----:B0-----:R-:W3:Y:S04]  /*2bea0*/  LDL.LU.64 R18, [R1+0x1ee8] ;  /* 0x001ee80001127983 */ /* 0x001ee80000300a00 */
[----:B------:R-:W3:Y:S04]  /*2beb0*/  LDL.LU.64 R16, [R1+0x1ee0] ;  /* 0x001ee00001107983 */ /* 0x000ee80000300a00 */
[----:B------:R-:W-:Y:S04]  /*2bec0*/  STL.64 [R1+0x150], R12 ;  /* 0x0001500c01007387 */ /* 0x000fe80000100a00 */
[----:B------:R0:W-:Y:S04]  /*2bed0*/  STL [R1+0x158], R14 ;  /* 0x0001580e01007387 */ /* 0x0001e80000100800 */
[----:B0-----:R-:W2:Y:S04]  /*2bee0*/  LDL.LU.64 R14, [R1+0x1ed8] ;  /* 0x001ed800010e7983 */ /* 0x001ea80000300a00 */
[----:B------:R-:W4:Y:S01]  /*2bef0*/  LDL.LU.64 R12, [R1+0x1ed0] ;  /* 0x001ed000010c7983 */ /* 0x000f220000300a00 */
[----:B------:R-:W-:-:S02]  /*2bf00*/  IMAD R46, R46, 0x100, R36 ;  /* 0x000001002e2e7824 */ /* 0x000fc400078e0224 */
[----:B------:R-:W-:Y:S02]  /*2bf10*/  IMAD R47, R47, 0x100, R37 ;  /* 0x000001002f2f7824 */ /* 0x000fe400078e0225 */
[----:B------:R-:W-:Y:S02]  /*2bf20*/  IMAD R60, R60, 0x100, R38 ;  /* 0x000001003c3c7824 */ /* 0x000fe400078e0226 */
[----:B------:R-:W-:Y:S01]  /*2bf30*/  IMAD R61, R61, 0x100, R39 ;  /* 0x000001003d3d7824 */ /* 0x000fe200078e0227 */
[C---:B----4-:R-:W-:Y:S08]  /*2bf40*/  HMMA.16816.F32 R48, R40.reuse, R12, R48 ;  /* 0x0000000c2830723c */ /* 0x050ff00000001830 */
[C---:B--2---:R-:W-:Y:S11]  /*2bf50*/  HMMA.16816.F32 R56, R40.reuse, R14, R56 ;  /* 0x0000000e2838723c */ /* 0x044ff60000001838 */
[----:B------:R-:W-:Y:S04]  /*2bf60*/  STL.64 [R1+0x140], R48 ;  /* 0x0001403001007387 */ /* 0x000fe80000100a00 */
[----:B------:R0:W-:Y:S04]  /*2bf70*/  STL.64 [R1+0x148], R50 ;  /* 0x0001483201007387 */ /* 0x0001e80000100a00 */
[----:B0-----:R-:W2:Y:S04]  /*2bf80*/  LDL.LU.64 R50, [R1+0x1ec8] ;  /* 0x001ec80001327983 */ /* 0x001ea80000300a00 */
[----:B------:R-:W2:Y:S04]  /*2bf90*/  LDL.LU.64 R48, [R1+0x1ec0] ;  /* 0x001ec00001307983 */ /* 0x000ea80000300a00 */
[----:B------:R-:W-:Y:S04]  /*2bfa0*/  STL.64 [R1+0x130], R56 ;  /* 0x0001303801007387 */ /* 0x000fe80000100a00 */
[----:B------:R0:W-:Y:S04]  /*2bfb0*/  STL.64 [R1+0x138], R58 ;  /* 0x0001383a01007387 */ /* 0x0001e80000100a00 */
[----:B0-----:R-:W4:Y:S04]  /*2bfc0*/  LDL.LU.64 R58, [R1+0x1eb8] ;  /* 0x001eb800013a7983 */ /* 0x001f280000300a00 */
[----:B------:R-:W4:Y:S04]  /*2bfd0*/  LDL.LU.64 R56, [R1+0x1eb0] ;  /* 0x001eb00001387983 */ /* 0x000f280000300a00 */
[----:B------:R-:W2:Y:S04]  /*2bfe0*/  LDL.LU R36, [R1+0x1eac] ;  /* 0x001eac0001247983 */ /* 0x000ea80000300800 */
[----:B------:R-:W2:Y:S04]  /*2bff0*/  LDL.LU R37, [R1+0x1ea8] ;  /* 0x001ea80001257983 */ /* 0x000ea80000300800 */
[----:B------:R-:W2:Y:S04]  /*2c000*/  LDL.LU R38, [R1+0x1ea4] ;  /* 0x001ea40001267983 */ /* 0x000ea80000300800 */
[----:B------:R-:W2:Y:S02]  /*2c010*/  LDL.LU R39, [R1+0x1ea0] ;  /* 0x001ea00001277983 */ /* 0x000ea40000300800 */
[----:B--2---:R-:W-:Y:S02]  /*2c020*/  HMMA.16816.F32 R36, R40, R44, R36 ;  /* 0x0000002c2824723c */ /* 0x004fe40000001824 */
[----:B------:R-:W2:Y:S04]  /*2c030*/  LDL.LU R40, [R1+0x690] ;  /* 0x0006900001287983 */ /* 0x000ea80000300800 */
[----:B------:R-:W2:-:S13]  /*2c040*/  LDL.LU R41, [R1+0x698] ;  /* 0x0006980001297983 */ /* 0x000e9a0000300800 */
[----:B------:R0:W-:Y:S04]  /*2c050*/  STL.64 [R1+0x110], R36 ;  /* 0x0001102401007387 */ /* 0x0001e80000100a00 */
[----:B------:R1:W-:Y:S04]  /*2c060*/  STL.64 [R1+0x118], R38 ;  /* 0x0001182601007387 */ /* 0x0003e80000100a00 */
[----:B------:R-:W2:Y:S04]  /*2c070*/  LDL.LU R42, [R1+0x6a0] ;  /* 0x0006a000012a7983 */ /* 0x000ea80000300800 */
[----:B------:R-:W2:Y:S01]  /*2c080*/  LDL.LU R43, [R1+0x6a8] ;  /* 0x0006a800012b7983 */ /* 0x000ea20000300800 */
[----:B0-----:R-:W-:-:S02]  /*2c090*/  F2FP.F16.E5M2.UNPACK_B R36, R46 ;  /* 0x0000002eff24723e */ /* 0x001fc400020004ff */
[----:B------:R-:W-:Y:S01]  /*2c0a0*/  F2FP.F16.E5M2.UNPACK_B R37, R47 ;  /* 0x0000002fff25723e */ /* 0x000fe200020004ff */
[----:B------:R-:W2:Y:S04]  /*2c0b0*/  LDL.LU R46, [R1+0x6a4] ;  /* 0x0006a400012e7983 */ /* 0x000ea80000300800 */
[----:B------:R-:W2:Y:S01]  /*2c0c0*/  LDL.LU R47, [R1+0x6ac] ;  /* 0x0006ac00012f7983 */ /* 0x000ea20000300800 */
[----:B-1----:R-:W-:Y:S02]  /*2c0d0*/  F2FP.F16.E5M2.UNPACK_B R38, R60 ;  /* 0x0000003cff26723e */ /* 0x002fe400020004ff */
[----:B------:R-:W-:Y:S01]  /*2c0e0*/  F2FP.F16.E5M2.UNPACK_B R39, R61 ;  /* 0x0000003dff27723e */ /* 0x000fe200020004ff */
[----:B------:R-:W2:Y:S04]  /*2c0f0*/  LDL.LU R60, [R1+0x69c] ;  /* 0x00069c00013c7983 */ /* 0x000ea80000300800 */
[----:B------:R-:W2:Y:S02]  /*2c100*/  LDL.LU R61, [R1+0x694] ;  /* 0x00069400013d7983 */ /* 0x000ea40000300800 */
[C---:B------:R-:W-:Y:S08]  /*2c110*/  HMMA.16816.F32 R32, R36.reuse, R2, R32 ;  /* 0x000000022420723c */ /* 0x040ff00000001820 */
[C---:B------:R-:W-:Y:S08]  /*2c120*/  HMMA.16816.F32 R20, R36.reuse, R4, R20 ;  /* 0x000000042414723c */ /* 0x040ff00000001814 */
[C---:B------:R-:W-:Y:S08]  /*2c130*/  HMMA.16816.F32 R24, R36.reuse, R6, R24 ;  /* 0x000000062418723c */ /* 0x040ff00000001818 */
[C---:B------:R-:W-:Y:S08]  /*2c140*/  HMMA.16816.F32 R28, R36.reuse, R8, R28 ;  /* 0x00000008241c723c */ /* 0x040ff0000000181c */
[C---:B---3--:R-:W-:Y:S08]  /*2c150*/  HMMA.16816.F32 R16, R36.reuse, R10, R16 ;  /* 0x0000000a2410723c */ /* 0x048ff00000001810 */
[C---:B------:R-:W-:Y:S08]  /*2c160*/  HMMA.16816.F32 R48, R36.reuse, R12, R48 ;  /* 0x0000000c2430723c */ /* 0x040ff00000001830 */
[C---:B------:R-:W-:Y:S01]  /*2c170*/  HMMA.16816.F32 R52, R36.reuse, R14, R52 ;  /* 0x0000000e2434723c */ /* 0x040fe20000001834 */
[----:B------:R-:W-:Y:S04]  /*2c180*/  STL.64 [R1+0x120], R32 ;  /* 0x0001202001007387 */ /* 0x000fe80000100a00 */
[----:B------:R0:W-:Y:S04]  /*2c190*/  STL.64 [R1+0x128], R34 ;  /* 0x0001282201007387 */ /* 0x0001e80000100a00 */
[----:B0-----:R-:W3:Y:S04]  /*2c1a0*/  LDL.LU.64 R34, [R1+0x1e98] ;  /* 0x001e980001227983 */ /* 0x001ee80000300a00 */
[----:B------:R-:W3:Y:S04]  /*2c1b0*/  LDL.LU.64 R32, [R1+0x1e90] ;  /* 0x001e900001207983 */ /* 0x000ee80000300a00 */
        /* <DEDUP_REMOVED lines=13> */
[----:B------:R0:W-:Y:S01]  /*2c290*/  STL.64 [R1+0x78], R18 ;  /* 0x0000781201007387 */ /* 0x0001e20000100a00 */
[----:B----4-:R-:W-:Y:S03]  /*2c2a0*/  HMMA.16816.F32 R36, R36, R44, R56 ;  /* 0x0000002c2424723c */ /* 0x010fe60000001838 */
[----:B0-----:R-:W4:Y:S04]  /*2c2b0*/  LDL.LU.64 R18, [R1+0x1e58] ;  /* 0x001e580001127983 */ /* 0x001f280000300a00 */
[----:B------:R-:W4:Y:S04]  /*2c2c0*/  LDL.LU.64 R16, [R1+0x1e50] ;  /* 0x001e500001107983 */ /* 0x000f280000300a00 */
[----:B------:R-:W-:Y:S04]  /*2c2d0*/  STL.64 [R1+0x60], R48 ;  /* 0x0000603001007387 */ /* 0x000fe80000100a00 */
[----:B------:R0:W-:Y:S04]  /*2c2e0*/  STL.64 [R1+0x68], R50 ;  /* 0x0000683201007387 */ /* 0x0001e80000100a00 */
[----:B0-----:R-:W4:Y:S04]  /*2c2f0*/  LDL.LU.64 R50, [R1+0x1e48] ;  /* 0x001e480001327983 */ /* 0x001f280000300a00 */
[----:B------:R-:W4:Y:S04]  /*2c300*/  LDL.LU.64 R48, [R1+0x1e40] ;  /* 0x001e400001307983 */ /* 0x000f280000300a00 */
[----:B------:R-:W-:Y:S04]  /*2c310*/  STL.64 [R1+0x50], R52 ;  /* 0x0000503401007387 */ /* 0x000fe80000100a00 */
[----:B------:R0:W-:Y:S04]  /*2c320*/  STL.64 [R1+0x58], R54 ;  /* 0x0000583601007387 */ /* 0x0001e80000100a00 */
[----:B0-----:R-:W4:Y:S04]  /*2c330*/  LDL.LU.64 R54, [R1+0x1e38] ;  /* 0x001e380001367983 */ /* 0x001f280000300a00 */
[----:B------:R-:W4:Y:S01]  /*2c340*/  LDL.LU.64 R52, [R1+0x1e30] ;  /* 0x001e300001347983 */ /* 0x000f220000300a00 */
[----:B--2---:R-:W-:-:S02]  /*2c350*/  IMAD R42, R42, 0x100, R46 ;  /* 0x000001002a2a7824 */ /* 0x004fc400078e022e */
[----:B------:R-:W-:Y:S02]  /*2c360*/  IMAD R40, R40, 0x100, R61 ;  /* 0x0000010028287824 */ /* 0x000fe400078e023d */
[----:B------:R-:W2:Y:S04]  /*2c370*/  LDL.LU R61, [R1+0x6cc] ;  /* 0x0006cc00013d7983 */ /* 0x000ea80000300800 */
[----:B------:R-:W2:Y:S04]  /*2c380*/  LDL.LU R46, [R1+0x6c8] ;  /* 0x0006c800012e7983 */ /* 0x000ea80000300800 */
[----:B------:R-:W2:Y:S04]  /*2c390*/  LDL.LU.64 R58, [R1+0x1e28] ;  /* 0x001e2800013a7983 */ /* 0x000ea80000300a00 */
[----:B------:R-:W2:Y:S01]  /*2c3a0*/  LDL.LU.64 R56, [R1+0x1e20] ;  /* 0x001e200001387983 */ /* 0x000ea20000300a00 */
[----:B------:R-:W-:-:S02]  /*2c3b0*/  IMAD R41, R41, 0x100, R60 ;  /* 0x0000010029297824 */ /* 0x000fc400078e023c */
[----:B------:R-:W-:Y:S01]  /*2c3c0*/  IMAD R43, R43, 0x100, R47 ;  /* 0x000001002b2b7824 */ /* 0x000fe200078e022f */
[----:B------:R0:W-:Y:S04]  /*2c3d0*/  STL.64 [R1+0x30], R36 ;  /* 0x0000302401007387 */ /* 0x0001e80000100a00 */
[----:B------:R1:W-:Y:S01]  /*2c3e0*/  STL.64 [R1+0x38], R38 ;  /* 0x0000382601007387 */ /* 0x0003e20000100a00 */
[----:B0-----:R-:W-:Y:S02]  /*2c3f0*/  F2FP.F16.E5M2.UNPACK_B R36, R40 ;  /* 0x00000028ff24723e */ /* 0x001fe400020004ff */
[----:B------:R-:W-:Y:S02]  /*2c400*/  F2FP.F16.E5M2.UNPACK_B R37, R41 ;  /* 0x00000029ff25723e */ /* 0x000fe400020004ff */
[----:B-1----:R-:W-:-:S02]  /*2c410*/  F2FP.F16.E5M2.UNPACK_B R38, R42 ;  /* 0x0000002aff26723e */ /* 0x002fc400020004ff */
[----:B------:R-:W-:Y:S01]  /*2c420*/  F2FP.F16.E5M2.UNPACK_B R39, R43 ;  /* 0x0000002bff27723e */ /* 0x000fe200020004ff */
[----:B------:R-:W2:Y:S04]  /*2c430*/  LDL.LU R40, [R1+0x6b0] ;  /* 0x0006b00001287983 */ /* 0x000ea80000300800 */
[----:B------:R-:W2:Y:S04]  /*2c440*/  LDL.LU R41, [R1+0x6b8] ;  /* 0x0006b80001297983 */ /* 0x000ea80000300800 */
[----:B------:R-:W2:Y:S04]  /*2c450*/  LDL.LU R42, [R1+0x6c0] ;  /* 0x0006c000012a7983 */ /* 0x000ea80000300800 */
[----:B------:R-:W2:Y:S01]  /*2c460*/  LDL.LU R43, [R1+0x6c4] ;  /* 0x0006c400012b7983 */ /* 0x000ea20000300800 */
[C---:B---3--:R-:W-:Y:S08]  /*2c470*/  HMMA.16816.F32 R20, R36.reuse, R14, R20 ;  /* 0x0000000e2414723c */ /* 0x048ff00000001814 */
[C---:B------:R-:W-:Y:S08]  /*2c480*/  HMMA.16816.F32 R24, R36.reuse, R12, R24 ;  /* 0x0000000c2418723c */ /* 0x040ff00000001818 */
[C---:B------:R-:W-:Y:S08]  /*2c490*/  HMMA.16816.F32 R28, R36.reuse, R10, R28 ;  /* 0x0000000a241c723c */ /* 0x040ff0000000181c */
[C---:B----4-:R-:W-:Y:S08]  /*2c4a0*/  HMMA.16816.F32 R52, R36.reuse, R4, R52 ;  /* 0x000000042434723c */ /* 0x050ff00000001834 */
[----:B--2---:R-:W-:-:S15]  /*2c4b0*/  HMMA.16816.F32 R56, R36, R2, R56 ;  /* 0x000000022438723c */ /* 0x004fde0000001838 */
[----:B------:R-:W-:-:S04]  /*2c4c0*/  NOP ;  /* 0x0000000000007918 */ /* 0x000fc80000000000 */
[----:B------:R-:W-:Y:S04]  /*2c4d0*/  STL.64 [R1+0x10], R56 ;  /* 0x0000103801007387 */ /* 0x000fe80000100a00 */
[----:B------:R0:W-:Y:S04]  /*2c4e0*/  STL.64 [R1+0x18], R58 ;  /* 0x0000183a01007387 */ /* 0x0001e80000100a00 */
[----:B0-----:R-:W2:Y:S04]  /*2c4f0*/  LDL.LU R58, [R1+0x6b4] ;  /* 0x0006b400013a7983 */ /* 0x001ea80000300800 */
[----:B------:R-:W3:Y:S04]  /*2c500*/  LDL.LU R59, [R1+0x6bc] ;  /* 0x0006bc00013b7983 */ /* 0x000ee80000300800 */
[----:B------:R-:W4:Y:S04]  /*2c510*/  LDL.LU R60, [R1+0x248] ;  /* 0x00024800013c7983 */ /* 0x000f280000300800 */
[----:B------:R-:W4:Y:S04]  /*2c520*/  LDL.LU R47, [R1+0x24c] ;  /* 0x00024c00012f7983 */ /* 0x000f280000300800 */
[----:B------:R-:W-:Y:S04]  /*2c530*/  STL.64 [R1], R52 ;  /* 0x0000003401007387 */ /* 0x000fe80000100a00 */
[----:B------:R0:W-:Y:S02]  /*2c540*/  STL.64 [R1+0x8], R54 ;  /* 0x0000083601007387 */ /* 0x0001e40000100a00 */
[C---:B0-----:R-:W-:Y:S08]  /*2c550*/  HMMA.16816.F32 R52, R36.reuse, R6, R48 ;  /* 0x000000062434723c */ /* 0x041ff00000001830 */
[----:B------:R-:W-:Y:S01]  /*2c560*/  HMMA.16816.F32 R48, R36, R8, R16 ;  /* 0x000000082430723c */ /* 0x000fe20000001810 */
[----:B------:R-:W-:-:S02]  /*2c570*/  IMAD.MOV.U32 R16, RZ, RZ, R32 ;  /* 0x000000ffff107224 */ /* 0x000fc400078e0020 */
[----:B------:R-:W-:Y:S02]  /*2c580*/  IMAD.MOV.U32 R17, RZ, RZ, R33 ;  /* 0x000000ffff117224 */ /* 0x000fe400078e0021 */
[----:B------:R-:W-:Y:S02]  /*2c590*/  IMAD.MOV.U32 R18, RZ, RZ, R34 ;  /* 0x000000ffff127224 */ /* 0x000fe400078e0022 */
[----:B------:R-:W-:-:S04]  /*2c5a0*/  IMAD.MOV.U32 R19, RZ, RZ, R35 ;  /* 0x000000ffff137224 */ /* 0x000fc800078e0023 */
[----:B------:R-:W-:Y:S04]  /*2c5b0*/  STL.64 [R1+0x1d20], R54 ;  /* 0x001d203601007387 */ /* 0x000fe80000100a00 */
[----:B------:R-:W-:Y:S04]  /*2c5c0*/  STL.64 [R1+0x1d18], R52 ;  /* 0x001d183401007387 */ /* 0x000fe80000100a00 */
[----:B------:R-:W-:Y:S04]  /*2c5d0*/  STL.64 [R1+0x1d30], R50 ;  /* 0x001d303201007387 */ /* 0x000fe80000100a00 */
[----:B------:R-:W-:Y:S04]  /*2c5e0*/  STL.64 [R1+0x1d28], R48 ;  /* 0x001d283001007387 */ /* 0x000fe80000100a00 */
[----:B------:R-:W-:Y:S04]  /*2c5f0*/  STL.64 [R1+0x1d10], R30 ;  /* 0x001d101e01007387 */ /* 0x000fe80000100a00 */
[----:B------:R0:W-:Y:S04]  /*2c600*/  STL.64 [R1+0x1d08], R28 ;  /* 0x001d081c01007387 */ /* 0x0001e80000100a00 */
[----:B------:R-:W-:Y:S04]  /*2c610*/  STL [R1+0x1d44], R24 ;  /* 0x001d441801007387 */ /* 0x000fe80000100800 */
[----:B------:R-:W-:Y:S04]  /*2c620*/  STL [R1+0x1d40], R25 ;  /* 0x001d401901007387 */ /* 0x000fe80000100800 */
[----:B------:R-:W-:Y:S04]  /*2c630*/  STL [R1+0x1d3c], R26 ;  /* 0x001d3c1a01007387 */ /* 0x000fe80000100800 */
[----:B------:R-:W-:Y:S04]  /*2c640*/  STL [R1+0x1d38], R27 ;  /* 0x001d381b01007387 */ /* 0x000fe80000100800 */
[----:B------:R-:W-:Y:S04]  /*2c650*/  STL.64 [R1+0x1d50], R22 ;  /* 0x001d501601007387 */ /* 0x000fe80000100a00 */
[----:B------:R-:W-:Y:S04]  /*2c660*/  STL.64 [R1+0x1d48], R20 ;  /* 0x001d481401007387 */ /* 0x000fe80000100a00 */
[----:B------:R-:W4:Y:S04]  /*2c670*/  LDL.LU R32, [R1+0x1e18] ;  /* 0x001e180001207983 */ /* 0x000f280000300800 */
[----:B------:R-:W4:Y:S04]  /*2c680*/  LDL.LU R33, [R1+0x1e14] ;  /* 0x001e140001217983 */ /* 0x000f280000300800 */
[----:B------:R-:W4:Y:S04]  /*2c690*/  LDL.LU R34, [R1+0x1e10] ;  /* 0x001e100001227983 */ /* 0x000f280000300800 */
[----:B------:R-:W4:Y:S01]  /*2c6a0*/  LDL.LU R35, [R1+0x1e0c] ;  /* 0x001e0c0001237983 */ /* 0x000f220000300800 */
[----:B------:R-:W-:-:S02]  /*2c6b0*/  IMAD R42, R42, 0x100, R43 ;  /* 0x000001002a2a7824 */ /* 0x000fc400078e022b */
[----:B------:R-:W-:Y:S02]  /*2c6c0*/  IMAD R43, R46, 0x100, R61 ;  /* 0x000001002e2b7824 */ /* 0x000fe400078e023d */
[----:B------:R-:W4:Y:S04]  /*2c6d0*/  LDL.LU R46, [R1+0x258] ;  /* 0x00025800012e7983 */ /* 0x000f280000300800 */
[----:B0-----:R-:W4:Y:S04]  /*2c6e0*/  LDL.LU R28, [R1+0x80] ;  /* 0x00008000011c7983 */ /* 0x001f280000300800 */
[----:B------:R-:W4:Y:S04]  /*2c6f0*/  LDL.LU R29, [R1+0x84] ;  /* 0x00008400011d7983 */ /* 0x000f280000300800 */
[----:B------:R-:W4:Y:S04]  /*2c700*/  LDL.LU R30, [R1+0x88] ;  /* 0x00008800011e7983 */ /* 0x000f280000300800 */
[----:B------:R-:W4:Y:S04]  /*2c710*/  LDL.LU R31, [R1+0x8c] ;  /* 0x00008c00011f7983 */ /* 0x000f280000300800 */
[----:B------:R-:W4:Y:S04]  /*2c720*/  LDL.LU R5, [R1+0x25c] ;  /* 0x00025c0001057983 */ /* 0x000f280000300800 */
[----:B------:R-:W4:Y:S01]  /*2c730*/  LDL.LU R6, [R1+0x268] ;  /* 0x0002680001067983 */ /* 0x000f220000300800 */
[----:B--2---:R-:W-:-:S02]  /*2c740*/  IMAD R40, R40, 0x100, R58 ;  /* 0x0000010028287824 */ /* 0x004fc400078e023a */
[----:B---3--:R-:W-:Y:S01]  /*2c750*/  IMAD R41, R41, 0x100, R59 ;  /* 0x0000010029297824 */ /* 0x008fe200078e023b */
[----:B----4-:R-:W-:-:S15]  /*2c760*/  HMMA.16816.F32 R32, R36, R44, R32 ;  /* 0x0000002c2420723c */ /* 0x010fde0000001820 */
[----:B------:R-:W-:-:S04]  /*2c770*/  NOP ;  /* 0x0000000000007918 */ /* 0x000fc80000000000 */
[----:B------:R-:W-:Y:S04]  /*2c780*/  STL.64 [R1+0x1d60], R34 ;  /* 0x001d602201007387 */ /* 0x000fe80000100a00 */
[----:B------:R-:W-:Y:S04]  /*2c790*/  STL.64 [R1+0x1d58], R32 ;  /* 0x001d582001007387 */ /* 0x000fe80000100a00 */
[----:B------:R-:W2:Y:S04]  /*2c7a0*/  LDL.LU R7, [R1+0x26c] ;  /* 0x00026c0001077983 */ /* 0x000ea80000300800 */
[----:B------:R-:W3:Y:S04]  /*2c7b0*/  LDL.LU R8, [R1+0x278] ;  /* 0x0002780001087983 */ /* 0x000ee80000300800 */
        /* <DEDUP_REMOVED lines=9> */
[----:B------:R-:W-:-:S03]  /*2c850*/  F2FP.F16.E5M2.UNPACK_B R2, R60.H1 ;  /* 0x0000003cff02723e */ /* 0x000fc600030004ff */
[----:B------:R-:W4:Y:S04]  /*2c860*/  LDL.LU R61, [R1+0x288] ;  /* 0x00028800013d7983 */ /* 0x000f280000300800 */
[----:B------:R-:W4:Y:S01]  /*2c870*/  LDL.LU R60, [R1+0x28c] ;  /* 0x00028c00013c7983 */ /* 0x000f220000300800 */
[----:B------:R-:W-:-:S03]  /*2c880*/  F2FP.F16.E5M2.UNPACK_B R3, R47.H1 ;  /* 0x0000002fff03723e */ /* 0x000fc600030004ff */
[----:B------:R-:W4:Y:S04]  /*2c890*/  LDL.LU R47, [R1+0x298] ;  /* 0x00029800012f7983 */ /* 0x000f280000300800 */
[----:B------:R-:W4:Y:S04]  /*2c8a0*/  LDL.LU R52, [R1+0x100] ;  /* 0x0001000001347983 */ /* 0x000f280000300800 */
[----:B------:R-:W4:Y:S04]  /*2c8b0*/  LDL.LU R53, [R1+0x104] ;  /* 0x0001040001357983 */ /* 0x000f280000300800 */
[----:B------:R-:W4:Y:S04]  /*2c8c0*/  LDL.LU R54, [R1+0x108] ;  /* 0x0001080001367983 */ /* 0x000f280000300800 */
[----:B------:R-:W4:Y:S01]  /*2c8d0*/  LDL.LU R55, [R1+0x10c] ;  /* 0x00010c0001377983 */ /* 0x000f220000300800 */
[----:B------:R-:W-:-:S02]  /*2c8e0*/  F2FP.F16.E5M2.UNPACK_B R40, R40 ;  /* 0x00000028ff28723e */ /* 0x000fc400020004ff */
[----:B------:R-:W-:Y:S02]  /*2c8f0*/  F2FP.F16.E5M2.UNPACK_B R41, R41 ;  /* 0x00000029ff29723e */ /* 0x000fe400020004ff */
[----:B------:R-:W-:Y:S02]  /*2c900*/  F2FP.F16.E5M2.UNPACK_B R42, R42 ;  /* 0x0000002aff2a723e */ /* 0x000fe400020004ff */
[----:B------:R-:W-:Y:S02]  /*2c910*/  F2FP.F16.E5M2.UNPACK_B R43, R43 ;  /* 0x0000002bff2b723e */ /* 0x000fe400020004ff */
[----:B------:R-:W-:Y:S02]  /*2c920*/  F2FP.F16.E5M2.UNPACK_B R4, R46.H1 ;  /* 0x0000002eff04723e */ /* 0x000fe400030004ff */
[----:B------:R-:W-:Y:S02]  /*2c930*/  F2FP.F16.E5M2.UNPACK_B R5, R5.H1 ;  /* 0x00000005ff05723e */ /* 0x000fe400030004ff */
[----:B------:R-:W-:Y:S01]  /*2c940*/  F2FP.F16.E5M2.UNPACK_B R6, R6.H1 ;  /* 0x00000006ff06723e */ /* 0x000fe200030004ff */
[----:B------:R-:W4:Y:S01]  /*2c950*/  LDL.LU R46, [R1+0x29c] ;  /* 0x00029c00012e7983 */ /* 0x000f220000300800 */
[C---:B------:R-:W-:Y:S08]  /*2c960*/  HMMA.16816.F32 R36, R40.reuse, R2, R28 ;  /* 0x000000022824723c */ /* 0x040ff0000000181c */
[----:B------:R-:W-:Y:S11]  /*2c970*/  HMMA.16816.F32 R16, R40, R4, R16 ;  /* 0x000000042810723c */ /* 0x000ff60000001810 */
[----:B------:R-:W-:Y:S04]  /*2c980*/  STL.64 [R1+0x1d70], R38 ;  /* 0x001d702601007387 */ /* 0x000fe80000100a00 */
[----:B------:R-:W-:Y:S04]  /*2c990*/  STL.64 [R1+0x1d68], R36 ;  /* 0x001d682401007387 */ /* 0x000fe80000100a00 */
[----:B------:R-:W-:Y:S04]  /*2c9a0*/  STL [R1+0x1d04], R16 ;  /* 0x001d041001007387 */ /* 0x000fe80000100800 */
[----:B------:R-:W-:Y:S04]  /*2c9b0*/  STL [R1+0x1d00], R17 ;  /* 0x001d001101007387 */ /* 0x000fe80000100800 */
[----:B------:R-:W-:Y:S04]  /*2c9c0*/  STL [R1+0x1cfc], R18 ;  /* 0x001cfc1201007387 */ /* 0x000fe80000100800 */
[----:B------:R-:W-:Y:S01]  /*2c9d0*/  STL [R1+0x1cf8], R19 ;  /* 0x001cf81301007387 */ /* 0x000fe20000100800 */
[----:B--2---:R-:W-:-:S02]  /*2c9e0*/  F2FP.F16.E5M2.UNPACK_B R7, R7.H1 ;  /* 0x00000007ff07723e */ /* 0x004fc400030004ff */
[----:B---3--:R-:W-:-:S03]  /*2c9f0*/  F2FP.F16.E5M2.UNPACK_B R8, R8.H1 ;  /* 0x00000008ff08723e */ /* 0x008fc600030004ff */
[----:B------:R-:W-:Y:S02]  /*2ca00*/  STL.64 [R1+0x1e00], R6 ;  /* 0x001e000601007387 */ /* 0x000fe40000100a00 */
[C---:B----4-:R-:W-:Y:S01]  /*2ca10*/  HMMA.16816.F32 R56, R40.reuse, R6, R56 ;  /* 0x000000062838723c */ /* 0x050fe20000001838 */
[----:B------:R-:W-:Y:S01]  /*2ca20*/  F2FP.F16.E5M2.UNPACK_B R9, R9.H1 ;  /* 0x00000009ff09723e */ /* 0x000fe200030004ff */
[----:B------:R0:W-:Y:S06]  /*2ca30*/  STL.64 [R1+0x1df8], R4 ;  /* 0x001df80401007387 */ /* 0x0001ec0000100a00 */
[----:B0-----:R-:W-:Y:S01]  /*2ca40*/  HMMA.16816.F32 R4, R40, R8, R48 ;  /* 0x000000082804723c */ /* 0x001fe20000001830 */
[----:B------:R-:W-:-:S02]  /*2ca50*/  F2FP.F16.E5M2.UNPACK_B R10, R61.H1 ;  /* 0x0000003dff0a723e */ /* 0x000fc400030004ff */
[----:B------:R-:W-:-:S08]  /*2ca60*/  F2FP.F16.E5M2.UNPACK_B R11, R60.H1 ;  /* 0x0000003cff0b723e */ /* 0x000fd000030004ff */
[----:B------:R-:W-:Y:S04]  /*2ca70*/  STL [R1+0x1cf4], R56 ;  /* 0x001cf43801007387 */ /* 0x000fe80000100800 */
[----:B------:R-:W-:Y:S04]  /*2ca80*/  STL [R1+0x1cf0], R57 ;  /* 0x001cf03901007387 */ /* 0x000fe80000100800 */
[----:B------:R-:W-:Y:S04]  /*2ca90*/  STL [R1+0x1cec], R58 ;  /* 0x001cec3a01007387 */ /* 0x000fe80000100800 */
[----:B------:R-:W-:Y:S04]  /*2caa0*/  STL [R1+0x1ce8], R59 ;  /* 0x001ce83b01007387 */ /* 0x000fe80000100800 */
[----:B------:R-:W-:Y:S04]  /*2cab0*/  STL.64 [R1+0x20], R4 ;  /* 0x0000200401007387 */ /* 0x000fe80000100a00 */
[----:B------:R0:W-:Y:S02]  /*2cac0*/  STL.64 [R1+0x28], R6 ;  /* 0x0000280601007387 */ /* 0x0001e40000100a00 */
[----:B0-----:R-:W-:Y:S01]  /*2cad0*/  HMMA.16816.F32 R4, R40, R10, R52 ;  /* 0x0000000a2804723c */ /* 0x001fe20000001834 */
[----:B------:R-:W-:-:S15]  /*2cae0*/  IMAD.MOV.U32 R55, RZ, RZ, R0 ;  /* 0x000000ffff377224 */ /* 0x000fde00078e0000 */
[----:B------:R-:W-:-:S03]  /*2caf0*/  NOP ;  /* 0x0000000000007918 */ /* 0x000fc60000000000 */
[----:B------:R-:W-:Y:S02]  /*2cb00*/  IMAD.MOV.U32 R18, RZ, RZ, R6 ;  /* 0x000000ffff127224 */ /* 0x000fe400078e0006 */
[----:B------:R-:W-:Y:S02]  /*2cb10*/  IMAD.MOV.U32 R19, RZ, RZ, R7 ;  /* 0x000000ffff137224 */ /* 0x000fe400078e0007 */
[----:B------:R-:W-:Y:S02]  /*2cb20*/  IMAD.MOV.U32 R16, RZ, RZ, R4 ;  /* 0x000000ffff107224 */ /* 0x000fe400078e0004 */
[----:B------:R-:W-:Y:S01]  /*2cb30*/  IMAD.MOV.U32 R17, RZ, RZ, R5 ;  /* 0x000000ffff117224 */ /* 0x000fe200078e0005 */
[----:B------:R-:W-:Y:S04]  /*2cb40*/  STL.64 [R1+0x1d80], R18 ;  /* 0x001d801201007387 */ /* 0x000fe80000100a00 */
[----:B------:R0:W-:Y:S04]  /*2cb50*/  STL.64 [R1+0x1d78], R16 ;  /* 0x001d781001007387 */ /* 0x0001e80000100a00 */
[----:B------:R-:W2:Y:S04]  /*2cb60*/  LDL.LU R52, [R1+0x150] ;  /* 0x0001500001347983 */ /* 0x000ea80000300800 */
[----:B------:R-:W2:Y:S04]  /*2cb70*/  LDL.LU R53, [R1+0x154] ;  /* 0x0001540001357983 */ /* 0x000ea80000300800 */
[----:B------:R-:W2:Y:S04]  /*2cb80*/  LDL.LU R54, [R1+0x158] ;  /* 0x0001580001367983 */ /* 0x000ea80000300800 */
[----:B------:R-:W3:Y:S04]  /*2cb90*/  LDL.LU R0, [R1+0x1e08] ;  /* 0x001e080001007983 */ /* 0x000ee80000300800 */
[----:B------:R-:W4:Y:S04]  /*2cba0*/  LDL.LU R32, [R1+0x1b0] ;  /* 0x0001b00001207983 */ /* 0x000f280000300800 */
[----:B------:R-:W4:Y:S04]  /*2cbb0*/  LDL.LU R33, [R1+0x1b4] ;  /* 0x0001b40001217983 */ /* 0x000f280000300800 */
[----:B------:R-:W4:Y:S04]  /*2cbc0*/  LDL.LU R34, [R1+0x1b8] ;  /* 0x0001b80001227983 */ /* 0x000f280000300800 */
[----:B------:R-:W4:Y:S04]  /*2cbd0*/  LDL.LU R35, [R1+0x1bc] ;  /* 0x0001bc0001237983 */ /* 0x000f280000300800 */
[----:B------:R-:W2:Y:S04]  /*2cbe0*/  LDL.LU R4, [R1+0x160] ;  /* 0x0001600001047983 */ /* 0x000ea80000300800 */
[----:B------:R-:W2:Y:S04]  /*2cbf0*/  LDL.LU R5, [R1+0x164] ;  /* 0x0001640001057983 */ /* 0x000ea80000300800 */
[----:B------:R-:W2:Y:S04]  /*2cc00*/  LDL.LU R6, [R1+0x168] ;  /* 0x0001680001067983 */ /* 0x000ea80000300800 */
[----:B------:R-:W2:Y:S04]  /*2cc10*/  LDL.LU R7, [R1+0x16c] ;  /* 0x00016c0001077983 */ /* 0x000ea80000300800 */
[----:B------:R-:W4:Y:S04]  /*2cc20*/  LDL.LU R14, [R1+0x2a8] ;  /* 0x0002a800010e7983 */ /* 0x000f280000300800 */
[----:B0-----:R-:W4:Y:S04]  /*2cc30*/  LDL.LU R16, [R1+0x200] ;  /* 0x0002000001107983 */ /* 0x001f280000300800 */
        /* <DEDUP_REMOVED lines=14> */
[----:B---3--:R-:W-:-:S03]  /*2cd20*/  IMAD.MOV.U32 R19, RZ, RZ, R0 ;  /* 0x000000ffff137224 */ /* 0x008fc600078e0000 */
[----:B------:R-:W3:Y:S04]  /*2cd30*/  LDL.LU R0, [R1+0x6e8] ;  /* 0x0006e80001007983 */ /* 0x000ee80000300800 */
[----:B------:R-:W3:Y:S04]  /*2cd40*/  LDL.LU R28, [R1+0x1a0] ;  /* 0x0001a000011c7983 */ /* 0x000ee80000300800 */
[----:B------:R-:W3:Y:S04]  /*2cd50*/  LDL.LU R29, [R1+0x1a4] ;  /* 0x0001a400011d7983 */ /* 0x000ee80000300800 */
[----:B------:R-:W3:Y:S04]  /*2cd60*/  LDL.LU R30, [R1+0x1a8] ;  /* 0x0001a800011e7983 */ /* 0x000ee80000300800 */
[----:B------:R-:W3:Y:S04]  /*2cd70*/  LDL.LU R31, [R1+0x1ac] ;  /* 0x0001ac00011f7983 */ /* 0x000ee80000300800 */
[----:B------:R-:W3:Y:S01]  /*2cd80*/  LDL.LU R20, [R1+0x1e0] ;  /* 0x0001e00001147983 */ /* 0x000ee20000300800 */
[----:B--2---:R-:W-:Y:S03]  /*2cd90*/  HMMA.16816.F32 R4, R40, R12, R4 ;  /* 0x0000000c2804723c */ /* 0x004fe60000001804 */
        /* <DEDUP_REMOVED lines=10> */
[----:B------:R-:W2:Y:S01]  /*2ce40*/  LDL.LU R51, [R1+0x17c] ;  /* 0x00017c0001337983 */ /* 0x000ea20000300800 */
[----:B------:R-:W-:-:S02]  /*2ce50*/  IMAD.MOV.U32 R58, RZ, RZ, R6 ;  /* 0x000000ffff3a7224 */ /* 0x000fc400078e0006 */
[----:B------:R-:W-:Y:S02]  /*2ce60*/  IMAD.MOV.U32 R59, RZ, RZ, R7 ;  /* 0x000000ffff3b7224 */ /* 0x000fe400078e0007 */
[----:B------:R-:W-:Y:S02]  /*2ce70*/  IMAD.MOV.U32 R56, RZ, RZ, R4 ;  /* 0x000000ffff387224 */ /* 0x000fe400078e0004 */
[----:B------:R-:W-:Y:S01]  /*2ce80*/  IMAD.MOV.U32 R57, RZ, RZ, R5 ;  /* 0x000000ffff397224 */ /* 0x000fe200078e0005 */
[----:B------:R-:W2:Y:S04]  /*2ce90*/  LDL.LU.64 R6, [R1+0x1e00] ;  /* 0x001e000001067983 */ /* 0x000ea80000300a00 */
[----:B------:R-:W2:Y:S01]  /*2cea0*/  LDL.LU.64 R4, [R1+0x1df8] ;  /* 0x001df80001047983 */ /* 0x000ea20000300a00 */
[----:B----4-:R-:W-:-:S02]  /*2ceb0*/  F2FP.F16.E5M2.UNPACK_B R14, R14.H1 ;  /* 0x0000000eff0e723e */ /* 0x010fc400030004ff */
[----:B------:R-:W-:-:S07]  /*2cec0*/  F2FP.F16.E5M2.UNPACK_B R15, R15.H1 ;  /* 0x0000000fff0f723e */ /* 0x000fce00030004ff */
[----:B------:R-:W-:Y:S01]  /*2ced0*/  HMMA.16816.F32 R16, R40, R14, R16 ;  /* 0x0000000e2810723c */ /* 0x000fe20000001810 */
[----:B------:R-:W-:Y:S02]  /*2cee0*/  F2FP.F16.E5M2.UNPACK_B R44, R44.H1 ;  /* 0x0000002cff2c723e */ /* 0x000fe400030004ff */
[----:B------:R-:W-:Y:S01]  /*2cef0*/  F2FP.F16.E5M2.UNPACK_B R45, R45.H1 ;  /* 0x0000002dff2d723e */ /* 0x000fe200030004ff */
[----:B------:R-:W-:Y:S04]  /*2cf00*/  STL.64 [R1+0x1d90], R58 ;  /* 0x001d903a01007387 */ /* 0x000fe80000100a00 */
[----:B------:R-:W-:Y:S01]  /*2cf10*/  STL.64 [R1+0x1d88], R56 ;  /* 0x001d883801007387 */ /* 0x000fe20000100a00 */
[----:B------:R-:W-:Y:S02]  /*2cf20*/  IMAD R46, R46, 0x100, R37 ;  /* 0x000001002e2e7824 */ /* 0x000fe400078e0225 */
[----:B------:R-:W-:-:S02]  /*2cf30*/  IMAD R47, R47, 0x100, R38 ;  /* 0x000001002f2f7824 */ /* 0x000fc400078e0226 */
[----:B------:R-:W-:-:S06]  /*2cf40*/  IMAD R60, R60, 0x100, R39 ;  /* 0x000001003c3c7824 */ /* 0x000fcc00078e0227 */
[----:B------:R-:W-:Y:S04]  /*2cf50*/  STL.64 [R1+0x1d0], R16 ;  /* 0x0001d01001007387 */ /* 0x000fe80000100a00 */
[----:B------:R0:W-:Y:S02]  /*2cf60*/  STL.64 [R1+0x1d8], R18 ;  /* 0x0001d81201007387 */ /* 0x0001e40000100a00 */
[----:B0-----:R-:W-:Y:S01]  /*2cf70*/  HMMA.16816.F32 R16, R40, R44, R32 ;  /* 0x0000002c2810723c */ /* 0x001fe20000001820 */
[----:B------:R-:W-:Y:S02]  /*2cf80*/  F2FP.F16.E5M2.UNPACK_B R40, R46 ;  /* 0x0000002eff28723e */ /* 0x000fe400020004ff */
[----:B------:R-:W-:Y:S02]  /*2cf90*/  F2FP.F16.E5M2.UNPACK_B R41, R47 ;  /* 0x0000002fff29723e */ /* 0x000fe400020004ff */
[----:B------:R-:W-:Y:S01]  /*2cfa0*/  F2FP.F16.E5M2.UNPACK_B R42, R60 ;  /* 0x0000003cff2a723e */ /* 0x000fe200020004ff */
[----:B------:R-:W-:Y:S04]  /*2cfb0*/  STL [R1+0x1dcc], R44 ;  /* 0x001dcc2c01007387 */ /* 0x000fe80000100800 */
[----:B------:R-:W-:Y:S09]  /*2cfc0*/  STL [R1+0x1dc8], R45 ;  /* 0x001dc82d01007387 */ /* 0x000ff20000100800 */
[----:B------:R-:W-:Y:S04]  /*2cfd0*/  STL.64 [R1+0xb0], R16 ;  /* 0x0000b01001007387 */ /* 0x000fe80000100a00 */
[----:B------:R2:W-:Y:S04]  /*2cfe0*/  STL.64 [R1+0xb8], R18 ;  /* 0x0000b81201007387 */ /* 0x0005e80000100a00 */
[----:B------:R-:W-:Y:S04]  /*2cff0*/  STL [R1+0x1dd4], R2 ;  /* 0x001dd40201007387 */ /* 0x000fe80000100800 */
[----:B------:R-:W-:Y:S01]  /*2d000*/  STL [R1+0x1dd0], R3 ;  /* 0x001dd00301007387 */ /* 0x000fe20000100800 */
[----:B---3--:R-:W-:-:S05]  /*2d010*/  IMAD R61, R0, 0x100, R61 ;  /* 0x00000100003d7824 */ /* 0x008fca00078e023d */
[----:B------:R-:W-:-:S07]  /*2d020*/  F2FP.F16.E5M2.UNPACK_B R43, R61 ;  /* 0x0000003dff2b723e */ /* 0x000fce00020004ff */
[C---:B--2---:R-:W-:Y:S08]  /*2d030*/  HMMA.16816.F32 R16, R40.reuse, R2, R20 ;  /* 0x000000022810723c */ /* 0x044ff00000001814 */
[C---:B------:R-:W-:Y:S11]  /*2d040*/  HMMA.16816.F32 R20, R40.reuse, R4, R24 ;  /* 0x000000042814723c */ /* 0x040ff60000001818 */
[----:B------:R-:W-:Y:S04]  /*2d050*/  STL.64 [R1+0x1b0], R16 ;  /* 0x0001b01001007387 */ /* 0x000fe80000100a00 */
[----:B------:R0:W-:Y:S02]  /*2d060*/  STL.64 [R1+0x1b8], R18 ;  /* 0x0001b81201007387 */ /* 0x0001e40000100a00 */
[C---:B0-----:R-:W-:Y:S02]  /*2d070*/  HMMA.16816.F32 R16, R40.reuse, R6, R28 ;  /* 0x000000062810723c */ /* 0x041fe4000000181c */
[----:B------:R-:W-:Y:S04]  /*2d080*/  STL.64 [R1+0x1db0], R6 ;  /* 0x001db00601007387 */ /* 0x000fe80000100a00 */
[----:B------:R-:W-:Y:S04]  /*2d090*/  STL.64 [R1+0x190], R20 ;  /* 0x0001901401007387 */ /* 0x000fe80000100a00 */
[----:B------:R-:W-:Y:S04]  /*2d0a0*/  STL.64 [R1+0x198], R22 ;  /* 0x0001981601007387 */ /* 0x000fe80000100a00 */
[----:B------:R0:W-:Y:S05]  /*2d0b0*/  STL.64 [R1+0x1da8], R4 ;  /* 0x001da80401007387 */ /* 0x0001ea0000100a00 */
[----:B------:R-:W-:Y:S04]  /*2d0c0*/  STL.64 [R1+0x180], R16 ;  /* 0x0001801001007387 */ /* 0x000fe80000100a00 */
[----:B------:R1:W-:Y:S01]  /*2d0d0*/  STL.64 [R1+0x188], R18 ;  /* 0x0001881201007387 */ /* 0x0003e20000100a00 */
[C---:B0-----:R-:W-:Y:S08]  /*2d0e0*/  HMMA.16816.F32 R4, R40.reuse, R10, R52 ;  /* 0x0000000a2804723c */ /* 0x041ff00000001834 */
[----:B-1----:R-:W-:Y:S11]  /*2d0f0*/  HMMA.16816.F32 R16, R40, R8, R48 ;  /* 0x000000082810723c */ /* 0x002ff60000001830 */
[----:B------:R-:W-:Y:S08]  /*2d100*/  STL.64 [R1+0x150], R4 ;  /* 0x0001500401007387 */ /* 0x000ff00000100a00 */
[----:B------:R-:W-:Y:S04]  /*2d110*/  STL.64 [R1+0x160], R16 ;  /* 0x0001601001007387 */ /* 0x000fe80000100a00 */
[----:B------:R-:W-:Y:S04]  /*2d120*/  STL.64 [R1+0x168], R18 ;  /* 0x0001681201007387 */ /* 0x000fe80000100a00 */
[----:B------:R-:W-:Y:S04]  /*2d130*/  STL [R1+0x158], R6 ;  /* 0x0001580601007387 */ /* 0x000fe80000100800 */
[----:B------:R-:W-:Y:S04]  /*2d140*/  STL.64 [R1+0x1da0], R10 ;  /* 0x001da00a01007387 */ /* 0x000fe80000100a00 */
[----:B------:R-:W-:Y:S04]  /*2d150*/  STL.64 [R1+0x1d98], R8 ;  /* 0x001d980801007387 */ /* 0x000fe80000100a00 */
[----:B------:R-:W2:Y:S04]  /*2d160*/  LDL.LU R48, [R1+0x30] ;  /* 0x0000300001307983 */ /* 0x000ea80000300800 */
[----:B------:R-:W2:Y:S04]  /*2d170*/  LDL.LU R49, [R1+0x34] ;  /* 0x0000340001317983 */ /* 0x000ea80000300800 */
[----:B------:R-:W3:Y:S04]  /*2d180*/  LDL.LU R50, [R1+0x38] ;  /* 0x0000380001327983 */ /* 0x000ee80000300800 */
[----:B------:R-:W3:Y:S04]  /*2d190*/  LDL.LU R51, [R1+0x3c] ;  /* 0x00003c0001337983 */ /* 0x000ee80000300800 */
[----:B---3--:R-:W-:Y:S04]  /*2d1a0*/  STL.64 [R1+0x1dc0], R50 ;  /* 0x001dc03201007387 */ /* 0x008fe80000100a00 */
[----:B--2---:R-:W-:Y:S04]  /*2d1b0*/  STL.64 [R1+0x1db8], R48 ;  /* 0x001db83001007387 */ /* 0x004fe80000100a00 */
[----:B------:R-:W2:Y:S04]  /*2d1c0*/  LDL.LU R20, [R1+0x50] ;  /* 0x0000500001147983 */ /* 0x000ea80000300800 */
[----:B------:R-:W2:Y:S04]  /*2d1d0*/  LDL.LU R21, [R1+0x54] ;  /* 0x0000540001157983 */ /* 0x000ea80000300800 */
[----:B------:R-:W3:Y:S04]  /*2d1e0*/  LDL.LU R22, [R1+0x58] ;  /* 0x0000580001167983 */ /* 0x000ee80000300800 */
[----:B------:R-:W3:Y:S04]  /*2d1f0*/  LDL.LU R23, [R1+0x5c] ;  /* 0x00005c0001177983 */ /* 0x000ee80000300800 */
[----:B---3--:R-:W-:Y:S04]  /*2d200*/  STL.64 [R1+0x1de0], R22 ;  /* 0x001de01601007387 */ /* 0x008fe80000100a00 */
[----:B--2---:R0:W-:Y:S04]  /*2d210*/  STL.64 [R1+0x1dd8], R20 ;  /* 0x001dd81401007387 */ /* 0x0041e80000100a00 */
        /* <DEDUP_REMOVED lines=8> */
[----:B------:R-:W2:Y:S04]  /*2d2a0*/  LDL.LU R38, [R1+0x78] ;  /* 0x0000780001267983 */ /* 0x000ea80000300800 */
[----:B------:R-:W2:Y:S04]  /*2d2b0*/  LDL.LU R39, [R1+0x7c] ;  /* 0x00007c0001277983 */ /* 0x000ea80000300800 */
[----:B------:R-:W3:Y:S04]  /*2d2c0*/  LDL.LU R56, [R1+0xe0] ;  /* 0x0000e00001387983 */ /* 0x000ee80000300800 */
[----:B------:R-:W3:Y:S04]  /*2d2d0*/  LDL.LU R57, [R1+0xe4] ;  /* 0x0000e40001397983 */ /* 0x000ee80000300800 */
[----:B------:R-:W3:Y:S04]  /*2d2e0*/  LDL.LU R58, [R1+0xe8] ;  /* 0x0000e800013a7983 */ /* 0x000ee80000300800 */
[----:B------:R-:W3:Y:S04]  /*2d2f0*/  LDL.LU R59, [R1+0xec] ;  /* 0x0000ec00013b7983 */ /* 0x000ee80000300800 */
[----:B0-----:R-:W4:Y:S04]  /*2d300*/  LDL.LU R20, [R1+0x130] ;  /* 0x0001300001147983 */ /* 0x001f280000300800 */
[----:B------:R-:W4:Y:S04]  /*2d310*/  LDL.LU R21, [R1+0x134] ;  /* 0x0001340001157983 */ /* 0x000f280000300800 */
[----:B------:R-:W4:Y:S04]  /*2d320*/  LDL.LU R22, [R1+0x138] ;  /* 0x0001380001167983 */ /* 0x000f280000300800 */
[----:B------:R-:W4:Y:S04]  /*2d330*/  LDL.LU R23, [R1+0x13c] ;  /* 0x00013c0001177983 */ /* 0x000f280000300800 */
        /* <DEDUP_REMOVED lines=22> */
[----:B------:R-:W-:-:S03]  /*2d4a0*/  IMAD.MOV.U32 R0, RZ, RZ, R7 ;  /* 0x000000ffff007224 */ /* 0x000fc600078e0007 */
        /* <DEDUP_REMOVED lines=14> */
[----:B------:R-:W3:Y:S04]  /*2d590*/  LDL.LU R28, [R1] ;  /* 0x00000000011c7983 */ /* 0x000ee80000300800 */
[----:B------:R-:W3:Y:S04]  /*2d5a0*/  LDL.LU R29, [R1+0x4] ;  /* 0x00000400011d7983 */ /* 0x000ee80000300800 */
[----:B------:R-:W3:Y:S04]  /*2d5b0*/  LDL.LU R30, [R1+0x8] ;  /* 0x00000800011e7983 */ /* 0x000ee80000300800 */
[----:B------:R-:W3:Y:S01]  /*2d5c0*/  LDL.LU R31, [R1+0xc] ;  /* 0x00000c00011f7983 */ /* 0x000ee20000300800 */
[C---:B----4-:R-:W-:Y:S08]  /*2d5d0*/  HMMA.16816.F32 R20, R40.reuse, R14, R20 ;  /* 0x0000000e2814723c */ /* 0x050ff00000001814 */
[----:B--2---:R-:W-:Y:S01]  /*2d5e0*/  HMMA.16816.F32 R32, R40, R12, R32 ;  /* 0x0000000c2820723c */ /* 0x004fe20000001820 */
[----:B---3--:R-:W-:-:S02]  /*2d5f0*/  IMAD R46, R46, 0x100, R2 ;  /* 0x000001002e2e7824 */ /* 0x008fc400078e0202 */
[----:B------:R-:W-:Y:S02]  /*2d600*/  IMAD R47, R47, 0x100, R3 ;  /* 0x000001002f2f7824 */ /* 0x000fe400078e0203 */
[----:B------:R-:W-:-:S14]  /*2d610*/  IMAD R60, R60, 0x100, R44 ;  /* 0x000001003c3c7824 */ /* 0x000fdc00078e022c */
[----:B------:R-:W-:Y:S04]  /*2d620*/  STL.64 [R1+0x140], R32 ;  /* 0x0001402001007387 */ /* 0x000fe80000100a00 */
[----:B------:R0:W-:Y:S01]  /*2d630*/  STL.64 [R1+0x148], R34 ;  /* 0x0001482201007387 */ /* 0x0001e20000100a00 */
[----:B------:R-:W-:-:S03]  /*2d640*/  IMAD R61, R61, 0x100, R45 ;  /* 0x000001003d3d7824 */ /* 0x000fc600078e022d */
[----:B0-----:R-:W2:Y:S04]  /*2d650*/  LDL.LU.64 R34, [R1+0x1df0] ;  /* 0x001df00001227983 */ /* 0x001ea80000300a00 */
[----:B------:R-:W2:Y:S04]  /*2d660*/  LDL.LU.64 R32, [R1+0x1de8] ;  /* 0x001de80001207983 */ /* 0x000ea80000300a00 */
[----:B------:R-:W-:Y:S04]  /*2d670*/  STL.64 [R1+0x130], R20 ;  /* 0x0001301401007387 */ /* 0x000fe80000100a00 */
[----:B------:R0:W-:Y:S04]  /*2d680*/  STL.64 [R1+0x138], R22 ;  /* 0x0001381601007387 */ /* 0x0001e80000100a00 */
[----:B0-----:R-:W3:Y:S04]  /*2d690*/  LDL.LU.64 R22, [R1+0x1de0] ;  /* 0x001de00001167983 */ /* 0x001ee80000300a00 */
[----:B------:R-:W3:Y:S04]  /*2d6a0*/  LDL.LU.64 R20, [R1+0x1dd8] ;  /* 0x001dd80001147983 */ /* 0x000ee80000300a00 */
[----:B------:R-:W4:Y:S04]  /*2d6b0*/  LDL.LU R2, [R1+0x1dd4] ;  /* 0x001dd40001027983 */ /* 0x000f280000300800 */
[----:B------:R-:W4:Y:S04]  /*2d6c0*/  LDL.LU R3, [R1+0x1dd0] ;  /* 0x001dd00001037983 */ /* 0x000f280000300800 */
[----:B------:R-:W2:Y:S04]  /*2d6d0*/  LDL.LU R44, [R1+0x1dcc] ;  /* 0x001dcc00012c7983 */ /* 0x000ea80000300800 */
[----:B------:R-:W2:Y:S02]  /*2d6e0*/  LDL.LU R45, [R1+0x1dc8] ;  /* 0x001dc800012d7983 */ /* 0x000ea40000300800 */
[----:B--2---:R-:W-:Y:S02]  /*2d6f0*/  HMMA.16816.F32 R40, R40, R44, R48 ;  /* 0x0000002c2828723c */ /* 0x004fe40000001830 */
[----:B------:R-:W2:Y:S04]  /*2d700*/  LDL.LU.64 R50, [R1+0x1dc0] ;  /* 0x001dc00001327983 */ /* 0x000ea80000300a00 */
[----:B------:R-:W2:-:S13]  /*2d710*/  LDL.LU.64 R48, [R1+0x1db8] ;  /* 0x001db80001307983 */ /* 0x000e9a0000300a00 */
[----:B------:R0:W-:Y:S04]  /*2d720*/  STL.64 [R1+0x100], R40 ;  /* 0x0001002801007387 */ /* 0x0001e80000100a00 */
[----:B------:R1:W-:Y:S01]  /*2d730*/  STL.64 [R1+0x108], R42 ;  /* 0x0001082a01007387 */ /* 0x0003e20000100a00 */
[----:B0-----:R-:W-:Y:S02]  /*2d740*/  F2FP.F16.E5M2.UNPACK_B R40, R46 ;  /* 0x0000002eff28723e */ /* 0x001fe400020004ff */
[----:B------:R-:W-:Y:S02]  /*2d750*/  F2FP.F16.E5M2.UNPACK_B R41, R47 ;  /* 0x0000002fff29723e */ /* 0x000fe400020004ff */
[----:B-1----:R-:W-:Y:S02]  /*2d760*/  F2FP.F16.E5M2.UNPACK_B R42, R60 ;  /* 0x0000003cff2a723e */ /* 0x002fe400020004ff */
[----:B------:R-:W-:Y:S01]  /*2d770*/  F2FP.F16.E5M2.UNPACK_B R43, R61 ;  /* 0x0000003dff2b723e */ /* 0x000fe200020004ff */
[----:B------:R-:W2:Y:S04]  /*2d780*/  LDL.LU R46, [R1+0x710] ;  /* 0x00071000012e7983 */ /* 0x000ea80000300800 */
[----:B------:R-:W2:Y:S04]  /*2d790*/  LDL.LU R47, [R1+0x718] ;  /* 0x00071800012f7983 */ /* 0x000ea80000300800 */
[----:B------:R-:W2:Y:S04]  /*2d7a0*/  LDL.LU R60, [R1+0x720] ;  /* 0x00072000013c7983 */ /* 0x000ea80000300800 */
[----:B------:R-:W2:Y:S01]  /*2d7b0*/  LDL.LU R61, [R1+0x728] ;  /* 0x00072800013d7983 */ /* 0x000ea20000300800 */
[----:B----4-:R-:W-:-:S15]  /*2d7c0*/  HMMA.16816.F32 R4, R40, R2, R4 ;  /* 0x000000022804723c */ /* 0x010fde0000001804 */
[----:B------:R-:W-:-:S04]  /*2d7d0*/  NOP ;  /* 0x0000000000007918 */ /* 0x000fc80000000000 */
[----:B------:R-:W-:Y:S04]  /*2d7e0*/  STL.64 [R1+0x120], R4 ;  /* 0x0001200401007387 */ /* 0x000fe80000100a00 */
[----:B------:R0:W-:Y:S04]  /*2d7f0*/  STL.64 [R1+0x128], R6 ;  /* 0x0001280601007387 */ /* 0x0001e80000100a00 */
[----:B0-----:R-:W4:Y:S04]  /*2d800*/  LDL.LU.64 R6, [R1+0x1db0] ;  /* 0x001db00001067983 */ /* 0x001f280000300a00 */
[----:B------:R-:W2:Y:S02]  /*2d810*/  LDL.LU.64 R4, [R1+0x1da8] ;  /* 0x001da80001047983 */ /* 0x000ea40000300a00 */
[----:B--2---:R-:W-:-:S15]  /*2d820*/  HMMA.16816.F32 R8, R40, R4, R8 ;  /* 0x000000042808723c */ /* 0x004fde0000001808 */
[----:B------:R-:W-:-:S04]  /*2d830*/  NOP ;  /* 0x0000000000007918 */ /* 0x000fc80000000000 */
[----:B------:R-:W-:Y:S04]  /*2d840*/  STL.64 [R1+0x110], R8 ;  /* 0x0001100801007387 */ /* 0x000fe80000100a00 */
[----:B------:R0:W-:Y:S04]  /*2d850*/  STL.64 [R1+0x118], R10 ;  /* 0x0001180a01007387 */ /* 0x0001e80000100a00 */
[----:B0-----:R-:W2:Y:S04]  /*2d860*/  LDL.LU.64 R10, [R1+0x1da0] ;  /* 0x001da000010a7983 */ /* 0x001ea80000300a00 */
[----:B------:R-:W2:Y:S01]  /*2d870*/  LDL.LU.64 R8, [R1+0x1d98] ;  /* 0x001d980001087983 */ /* 0x000ea20000300a00 */
[C---:B----4-:R-:W-:Y:S08]  /*2d880*/  HMMA.16816.F32 R56, R40.reuse, R6, R56 ;  /* 0x000000062838723c */ /* 0x050ff00000001838 */
[C---:B------:R-:W-:Y:S08]  /*2d890*/  HMMA.16816.F32 R32, R40.reuse, R12, R32 ;  /* 0x0000000c2820723c */ /* 0x040ff00000001820 */
[----:B---3--:R-:W-:Y:S03]  /*2d8a0*/  HMMA.16816.F32 R20, R40, R14, R20 ;  /* 0x0000000e2814723c */ /* 0x008fe60000001814 */
[----:B------:R-:W-:Y:S04]  /*2d8b0*/  STL.64 [R1+0xf0], R56 ;  /* 0x0000f03801007387 */ /* 0x000fe80000100a00 */
[----:B------:R0:W-:Y:S04]  /*2d8c0*/  STL.64 [R1+0xf8], R58 ;  /* 0x0000f83a01007387 */ /* 0x0001e80000100a00 */
[----:B0-----:R-:W3:Y:S04]  /*2d8d0*/  LDL.LU.64 R58, [R1+0x1d90] ;  /* 0x001d9000013a7983 */ /* 0x001ee80000300a00 */
[----:B------:R-:W4:Y:S01]  /*2d8e0*/  LDL.LU.64 R56, [R1+0x1d88] ;  /* 0x001d880001387983 */ /* 0x000f220000300a00 */
[----:B------:R-:W-:-:S02]  /*2d8f0*/  IMAD R46, R46, 0x100, R24 ;  /* 0x000001002e2e7824 */ /* 0x000fc400078e0218 */
[----:B------:R-:W-:Y:S02]  /*2d900*/  IMAD R47, R47, 0x100, R25 ;  /* 0x000001002f2f7824 */ /* 0x000fe400078e0219 */
[----:B------:R-:W-:Y:S02]  /*2d910*/  IMAD R60, R60, 0x100, R26 ;  /* 0x000001003c3c7824 */ /* 0x000fe400078e021a */
[----:B------:R-:W-:Y:S01]  /*2d920*/  IMAD R61, R61, 0x100, R27 ;  /* 0x000001003d3d7824 */ /* 0x000fe200078e021b */
[C---:B--2---:R-:W-:Y:S08]  /*2d930*/  HMMA.16816.F32 R16, R40.reuse, R8, R16 ;  /* 0x000000082810723c */ /* 0x044ff00000001810 */
[C---:B------:R-:W-:Y:S08]  /*2d940*/  HMMA.16816.F32 R36, R40.reuse, R10, R36 ;  /* 0x0000000a2824723c */ /* 0x040ff00000001824 */
[----:B------:R-:W-:Y:S03]  /*2d950*/  HMMA.16816.F32 R40, R40, R44, R48 ;  /* 0x0000002c2828723c */ /* 0x000fe60000001830 */
        /* <DEDUP_REMOVED lines=18> */
[----:B------:R-:W2:Y:S04]  /*2da80*/  LDL.LU R26, [R1+0x1d3c] ;  /* 0x001d3c00011a7983 */ /* 0x000ea80000300800 */
[----:B------:R-:W2:Y:S04]  /*2da90*/  LDL.LU R27, [R1+0x1d38] ;  /* 0x001d3800011b7983 */ /* 0x000ea80000300800 */
[----:B------:R-:W2:Y:S04]  /*2daa0*/  LDL.LU.64 R50, [R1+0x1d30] ;  /* 0x001d300001327983 */ /* 0x000ea80000300a00 */
[----:B------:R-:W2:Y:S04]  /*2dab0*/  LDL.LU.64 R48, [R1+0x1d28] ;  /* 0x001d280001307983 */ /* 0x000ea80000300a00 */
[----:B------:R-:W-:Y:S04]  /*2dac0*/  STL.64 [R1+0x70], R40 ;  /* 0x0000702801007387 */ /* 0x000fe80000100a00 */
[----:B------:R0:W-:Y:S02]  /*2dad0*/  STL.64 [R1+0x78], R42 ;  /* 0x0000782a01007387 */ /* 0x0001e40000100a00 */
[----:B0-----:R-:W0:Y:S01]  /*2dae0*/  S2R R43, SR_TID.X ;  /* 0x00000000002b7919 */ /* 0x001e220000002100 */
[----:B------:R-:W-:-:S02]  /*2daf0*/  F2FP.F16.E5M2.UNPACK_B R40, R46 ;  /* 0x0000002eff28723e */ /* 0x000fc400020004ff */
[----:B------:R-:W-:Y:S02]  /*2db00*/  F2FP.F16.E5M2.UNPACK_B R41, R47 ;  /* 0x0000002fff29723e */ /* 0x000fe400020004ff */
[C---:B0-----:R-:W-:Y:S01]  /*2db10*/  LOP3.LUT R42, R43.reuse, 0x7, RZ, 0xc0, !PT ;  /* 0x000000072b2a7812 */ /* 0x041fe200078ec0ff */
[----:B------:R-:W-:Y:S01]  /*2db20*/  IMAD.SHL.U32 R47, R43, 0x2, RZ ;  /* 0x000000022b2f7824 */ /* 0x000fe200078e00ff */
[----:B------:R-:W-:-:S03]  /*2db30*/  F2FP.F16.E5M2.UNPACK_B R43, R61 ;  /* 0x0000003dff2b723e */ /* 0x000fc600020004ff */
[----:B------:R-:W-:Y:S01]  /*2db40*/  IMAD R46, R42, 0x90, RZ ;  /* 0x000000902a2e7824 */ /* 0x000fe200078e02ff */
[----:B------:R-:W-:-:S07]  /*2db50*/  F2FP.F16.E5M2.UNPACK_B R42, R60 ;  /* 0x0000003cff2a723e */ /* 0x000fce00020004ff */
[----:B------:R-:W-:-:S15]  /*2db60*/  HMMA.16816.F32 R52, R40, R2, R52 ;  /* 0x000000022834723c */ /* 0x000fde0000001834 */
[----:B------:R-:W-:-:S04]  /*2db70*/  NOP ;  /* 0x0000000000007918 */ /* 0x000fc80000000000 */
[----:B------:R-:W-:Y:S04]  /*2db80*/  STL.64 [R1+0x50], R52 ;  /* 0x0000503401007387 */ /* 0x000fe80000100a00 */
[----:B------:R0:W-:Y:S04]  /*2db90*/  STL.64 [R1+0x58], R54 ;  /* 0x0000583601007387 */ /* 0x0001e80000100a00 */
[----:B0-----:R-:W3:Y:S04]  /*2dba0*/  LDL.LU.64 R54, [R1+0x1d20] ;  /* 0x001d200001367983 */ /* 0x001ee80000300a00 */
[----:B------:R-:W3:Y:S01]  /*2dbb0*/  LDL.LU.64 R52, [R1+0x1d18] ;  /* 0x001d180001347983 */ /* 0x000ee20000300a00 */
[----:B------:R-:W-:Y:S01]  /*2dbc0*/  HMMA.16816.F32 R28, R40, R4, R28 ;  /* 0x00000004281c723c */ /* 0x000fe2000000181c */
[----:B------:R-:W-:-:S15]  /*2dbd0*/  LOP3.LUT R60, R46, 0x30, R47, 0x78, !PT ;  /* 0x000000302e3c7812 */ /* 0x000fde00078e782f */
[----:B------:R-:W-:-:S03]  /*2dbe0*/  NOP ;  /* 0x0000000000007918 */ /* 0x000fc60000000000 */
[----:B------:R-:W-:Y:S04]  /*2dbf0*/  STL.64 [R1+0x30], R28 ;  /* 0x0000301c01007387 */ /* 0x000fe80000100a00 */
[----:B------:R3:W-:Y:S01]  /*2dc00*/  STL.64 [R1+0x38], R30 ;  /* 0x0000381e01007387 */ /* 0x0007e20000100a00 */
[----:B------:R-:W-:Y:S01]  /*2dc10*/  LOP3.LUT R60, R60, 0x40, RZ, 0x3c, !PT ;  /* 0x000000403c3c7812 */ /* 0x000fe200078e3cff */
[C---:B--2---:R-:W-:Y:S08]  /*2dc20*/  HMMA.16816.F32 R48, R40.reuse, R8, R48 ;  /* 0x000000082830723c */ /* 0x044ff00000001830 */
[----:B---3--:R-:W-:Y:S01]  /*2dc30*/  HMMA.16816.F32 R28, R40, R6, R52 ;  /* 0x00000006281c723c */ /* 0x008fe20000001834 */
[----:B------:R-:W2:Y:S04]  /*2dc40*/  LDL.LU R6, [R1+0x730] ;  /* 0x0007300001067983 */ /* 0x000ea80000300800 */
[----:B------:R-:W3:-:S14]  /*2dc50*/  LDL.LU R7, [R1+0x73c] ;  /* 0x00073c0001077983 */ /* 0x000edc0000300800 */
[----:B------:R-:W-:Y:S04]  /*2dc60*/  STL.64 [R1+0x10], R28 ;  /* 0x0000101c01007387 */ /* 0x000fe80000100a00 */
[----:B------:R-:W-:Y:S04]  /*2dc70*/  STL.64 [R1+0x18], R30 ;  /* 0x0000181e01007387 */ /* 0x000fe80000100a00 */
[----:B------:R-:W0:Y:S04]  /*2dc80*/  LDSM.16.M88.4 R28, [R60+UR4] ;  /* 0x000000043c1c783b */ /* 0x000e280008000200 */
[----:B------:R-:W3:Y:S04]  /*2dc90*/  LDL.LU R52, [R1+0x738] ;  /* 0x0007380001347983 */ /* 0x000ee80000300800 */
[----:B------:R-:W2:Y:S04]  /*2dca0*/  LDL.LU R53, [R1+0x744] ;  /* 0x0007440001357983 */ /* 0x000ea80000300800 */
[----:B------:R-:W2:Y:S04]  /*2dcb0*/  LDL.LU R54, [R1+0x740] ;  /* 0x0007400001367983 */ /* 0x000ea80000300800 */
[----:B------:R-:W2:Y:S04]  /*2dcc0*/  LDL.LU R55, [R1+0x74c] ;  /* 0x00074c0001377983 */ /* 0x000ea80000300800 */
[----:B------:R-:W2:Y:S04]  /*2dcd0*/  LDL.LU R61, [R1+0x748] ;  /* 0x00074800013d7983 */ /* 0x000ea80000300800 */
[----:B0-----:R-:W-:Y:S01]  /*2dce0*/  STL.64 [R1+0x310], R28 ;  /* 0x0003101c01007387 */ /* 0x001fe20000100a00 */
[----:B------:R-:W-:-:S03]  /*2dcf0*/  IMAD.MOV.U32 R5, RZ, RZ, R28 ;  /* 0x000000ffff057224 */ /* 0x000fc600078e001c */
[----:B------:R-:W-:Y:S01]  /*2dd00*/  STL.64 [R1+0x318], R30 ;  /* 0x0003181e01007387 */ /* 0x000fe20000100a00 */
[----:B------:R-:W-:-:S03]  /*2dd10*/  IMAD.MOV.U32 R4, RZ, RZ, R29 ;  /* 0x000000ffff047224 */ /* 0x000fc600078e001d */
[----:B------:R-:W0:Y:S04]  /*2dd20*/  LDSM.16.M88.4 R28, [R60+UR4+0x400] ;  /* 0x000400043c1c783b */ /* 0x000e280008000200 */
[----:B------:R1:W-:Y:S04]  /*2dd30*/  STL.64 [R1+0x1c18], R50 ;  /* 0x001c183201007387 */ /* 0x0003e80000100a00 */
[----:B-1----:R-:W2:Y:S04]  /*2dd40*/  LDL.LU R51, [R1+0x734] ;  /* 0x0007340001337983 */ /* 0x002ea80000300800 */
[----:B------:R-:W-:Y:S04]  /*2dd50*/  STL.64 [R1+0x1c10], R48 ;  /* 0x001c103001007387 */ /* 0x000fe80000100a00 */
[----:B0-----:R-:W-:Y:S04]  /*2dd60*/  STL.64 [R1+0x300], R28 ;  /* 0x0003001c01007387 */ /* 0x001fe80000100a00 */
[----:B------:R0:W-:Y:S01]  /*2dd70*/  STL.64 [R1+0x308], R30 ;  /* 0x0003081e01007387 */ /* 0x0001e20000100a00 */
[----:B------:R-:W-:-:S02]  /*2dd80*/  IMAD.MOV.U32 R3, RZ, RZ, R28 ;  /* 0x000000ffff037224 */ /* 0x000fc400078e001c */
[----:B------:R-:W-:Y:S01]  /*2dd90*/  IMAD.MOV.U32 R2, RZ, RZ, R29 ;  /* 0x000000ffff027224 */ /* 0x000fe200078e001d */
[----:B0-----:R-:W2:Y:S04]  /*2dda0*/  LDL.LU.64 R30, [R1+0x1d10] ;  /* 0x001d1000011e7983 */ /* 0x001ea80000300a00 */
[----:B------:R-:W2:Y:S01]  /*2ddb0*/  LDL.LU.64 R28, [R1+0x1d08] ;  /* 0x001d0800011c7983 */ /* 0x000ea20000300a00 */
[C---:B------:R-:W-:Y:S08]  /*2ddc0*/  HMMA.16816.F32 R24, R40.reuse, R12, R24 ;  /* 0x0000000c2818723c */ /* 0x040ff00000001818 */
[C---:B------:R-:W-:Y:S08]  /*2ddd0*/  HMMA.16816.F32 R20, R40.reuse, R14, R20 ;  /* 0x0000000e2814723c */ /* 0x040ff00000001814 */
[C---:B------:R-:W-:Y:S08]  /*2dde0*/  HMMA.16816.F32 R32, R40.reuse, R44, R32 ;  /* 0x0000002c2820723c */ /* 0x040ff00000001820 */
[----:B--2---:R-:W-:-:S15]  /*2ddf0*/  HMMA.16816.F32 R28, R40, R10, R28 ;  /* 0x0000000a281c723c */ /* 0x004fde000000181c */
[----:B------:R-:W-:-:S04]  /*2de00*/  NOP ;  /* 0x0000000000007918 */ /* 0x000fc80000000000 */
[----:B------:R-:W-:Y:S04]  /*2de10*/  STL.64 [R1+0x1c28], R30 ;  /* 0x001c281e01007387 */ /* 0x000fe80000100a00 */
[----:B------:R-:W-:Y:S04]  /*2de20*/  STL.64 [R1+0x1c20], R28 ;  /* 0x001c201c01007387 */ /* 0x000fe80000100a00 */
[----:B------:R-:W0:Y:S04]  /*2de30*/  LDSM.16.M88.4 R28, [R60+UR4+0x800] ;  /* 0x000800043c1c783b */ /* 0x000e280008000200 */
[----:B0-----:R-:W-:Y:S01]  /*2de40*/  STL.64 [R1+0x2f0], R28 ;  /* 0x0002f01c01007387 */ /* 0x001fe20000100a00 */
[----:B------:R-:W-:-:S03]  /*2de50*/  IMAD.MOV.U32 R8, RZ, RZ, R28 ;  /* 0x000000ffff087224 */ /* 0x000fc600078e001c */
[----:B------:R-:W-:Y:S01]  /*2de60*/  STL.64 [R1+0x2f8], R30 ;  /* 0x0002f81e01007387 */ /* 0x000fe20000100a00 */
[----:B------:R-:W-:-:S03]  /*2de70*/  IMAD.MOV.U32 R9, RZ, RZ, R29 ;  /* 0x000000ffff097224 */ /* 0x000fc600078e001d */
[----:B------:R-:W-:Y:S04]  /*2de80*/  STL.64 [R1+0x1c38], R26 ;  /* 0x001c381a01007387 */ /* 0x000fe80000100a00 */
[----:B------:R-:W0:Y:S04]  /*2de90*/  LDSM.16.M88.4 R28, [R60+UR4+0xc00] ;  /* 0x000c00043c1c783b */ /* 0x000e280008000200 */
[----:B------:R-:W-:Y:S04]  /*2dea0*/  STL.64 [R1+0x1c30], R24 ;  /* 0x001c301801007387 */ /* 0x000fe80000100a00 */
[----:B------:R-:W1:Y:S04]  /*2deb0*/  LDSM.16.M88.4 R24, [R60+UR4+0x1000] ;  /* 0x001000043c18783b */ /* 0x000e680008000200 */
[----:B0-----:R-:W-:Y:S04]  /*2dec0*/  STL.64 [R1+0x2e8], R30 ;  /* 0x0002e81e01007387 */ /* 0x001fe80000100a00 */
[----:B------:R0:W-:Y:S04]  /*2ded0*/  STL.64 [R1+0x1c48], R22 ;  /* 0x001c481601007387 */ /* 0x0001e80000100a00 */
[----:B------:R-:W-:Y:S04]  /*2dee0*/  STL.64 [R1+0x1c40], R20 ;  /* 0x001c401401007387 */ /* 0x000fe80000100a00 */
[----:B-1----:R-:W-:Y:S04]  /*2def0*/  STL.64 [R1+0x2d0], R24 ;  /* 0x0002d01801007387 */ /* 0x002fe80000100a00 */
[----:B------:R-:W-:Y:S01]  /*2df00*/  STL.64 [R1+0x2d8], R26 ;  /* 0x0002d81a01007387 */ /* 0x000fe20000100a00 */
[----:B0-----:R-:W-:-:S02]  /*2df10*/  IMAD.MOV.U32 R23, RZ, RZ, R24 ;  /* 0x000000ffff177224 */ /* 0x001fc400078e0018 */
[----:B------:R-:W-:Y:S02]  /*2df20*/  IMAD.MOV.U32 R22, RZ, RZ, R25 ;  /* 0x000000ffff167224 */ /* 0x000fe400078e0019 */
[----:B------:R-:W0:Y:S04]  /*2df30*/  LDSM.16.M88.4 R24, [R60+UR4+0x1400] ;  /* 0x001400043c18783b */ /* 0x000e280008000200 */
[----:B------:R-:W-:Y:S04]  /*2df40*/  STL [R1+0x1c58], R33 ;  /* 0x001c582101007387 */ /* 0x000fe80000100800 */
[----:B------:R-:W-:Y:S04]  /*2df50*/  STL [R1+0x1c54], R34 ;  /* 0x001c542201007387 */ /* 0x000fe80000100800 */
[----:B------:R-:W-:Y:S04]  /*2df60*/  STL [R1+0x1c50], R35 ;  /* 0x001c502301007387 */ /* 0x000fe80000100800 */
[----:B------:R-:W-:Y:S01]  /*2df70*/  STL [R1+0x1cd0], R32 ;  /* 0x001cd02001007387 */ /* 0x000fe20000100800 */
[----:B------:R-:W-:-:S02]  /*2df80*/  IMAD R12, R6, 0x100, R51 ;  /* 0x00000100060c7824 */ /* 0x000fc400078e0233 */
[----:B---3--:R-:W-:Y:S02]  /*2df90*/  IMAD R13, R52, 0x100, R7 ;  /* 0x00000100340d7824 */ /* 0x008fe400078e0207 */
[----:B------:R-:W-:Y:S02]  /*2dfa0*/  IMAD R14, R54, 0x100, R53 ;  /* 0x00000100360e7824 */ /* 0x000fe400078e0235 */
[----:B------:R-:W-:Y:S01]  /*2dfb0*/  IMAD R15, R61, 0x100, R55 ;  /* 0x000001003d0f7824 */ /* 0x000fe200078e0237 */
[----:B------:R-:W-:Y:S02]  /*2dfc0*/  F2FP.F16.E5M2.UNPACK_B R6, R5 ;  /* 0x00000005ff06723e */ /* 0x000fe400020004ff */
[----:B------:R-:W-:Y:S02]  /*2dfd0*/  F2FP.F16.E5M2.UNPACK_B R12, R12 ;  /* 0x0000000cff0c723e */ /* 0x000fe400020004ff */
[----:B------:R-:W-:Y:S02]  /*2dfe0*/  F2FP.F16.E5M2.UNPACK_B R13, R13 ;  /* 0x0000000dff0d723e */ /* 0x000fe400020004ff */
[----:B------:R-:W-:-:S02]  /*2dff0*/  F2FP.F16.E5M2.UNPACK_B R14, R14 ;  /* 0x0000000eff0e723e */ /* 0x000fc400020004ff */
[----:B------:R-:W-:Y:S02]  /*2e000*/  F2FP.F16.E5M2.UNPACK_B R15, R15 ;  /* 0x0000000fff0f723e */ /* 0x000fe400020004ff */
[----:B------:R-:W-:Y:S01]  /*2e010*/  F2FP.F16.E5M2.UNPACK_B R7, R4 ;  /* 0x00000004ff07723e */ /* 0x000fe200020004ff */
[----:B0-----:R-:W-:Y:S01]  /*2e020*/  STL.64 [R1+0x2a0], R24 ;  /* 0x0002a01801007387 */ /* 0x001fe20000100a00 */
[----:B------:R-:W-:-:S03]  /*2e030*/  IMAD.MOV.U32 R21, RZ, RZ, R24 ;  /* 0x000000ffff157224 */ /* 0x000fc600078e0018 */
[----:B------:R-:W-:Y:S01]  /*2e040*/  STL.64 [R1+0x2a8], R26 ;  /* 0x0002a81a01007387 */ /* 0x000fe20000100a00 */
[----:B------:R-:W-:-:S03]  /*2e050*/  IMAD.MOV.U32 R20, RZ, RZ, R25 ;  /* 0x000000ffff147224 */ /* 0x000fc600078e0019 */
[----:B------:R-:W0:Y:S01]  /*2e060*/  LDSM.16.M88.4 R24, [R60+UR4+0x1800] ;  /* 0x001800043c18783b */ /* 0x000e220008000200 */
[----:B------:R-:W-:Y:S01]  /*2e070*/  HMMA.16816.F32 R52, R12, R6, R36 ;  /* 0x000000060c34723c */ /* 0x000fe20000001824 */
[----:B------:R-:W-:Y:S02]  /*2e080*/  IMAD.MOV.U32 R47, RZ, RZ, R28 ;  /* 0x000000ffff2f7224 */ /* 0x000fe400078e001c */
[----:B------:R-:W-:Y:S02]  /*2e090*/  IMAD.MOV.U32 R46, RZ, RZ, R29 ;  /* 0x000000ffff2e7224 */ /* 0x000fe400078e001d */
[----:B------:R-:W-:Y:S02]  /*2e0a0*/  IMAD.MOV.U32 R28, RZ, RZ, R16 ;  /* 0x000000ffff1c7224 */ /* 0x000fe400078e0010 */
[----:B------:R-:W-:Y:S02]  /*2e0b0*/  IMAD.MOV.U32 R29, RZ, RZ, R17 ;  /* 0x000000ffff1d7224 */ /* 0x000fe400078e0011 */
[----:B------:R-:W-:-:S02]  /*2e0c0*/  IMAD.MOV.U32 R30, RZ, RZ, R18 ;  /* 0x000000ffff1e7224 */ /* 0x000fc400078e0012 */
[----:B------:R-:W-:Y:S01]  /*2e0d0*/  IMAD.MOV.U32 R31, RZ, RZ, R19 ;  /* 0x000000ffff1f7224 */ /* 0x000fe200078e0013 */
[----:B0-----:R-:W-:Y:S04]  /*2e0e0*/  STL.64 [R1+0x2c0], R24 ;  /* 0x0002c01801007387 */ /* 0x001fe80000100a00 */
[----:B------:R-:W-:Y:S04]  /*2e0f0*/  STL.64 [R1+0x2c8], R26 ;  /* 0x0002c81a01007387 */ /* 0x000fe80000100a00 */
[----:B------:R-:W-:Y:S04]  /*2e100*/  STL.64 [R1+0x1c68], R54 ;  /* 0x001c683601007387 */ /* 0x000fe80000100a00 */
[----:B------:R-:W-:Y:S04]  /*2e110*/  STL.64 [R1+0x1c60], R52 ;  /* 0x001c603401007387 */ /* 0x000fe80000100a00 */
[----:B------:R-:W2:Y:S04]  /*2e120*/  LDL.LU R32, [R1+0x20] ;  /* 0x0000200001207983 */ /* 0x000ea80000300800 */
[----:B------:R-:W2:Y:S04]  /*2e130*/  LDL.LU R33, [R1+0x24] ;  /* 0x0000240001217983 */ /* 0x000ea80000300800 */
[----:B------:R-:W2:Y:S04]  /*2e140*/  LDL.LU R34, [R1+0x28] ;  /* 0x0000280001227983 */ /* 0x000ea80000300800 */
[----:B------:R-:W2:Y:S04]  /*2e150*/  LDL.LU R35, [R1+0x2c] ;  /* 0x00002c0001237983 */ /* 0x000ea80000300800 */
[----:B------:R-:W3:Y:S04]  /*2e160*/  LDL.LU R16, [R1+0x1d04] ;  /* 0x001d040001107983 */ /* 0x000ee80000300800 */
[----:B------:R-:W3:Y:S04]  /*2e170*/  LDL.LU R17, [R1+0x1d00] ;  /* 0x001d000001117983 */ /* 0x000ee80000300800 */
[----:B------:R-:W3:Y:S04]  /*2e180*/  LDL.LU R18, [R1+0x1cfc] ;  /* 0x001cfc0001127983 */ /* 0x000ee80000300800 */
[----:B------:R-:W3:Y:S01]  /*2e190*/  LDL.LU R19, [R1+0x1cf8] ;  /* 0x001cf80001137983 */ /* 0x000ee20000300800 */
[----:B------:R-:W-:-:S02]  /*2e1a0*/  IMAD.MOV.U32 R10, RZ, RZ, R24 ;  /* 0x000000ffff0a7224 */ /* 0x000fc400078e0018 */
[----:B------:R-:W-:Y:S02]  /*2e1b0*/  IMAD.MOV.U32 R11, RZ, RZ, R25 ;  /* 0x000000ffff0b7224 */ /* 0x000fe400078e0019 */
[----:B------:R-:W0:Y:S01]  /*2e1c0*/  LDSM.16.M88.4 R24, [R60+UR4+0x1c00] ;  /* 0x001c00043c18783b */ /* 0x000e220008000200 */
[----:B----4-:R-:W-:Y:S02]  /*2e1d0*/  IMAD.MOV.U32 R48, RZ, RZ, R56 ;  /* 0x000000ffff307224 */ /* 0x010fe400078e0038 */
[----:B------:R-:W-:Y:S02]  /*2e1e0*/  IMAD.MOV.U32 R49, RZ, RZ, R57 ;  /* 0x000000ffff317224 */ /* 0x000fe400078e0039 */
[----:B------:R-:W-:Y:S02]  /*2e1f0*/  IMAD.MOV.U32 R50, RZ, RZ, R58 ;  /* 0x000000ffff327224 */ /* 0x000fe400078e003a */
[----:B------:R-:W-:Y:S01]  /*2e200*/  IMAD.MOV.U32 R51, RZ, RZ, R59 ;  /* 0x000000ffff337224 */ /* 0x000fe200078e003b */
[----:B0-----:R0:W-:Y:S04]  /*2e210*/  STL.64 [R1+0x2b0], R24 ;  /* 0x0002b01801007387 */ /* 0x0011e80000100a00 */
[----:B------:R1:W-:Y:S04]  /*2e220*/  STL.64 [R1+0x2b8], R26 ;  /* 0x0002b81a01007387 */ /* 0x0003e80000100a00 */
[----:B------:R-:W4:Y:S04]  /*2e230*/  LDL.LU R56, [R1+0x1cf4] ;  /* 0x001cf40001387983 */ /* 0x000f280000300800 */
[----:B------:R-:W4:Y:S04]  /*2e240*/  LDL.LU R57, [R1+0x1cf0] ;  /* 0x001cf00001397983 */ /* 0x000f280000300800 */
[----:B------:R-:W4:Y:S04]  /*2e250*/  LDL.LU R58, [R1+0x1cec] ;  /* 0x001cec00013a7983 */ /* 0x000f280000300800 */
[----:B------:R-:W4:Y:S01]  /*2e260*/  LDL.LU R59, [R1+0x1ce8] ;  /* 0x001ce800013b7983 */ /* 0x000f220000300800 */
[----:B------:R-:W-:-:S02]  /*2e270*/  F2FP.F16.E5M2.UNPACK_B R4, R3 ;  /* 0x00000003ff04723e */ /* 0x000fc400020004ff */
[----:B------:R-:W-:Y:S01]  /*2e280*/  F2FP.F16.E5M2.UNPACK_B R5, R2 ;  /* 0x00000002ff05723e */ /* 0x000fe200020004ff */
[----:B------:R-:W-:Y:S01]  /*2e290*/  STL.64 [R1+0x1ce0], R6 ;  /* 0x001ce00601007387 */ /* 0x000fe20000100a00 */
[----:B------:R-:W-:-:S03]  /*2e2a0*/  IMAD.MOV.U32 R2, RZ, RZ, R24 ;  /* 0x000000ffff027224 */ /* 0x000fc600078e0018 */
[----:B------:R2:W-:Y:S01]  /*2e2b0*/  STL.64 [R1+0x1cd8], R4 ;  /* 0x001cd80401007387 */ /* 0x0005e20000100a00 */
[----:B------:R-:W-:Y:S01]  /*2e2c0*/  IMAD.MOV.U32 R3, RZ, RZ, R25 ;  /* 0x000000ffff037224 */ /* 0x000fe200078e0019 */
[----:B---3--:R-:W-:-:S15]  /*2e2d0*/  HMMA.16816.F32 R16, R12, R4, R16 ;  /* 0x000000040c10723c */ /* 0x008fde0000001810 */
[----:B------:R-:W-:-:S04]  /*2e2e0*/  NOP ;  /* 0x0000000000007918 */ /* 0x000fc80000000000 */
[----:B------:R-:W-:Y:S04]  /*2e2f0*/  STL.64 [R1+0x1c78], R18 ;  /* 0x001c781201007387 */ /* 0x000fe80000100a00 */
[----:B------:R-:W-:Y:S04]  /*2e300*/  STL.64 [R1+0x1c70], R16 ;  /* 0x001c701001007387 */ /* 0x000fe80000100a00 */
[----:B0-----:R-:W3:Y:S04]  /*2e310*/  LDL.LU R24, [R1+0x1d0] ;  /* 0x0001d00001187983 */ /* 0x001ee80000300800 */
[----:B------:R-:W3:Y:S04]  /*2e320*/  LDL.LU R25, [R1+0x1d4] ;  /* 0x0001d40001197983 */ /* 0x000ee80000300800 */
[----:B-1----:R-:W3:Y:S04]  /*2e330*/  LDL.LU R26, [R1+0x1d8] ;  /* 0x0001d800011a7983 */ /* 0x002ee80000300800 */
[----:B------:R-:W3:Y:S01]  /*2e340*/  LDL.LU R27, [R1+0x1dc] ;  /* 0x0001dc00011b7983 */ /* 0x000ee20000300800 */
[----:B------:R-:W-:-:S02]  /*2e350*/  F2FP.F16.E5M2.UNPACK_B R8, R8 ;  /* 0x00000008ff08723e */ /* 0x000fc400020004ff */
[----:B------:R-:W-:Y:S02]  /*2e360*/  F2FP.F16.E5M2.UNPACK_B R9, R9 ;  /* 0x00000009ff09723e */ /* 0x000fe400020004ff */
[----:B------:R-:W-:Y:S02]  /*2e370*/  F2FP.F16.E5M2.UNPACK_B R40, R47 ;  /* 0x0000002fff28723e */ /* 0x000fe400020004ff */
[----:B------:R-:W-:-:S07]  /*2e380*/  F2FP.F16.E5M2.UNPACK_B R41, R46 ;  /* 0x0000002eff29723e */ /* 0x000fce00020004ff */
[C---:B--2---:R-:W-:Y:S08]  /*2e390*/  HMMA.16816.F32 R4, R12.reuse, R40, R32 ;  /* 0x000000280c04723c */ /* 0x044ff00000001820 */
[----:B----4-:R-:W-:Y:S01]  /*2e3a0*/  HMMA.16816.F32 R56, R12, R8, R56 ;  /* 0x000000080c38723c */ /* 0x010fe20000001838 */
[----:B------:R-:W-:Y:S01]  /*2e3b0*/  STL [R1+0x1be8], R47 ;  /* 0x001be82f01007387 */ /* 0x000fe20000100800 */
[----:B------:R-:W-:-:S02]  /*2e3c0*/  F2FP.F16.E5M2.UNPACK_B R42, R23 ;  /* 0x00000017ff2a723e */ /* 0x000fc400020004ff */
[----:B------:R-:W-:-:S15]  /*2e3d0*/  F2FP.F16.E5M2.UNPACK_B R43, R22 ;  /* 0x00000016ff2b723e */ /* 0x000fde00020004ff */
[----:B------:R-:W-:Y:S04]  /*2e3e0*/  STL [R1+0x1bf8], R56 ;  /* 0x001bf83801007387 */ /* 0x000fe80000100800 */
[----:B------:R-:W-:Y:S04]  /*2e3f0*/  STL [R1+0x1bf4], R57 ;  /* 0x001bf43901007387 */ /* 0x000fe80000100800 */
[----:B------:R-:W-:Y:S04]  /*2e400*/  STL [R1+0x1bf0], R58 ;  /* 0x001bf03a01007387 */ /* 0x000fe80000100800 */
[----:B------:R-:W-:Y:S04]  /*2e410*/  STL [R1+0x1bec], R59 ;  /* 0x001bec3b01007387 */ /* 0x000fe80000100800 */
[----:B------:R-:W-:Y:S04]  /*2e420*/  STL [R1+0x1be4], R46 ;  /* 0x001be42e01007387 */ /* 0x000fe80000100800 */
[----:B------:R-:W-:Y:S04]  /*2e430*/  STL.64 [R1], R4 ;  /* 0x0000000401007387 */ /* 0x000fe80000100a00 */
[----:B------:R0:W-:Y:S02]  /*2e440*/  STL.64 [R1+0x8], R6 ;  /* 0x0000080601007387 */ /* 0x0001e40000100a00 */
[----:B0-----:R-:W-:Y:S01]  /*2e450*/  HMMA.16816.F32 R4, R12, R42, R28 ;  /* 0x0000002a0c04723c */ /* 0x001fe2000000181c */
[----:B------:R-:W-:-:S02]  /*2e460*/  F2FP.F16.E5M2.UNPACK_B R44, R21 ;  /* 0x00000015ff2c723e */ /* 0x000fc400020004ff */
[----:B------:R-:W-:Y:S02]  /*2e470*/  F2FP.F16.E5M2.UNPACK_B R45, R20 ;  /* 0x00000014ff2d723e */ /* 0x000fe400020004ff */
[----:B------:R-:W-:Y:S02]  /*2e480*/  F2FP.F16.E5M2.UNPACK_B R10, R10 ;  /* 0x0000000aff0a723e */ /* 0x000fe400020004ff */
[----:B------:R-:W-:-:S12]  /*2e490*/  F2FP.F16.E5M2.UNPACK_B R11, R11 ;  /* 0x0000000bff0b723e */ /* 0x000fd800020004ff */
[----:B------:R-:W-:Y:S02]  /*2e4a0*/  IMAD.MOV.U32 R56, RZ, RZ, R4 ;  /* 0x000000ffff387224 */ /* 0x000fe400078e0004 */
[----:B------:R-:W-:Y:S02]  /*2e4b0*/  IMAD.MOV.U32 R57, RZ, RZ, R5 ;  /* 0x000000ffff397224 */ /* 0x000fe400078e0005 */
[----:B------:R-:W-:Y:S02]  /*2e4c0*/  IMAD.MOV.U32 R58, RZ, RZ, R6 ;  /* 0x000000ffff3a7224 */ /* 0x000fe400078e0006 */
[----:B------:R-:W-:Y:S02]  /*2e4d0*/  IMAD.MOV.U32 R59, RZ, RZ, R7 ;  /* 0x000000ffff3b7224 */ /* 0x000fe400078e0007 */
[----:B------:R-:W-:Y:S03]  /*2e4e0*/  HMMA.16816.F32 R4, R12, R44, R48 ;  /* 0x0000002c0c04723c */ /* 0x000fe60000001830 */
[----:B------:R-:W-:Y:S04]  /*2e4f0*/  STL [R1+0x1c08], R59 ;  /* 0x001c083b01007387 */ /* 0x000fe80000100800 */
[----:B------:R-:W-:Y:S04]  /*2e500*/  STL [R1+0x1c04], R58 ;  /* 0x001c043a01007387 */ /* 0x000fe80000100800 */
[----:B------:R-:W-:Y:S04]  /*2e510*/  STL [R1+0x1c00], R56 ;  /* 0x001c003801007387 */ /* 0x000fe80000100800 */
[----:B------:R-:W-:Y:S04]  /*2e520*/  STL [R1+0x1bfc], R57 ;  /* 0x001bfc3901007387 */ /* 0x000fe80000100800 */
[----:B------:R-:W-:Y:S01]  /*2e530*/  STL [R1+0x64], R5 ;  /* 0x0000640501007387 */ /* 0x000fe20000100800 */
[----:B------:R-:W-:-:S03]  /*2e540*/  IMAD.MOV.U32 R47, RZ, RZ, R4 ;  /* 0x000000ffff2f7224 */ /* 0x000fc600078e0004 */
[----:B------:R3:W-:Y:S01]  /*2e550*/  STL [R1+0x68], R6 ;  /* 0x0000680601007387 */ /* 0x0007e20000100800 */
[----:B------:R-:W-:-:S03]  /*2e560*/  IMAD.MOV.U32 R46, RZ, RZ, R7 ;  /* 0x000000ffff2e7224 */ /* 0x000fc600078e0007 */
[----:B------:R-:W2:Y:S04]  /*2e570*/  LDL.LU R31, [R1+0x754] ;  /* 0x00075400011f7983 */ /* 0x000ea80000300800 */
[----:B------:R-:W2:Y:S04]  /*2e580*/  LDL.LU R48, [R1+0x750] ;  /* 0x0007500001307983 */ /* 0x000ea80000300800 */
[----:B------:R-:W4:Y:S04]  /*2e590*/  LDL.LU R52, [R1+0x150] ;  /* 0x0001500001347983 */ /* 0x000f280000300800 */
[----:B------:R-:W4:Y:S04]  /*2e5a0*/  LDL.LU R53, [R1+0x154] ;  /* 0x0001540001357983 */ /* 0x000f280000300800 */
[----:B------:R-:W4:Y:S04]  /*2e5b0*/  LDL.LU R54, [R1+0x158] ;  /* 0x0001580001367983 */ /* 0x000f280000300800 */
[----:B------:R-:W4:Y:S04]  /*2e5c0*/  LDL.LU R49, [R1+0x75c] ;  /* 0x00075c0001317983 */ /* 0x000f280000300800 */
[----:B------:R-:W4:Y:S01]  /*2e5d0*/  LDL.LU R50, [R1+0x758] ;  /* 0x0007580001327983 */ /* 0x000f220000300800 */
[----:B------:R-:W-:-:S03]  /*2e5e0*/  IMAD.MOV.U32 R55, RZ, RZ, R0 ;  /* 0x000000ffff377224 */ /* 0x000fc600078e0000 */
[----:B------:R-:W4:Y:S04]  /*2e5f0*/  LDL.LU R51, [R1+0x764] ;  /* 0x0007640001337983 */ /* 0x000f280000300800 */
[----:B------:R-:W4:Y:S04]  /*2e600*/  LDL.LU R0, [R1+0x760] ;  /* 0x0007600001007983 */ /* 0x000f280000300800 */
[----:B------:R-:W4:Y:S04]  /*2e610*/  LDL.LU R16, [R1+0x160] ;  /* 0x0001600001107983 */ /* 0x000f280000300800 */
[----:B------:R-:W4:Y:S04]  /*2e620*/  LDL.LU R17, [R1+0x164] ;  /* 0x0001640001117983 */ /* 0x000f280000300800 */
[----:B------:R-:W4:Y:S04]  /*2e630*/  LDL.LU R18, [R1+0x168] ;  /* 0x0001680001127983 */ /* 0x000f280000300800 */
[----:B------:R-:W4:Y:S01]  /*2e640*/  LDL.LU R19, [R1+0x16c] ;  /* 0x00016c0001137983 */ /* 0x000f220000300800 */
[----:B---3--:R-:W-:-:S15]  /*2e650*/  HMMA.16816.F32 R4, R12, R10, R24 ;  /* 0x0000000a0c04723c */ /* 0x008fde0000001818 */
[----:B------:R-:W-:-:S04]  /*2e660*/  NOP ;  /* 0x0000000000007918 */ /* 0x000fc80000000000 */
[----:B------:R-:W-:Y:S02]  /*2e670*/  IMAD.MOV.U32 R59, RZ, RZ, R4 ;  /* 0x000000ffff3b7224 */ /* 0x000fe400078e0004 */
[----:B------:R-:W-:Y:S01]  /*2e680*/  IMAD.MOV.U32 R58, RZ, RZ, R5 ;  /* 0x000000ffff3a7224 */ /* 0x000fe200078e0005 */
[----:B------:R-:W3:Y:S01]  /*2e690*/  LDL.LU R4, [R1+0xb0] ;  /* 0x0000b00001047983 */ /* 0x000ee20000300800 */
[----:B------:R-:W-:-:S03]  /*2e6a0*/  IMAD.MOV.U32 R56, RZ, RZ, R6 ;  /* 0x000000ffff387224 */ /* 0x000fc600078e0006 */
[----:B------:R-:W3:Y:S01]  /*2e6b0*/  LDL.LU R5, [R1+0xb4] ;  /* 0x0000b40001057983 */ /* 0x000ee20000300800 */
[----:B------:R-:W-:-:S03]  /*2e6c0*/  IMAD.MOV.U32 R57, RZ, RZ, R7 ;  /* 0x000000ffff397224 */ /* 0x000fc600078e0007 */
[----:B------:R-:W3:Y:S04]  /*2e6d0*/  LDL.LU R6, [R1+0xb8] ;  /* 0x0000b80001067983 */ /* 0x000ee80000300800 */
[----:B------:R-:W3:Y:S04]  /*2e6e0*/  LDL.LU R7, [R1+0xbc] ;  /* 0x0000bc0001077983 */ /* 0x000ee80000300800 */
[----:B------:R-:W3:Y:S04]  /*2e6f0*/  LDL.LU R61, [R1+0x76c] ;  /* 0x00076c00013d7983 */ /* 0x000ee80000300800 */
[----:B------:R-:W3:Y:S04]  /*2e700*/  LDL.LU R60, [R1+0x768] ;  /* 0x00076800013c7983 */ /* 0x000ee80000300800 */
[----:B------:R-:W-:Y:S04]  /*2e710*/  STL.64 [R1+0x1c88], R58 ;  /* 0x001c883a01007387 */ /* 0x000fe80000100a00 */
[----:B------:R0:W-:Y:S01]  /*2e720*/  STL.64 [R1+0x1c80], R56 ;  /* 0x001c803801007387 */ /* 0x0001e20000100a00 */
[----:B------:R-:W-:-:S02]  /*2e730*/  F2FP.F16.E5M2.UNPACK_B R2, R2 ;  /* 0x00000002ff02723e */ /* 0x000fc400020004ff */
[----:B------:R-:W-:Y:S01]  /*2e740*/  F2FP.F16.E5M2.UNPACK_B R3, R3 ;  /* 0x00000003ff03723e */ /* 0x000fe200020004ff */
        /* <DEDUP_REMOVED lines=18> */
[----:B--2---:R-:W-:-:S03]  /*2e870*/  IMAD R36, R48, 0x100, R31 ;  /* 0x0000010030247824 */ /* 0x004fc600078e021f */
[----:B------:R-:W2:Y:S04]  /*2e880*/  LDL.LU R31, [R1+0x77c] ;  /* 0x00077c00011f7983 */ /* 0x000ea80000300800 */
[----:B------:R-:W2:Y:S01]  /*2e890*/  LDL.LU R48, [R1+0x778] ;  /* 0x0007780001307983 */ /* 0x000ea20000300800 */
[----:B----4-:R-:W-:-:S03]  /*2e8a0*/  IMAD R37, R50, 0x100, R49 ;  /* 0x0000010032257824 */ /* 0x010fc600078e0231 */
[----:B------:R-:W4:Y:S04]  /*2e8b0*/  LDL.LU R49, [R1+0x784] ;  /* 0x0007840001317983 */ /* 0x000f280000300800 */
[----:B------:R-:W4:Y:S01]  /*2e8c0*/  LDL.LU R50, [R1+0x780] ;  /* 0x0007800001327983 */ /* 0x000f220000300800 */
[----:B------:R-:W-:-:S03]  /*2e8d0*/  IMAD R38, R0, 0x100, R51 ;  /* 0x0000010000267824 */ /* 0x000fc600078e0233 */
[----:B------:R-:W2:Y:S04]  /*2e8e0*/  LDL.LU R51, [R1+0x78c] ;  /* 0x00078c0001337983 */ /* 0x000ea80000300800 */
[----:B------:R-:W2:Y:S01]  /*2e8f0*/  LDL.LU R0, [R1+0x788] ;  /* 0x0007880001007983 */ /* 0x000ea20000300800 */
[----:B---3--:R-:W-:Y:S03]  /*2e900*/  HMMA.16816.F32 R12, R12, R2, R4 ;  /* 0x000000020c0c723c */ /* 0x008fe60000001804 */
[----:B------:R-:W3:Y:S01]  /*2e910*/  LDL.LU.64 R6, [R1+0x1ce0] ;  /* 0x001ce00001067983 */ /* 0x000ee20000300a00 */
[----:B------:R-:W-:-:S03]  /*2e920*/  IMAD R39, R60, 0x100, R61 ;  /* 0x000001003c277824 */ /* 0x000fc600078e023d */
[----:B------:R-:W2:-:S12]  /*2e930*/  LDL.LU.64 R4, [R1+0x1cd8] ;  /* 0x001cd80001047983 */ /* 0x000e980000300a00 */
[----:B------:R0:W-:Y:S04]  /*2e940*/  STL.64 [R1+0x90], R12 ;  /* 0x0000900c01007387 */ /* 0x0001e80000100a00 */
[----:B------:R1:W-:Y:S01]  /*2e950*/  STL.64 [R1+0x98], R14 ;  /* 0x0000980e01007387 */ /* 0x0003e20000100a00 */
[----:B0-----:R-:W-:Y:S02]  /*2e960*/  F2FP.F16.E5M2.UNPACK_B R12, R36 ;  /* 0x00000024ff0c723e */ /* 0x001fe400020004ff */
[----:B------:R-:W-:Y:S01]  /*2e970*/  F2FP.F16.E5M2.UNPACK_B R13, R37 ;  /* 0x00000025ff0d723e */ /* 0x000fe200020004ff */
[----:B------:R-:W2:Y:S01]  /*2e980*/  LDL.LU R36, [R1+0x190] ;  /* 0x0001900001247983 */ /* 0x000ea20000300800 */
[----:B-1----:R-:W-:-:S03]  /*2e990*/  F2FP.F16.E5M2.UNPACK_B R14, R38 ;  /* 0x00000026ff0e723e */ /* 0x002fc600020004ff */
[----:B------:R-:W2:Y:S01]  /*2e9a0*/  LDL.LU R37, [R1+0x194] ;  /* 0x0001940001257983 */ /* 0x000ea20000300800 */
[----:B------:R-:W-:-:S03]  /*2e9b0*/  F2FP.F16.E5M2.UNPACK_B R15, R39 ;  /* 0x00000027ff0f723e */ /* 0x000fc600020004ff */
[----:B------:R-:W2:Y:S04]  /*2e9c0*/  LDL.LU R38, [R1+0x198] ;  /* 0x0001980001267983 */ /* 0x000ea80000300800 */
[----:B------:R-:W2:Y:S01]  /*2e9d0*/  LDL.LU R39, [R1+0x19c] ;  /* 0x00019c0001277983 */ /* 0x000ea20000300800 */
[C---:B------:R-:W-:Y:S08]  /*2e9e0*/  HMMA.16816.F32 R56, R12.reuse, R8, R56 ;  /* 0x000000080c38723c */ /* 0x040ff00000001838 */
[----:B---3--:R-:W-:-:S15]  /*2e9f0*/  HMMA.16816.F32 R32, R12, R6, R32 ;  /* 0x000000060c20723c */ /* 0x008fde0000001820 */
[----:B------:R-:W-:-:S04]  /*2ea00*/  NOP ;  /* 0x0000000000007918 */ /* 0x000fc80000000000 */
[----:B------:R0:W-:Y:S04]  /*2ea10*/  STL.64 [R1+0x1a0], R32 ;  /* 0x0001a02001007387 */ /* 0x0001e80000100a00 */
[----:B------:R-:W-:Y:S04]  /*2ea20*/  STL.64 [R1+0x1a8], R34 ;  /* 0x0001a82201007387 */ /* 0x000fe80000100a00 */
[----:B0-----:R-:W3:Y:S01]  /*2ea30*/  LDL.LU R32, [R1+0x1cd0] ;  /* 0x001cd00001207983 */ /* 0x001ee20000300800 */
[----:B--2---:R-:W-:-:S15]  /*2ea40*/  HMMA.16816.F32 R36, R12, R4, R36 ;  /* 0x000000040c24723c */ /* 0x004fde0000001824 */
[----:B------:R-:W-:-:S04]  /*2ea50*/  NOP ;  /* 0x0000000000007918 */ /* 0x000fc80000000000 */
[----:B------:R-:W-:Y:S04]  /*2ea60*/  STL.64 [R1+0x190], R36 ;  /* 0x0001902401007387 */ /* 0x000fe80000100a00 */
[----:B------:R0:W-:Y:S02]  /*2ea70*/  STL.64 [R1+0x198], R38 ;  /* 0x0001982601007387 */ /* 0x0001e40000100a00 */
[C---:B0-----:R-:W-:Y:S08]  /*2ea80*/  HMMA.16816.F32 R36, R12.reuse, R40, R16 ;  /* 0x000000280c24723c */ /* 0x041ff00000001810 */
[----:B------:R-:W-:Y:S01]  /*2ea90*/  HMMA.16816.F32 R16, R12, R42, R52 ;  /* 0x0000002a0c10723c */ /* 0x000fe20000001834 */
[----:B------:R-:W-:Y:S04]  /*2eaa0*/  STL.64 [R1+0x170], R56 ;  /* 0x0001703801007387 */ /* 0x000fe80000100a00 */
[----:B------:R-:W-:Y:S06]  /*2eab0*/  STL.64 [R1+0x178], R58 ;  /* 0x0001783a01007387 */ /* 0x000fec0000100a00 */
[----:B------:R-:W-:Y:S04]  /*2eac0*/  STL.64 [R1+0x160], R36 ;  /* 0x0001602401007387 */ /* 0x000fe80000100a00 */
[----:B------:R-:W-:Y:S04]  /*2ead0*/  STL.64 [R1+0x168], R38 ;  /* 0x0001682601007387 */ /* 0x000fe80000100a00 */
[----:B------:R-:W-:Y:S01]  /*2eae0*/  IMAD.MOV.U32 R61, RZ, RZ, R18 ;  /* 0x000000ffff3d7224 */ /* 0x000fe200078e0012 */
[----:B------:R0:W-:Y:S01]  /*2eaf0*/  STL.64 [R1+0x150], R16 ;  /* 0x0001501001007387 */ /* 0x0001e20000100a00 */
[----:B------:R-:W-:-:S02]  /*2eb00*/  IMAD.MOV.U32 R60, RZ, RZ, R19 ;  /* 0x000000ffff3c7224 */ /* 0x000fc400078e0013 */
[C---:B0-----:R-:W-:Y:S01]  /*2eb10*/  HMMA.16816.F32 R16, R12.reuse, R44, R20 ;  /* 0x0000002c0c10723c */ /* 0x041fe20000001814 */
[----:B------:R-:W-:Y:S04]  /*2eb20*/  STL.64 [R1+0x1ca8], R42 ;  /* 0x001ca82a01007387 */ /* 0x000fe80000100a00 */
[----:B------:R-:W-:Y:S04]  /*2eb30*/  STL.64 [R1+0x1ca0], R40 ;  /* 0x001ca02801007387 */ /* 0x000fe80000100a00 */
[----:B------:R-:W-:Y:S04]  /*2eb40*/  STL [R1+0x1bd8], R60 ;  /* 0x001bd83c01007387 */ /* 0x000fe80000100800 */
[----:B------:R-:W-:Y:S04]  /*2eb50*/  STL [R1+0x1bd4], R61 ;  /* 0x001bd43d01007387 */ /* 0x000fe80000100800 */
[----:B------:R-:W-:Y:S04]  /*2eb60*/  STL.64 [R1+0x1c98], R46 ;  /* 0x001c982e01007387 */ /* 0x000fe80000100a00 */
[----:B------:R-:W-:Y:S04]  /*2eb70*/  STL.64 [R1+0x1c90], R44 ;  /* 0x001c902c01007387 */ /* 0x000fe80000100a00 */
[----:B------:R-:W-:Y:S04]  /*2eb80*/  STL.64 [R1+0x140], R16 ;  /* 0x0001401001007387 */ /* 0x000fe80000100a00 */
[----:B------:R0:W-:Y:S02]  /*2eb90*/  STL.64 [R1+0x148], R18 ;  /* 0x0001481201007387 */ /* 0x0001e40000100a00 */
[----:B0-----:R-:W-:Y:S01]  /*2eba0*/  HMMA.16816.F32 R16, R12, R10, R24 ;  /* 0x0000000a0c10723c */ /* 0x001fe20000001818 */
[----:B------:R-:W-:-:S15]  /*2ebb0*/  IMAD R39, R0, 0x100, R51 ;  /* 0x0000010000277824 */ /* 0x000fde00078e0233 */
[----:B------:R-:W-:-:S03]  /*2ebc0*/  NOP ;  /* 0x0000000000007918 */ /* 0x000fc60000000000 */
[----:B------:R-:W-:Y:S02]  /*2ebd0*/  IMAD.MOV.U32 R61, RZ, RZ, R19 ;  /* 0x000000ffff3d7224 */ /* 0x000fe400078e0013 */
[----:B------:R-:W-:Y:S01]  /*2ebe0*/  IMAD.MOV.U32 R60, RZ, RZ, R18 ;  /* 0x000000ffff3c7224 */ /* 0x000fe200078e0012 */
[----:B------:R0:W-:Y:S04]  /*2ebf0*/  STL.64 [R1+0x130], R16 ;  /* 0x0001301001007387 */ /* 0x0001e80000100a00 */
[----:B------:R-:W-:Y:S04]  /*2ec00*/  STL.64 [R1+0x1cb8], R10 ;  /* 0x001cb80a01007387 */ /* 0x000fe80000100a00 */
[----:B------:R1:W-:Y:S04]  /*2ec10*/  STL.64 [R1+0x1cb0], R8 ;  /* 0x001cb00801007387 */ /* 0x0003e80000100a00 */
[----:B------:R-:W-:Y:S04]  /*2ec20*/  STL [R1+0x1be0], R61 ;  /* 0x001be03d01007387 */ /* 0x000fe80000100800 */
[----:B------:R-:W-:Y:S04]  /*2ec30*/  STL [R1+0x1bdc], R60 ;  /* 0x001bdc3c01007387 */ /* 0x000fe80000100800 */
[----:B------:R-:W2:Y:S04]  /*2ec40*/  LDL.LU R0, [R1+0x7a8] ;  /* 0x0007a80001007983 */ /* 0x000ea80000300800 */
[----:B------:R-:W2:Y:S04]  /*2ec50*/  LDL.LU R20, [R1+0x70] ;  /* 0x0000700001147983 */ /* 0x000ea80000300800 */
[----:B------:R-:W2:Y:S04]  /*2ec60*/  LDL.LU R21, [R1+0x74] ;  /* 0x0000740001157983 */ /* 0x000ea80000300800 */
[----:B------:R-:W2:Y:S04]  /*2ec70*/  LDL.LU R22, [R1+0x78] ;  /* 0x0000780001167983 */ /* 0x000ea80000300800 */
[----:B------:R-:W2:Y:S01]  /*2ec80*/  LDL.LU R23, [R1+0x7c] ;  /* 0x00007c0001177983 */ /* 0x000ea20000300800 */
[----:B------:R-:W-:-:S02]  /*2ec90*/  IMAD R37, R48, 0x100, R31 ;  /* 0x0000010030257824 */ /* 0x000fc400078e021f */
[----:B----4-:R-:W-:Y:S01]  /*2eca0*/  IMAD R38, R50, 0x100, R49 ;  /* 0x0000010032267824 */ /* 0x010fe200078e0231 */
[----:B------:R-:W4:Y:S04]  /*2ecb0*/  LDL.LU R48, [R1+0x100] ;  /* 0x0001000001307983 */ /* 0x000f280000300800 */
[----:B------:R-:W4:Y:S04]  /*2ecc0*/  LDL.LU R49, [R1+0x104] ;  /* 0x0001040001317983 */ /* 0x000f280000300800 */
[----:B------:R-:W4:Y:S04]  /*2ecd0*/  LDL.LU R50, [R1+0x108] ;  /* 0x0001080001327983 */ /* 0x000f280000300800 */
[----:B------:R-:W4:Y:S04]  /*2ece0*/  LDL.LU R51, [R1+0x10c] ;  /* 0x00010c0001337983 */ /* 0x000f280000300800 */
[----:B--2---:R-:W-:Y:S04]  /*2ecf0*/  STL.64 [R1+0x1cc8], R22 ;  /* 0x001cc81601007387 */ /* 0x004fe80000100a00 */
[----:B------:R2:W-:Y:S04]  /*2ed00*/  STL.64 [R1+0x1cc0], R20 ;  /* 0x001cc01401007387 */ /* 0x0005e80000100a00 */
[----:B------:R-:W3:Y:S04]  /*2ed10*/  LDL.LU R52, [R1+0xa0] ;  /* 0x0000a00001347983 */ /* 0x000ee80000300800 */
[----:B------:R-:W3:Y:S04]  /*2ed20*/  LDL.LU R53, [R1+0xa4] ;  /* 0x0000a40001357983 */ /* 0x000ee80000300800 */
[----:B------:R-:W3:Y:S04]  /*2ed30*/  LDL.LU R54, [R1+0xa8] ;  /* 0x0000a80001367983 */ /* 0x000ee80000300800 */
        /* <DEDUP_REMOVED lines=9> */
[----:B-1----:R-:W3:Y:S04]  /*2edd0*/  LDL.LU R8, [R1+0x110] ;  /* 0x0001100001087983 */ /* 0x002ee80000300800 */
[----:B------:R-:W3:Y:S04]  /*2ede0*/  LDL.LU R9, [R1+0x114] ;  /* 0x0001140001097983 */ /* 0x000ee80000300800 */
[----:B------:R-:W3:Y:S04]  /*2edf0*/  LDL.LU R10, [R1+0x118] ;  /* 0x00011800010a7983 */ /* 0x000ee80000300800 */
[----:B------:R-:W3:Y:S04]  /*2ee00*/  LDL.LU R11, [R1+0x11c] ;  /* 0x00011c00010b7983 */ /* 0x000ee80000300800 */
[----:B--2---:R-:W2:Y:S04]  /*2ee10*/  LDL.LU R20, [R1+0x120] ;  /* 0x0001200001147983 */ /* 0x004ea80000300800 */
[----:B------:R-:W2:Y:S04]  /*2ee20*/  LDL.LU R21, [R1+0x124] ;  /* 0x0001240001157983 */ /* 0x000ea80000300800 */
[----:B------:R-:W2:Y:S04]  /*2ee30*/  LDL.LU R22, [R1+0x128] ;  /* 0x0001280001167983 */ /* 0x000ea80000300800 */
[----:B------:R-:W2:Y:S01]  /*2ee40*/  LDL.LU R23, [R1+0x12c] ;  /* 0x00012c0001177983 */ /* 0x000ea20000300800 */
[----:B----4-:R-:W-:Y:S03]  /*2ee50*/  HMMA.16816.F32 R12, R12, R2, R48 ;  /* 0x000000020c0c723c */ /* 0x010fe60000001830 */
        /* <DEDUP_REMOVED lines=9> */
[----:B------:R-:W-:-:S03]  /*2eef0*/  IMAD R36, R30, 0x100, R29 ;  /* 0x000001001e247824 */ /* 0x000fc600078e021d */
[----:B------:R-:W4:Y:S04]  /*2ef00*/  LDL.LU R34, [R1+0x79c] ;  /* 0x00079c0001227983 */ /* 0x000f280000300800 */
[----:B------:R-:W4:Y:S04]  /*2ef10*/  LDL.LU R35, [R1+0x7a4] ;  /* 0x0007a40001237983 */ /* 0x000f280000300800 */
[----:B------:R-:W4:Y:S04]  /*2ef20*/  LDL.LU R24, [R1+0x50] ;  /* 0x0000500001187983 */ /* 0x000f280000300800 */
[----:B------:R0:W-:Y:S04]  /*2ef30*/  STL.64 [R1+0xb0], R12 ;  /* 0x0000b00c01007387 */ /* 0x0001e80000100a00 */
        /* <DEDUP_REMOVED lines=11> */
[----:B0-----:R-:W-:-:S02]  /*2eff0*/  F2FP.F16.E5M2.UNPACK_B R12, R36 ;  /* 0x00000024ff0c723e */ /* 0x001fc400020004ff */
[----:B------:R-:W-:Y:S02]  /*2f000*/  F2FP.F16.E5M2.UNPACK_B R13, R37 ;  /* 0x00000025ff0d723e */ /* 0x000fe400020004ff */
[----:B-1----:R-:W-:Y:S02]  /*2f010*/  F2FP.F16.E5M2.UNPACK_B R14, R38 ;  /* 0x00000026ff0e723e */ /* 0x002fe400020004ff */
[----:B------:R-:W-:Y:S01]  /*2f020*/  F2FP.F16.E5M2.UNPACK_B R15, R39 ;  /* 0x00000027ff0f723e */ /* 0x000fe200020004ff */
[----:B------:R-:W4:Y:S04]  /*2f030*/  LDL.LU R51, [R1+0x1c] ;  /* 0x00001c0001337983 */ /* 0x000f280000300800 */
[----:B------:R-:W4:Y:S04]  /*2f040*/  LDL.LU R36, [R1+0x790] ;  /* 0x0007900001247983 */ /* 0x000f280000300800 */
[----:B------:R-:W4:Y:S04]  /*2f050*/  LDL.LU R37, [R1+0x798] ;  /* 0x0007980001257983 */ /* 0x000f280000300800 */
[----:B------:R-:W4:Y:S04]  /*2f060*/  LDL.LU R38, [R1+0x7a0] ;  /* 0x0007a00001267983 */ /* 0x000f280000300800 */
[----:B------:R-:W4:Y:S01]  /*2f070*/  LDL.LU R39, [R1+0x7ac] ;  /* 0x0007ac0001277983 */ /* 0x000f220000300800 */
[C---:B---3--:R-:W-:Y:S08]  /*2f080*/  HMMA.16816.F32 R8, R12.reuse, R4, R8 ;  /* 0x000000040c08723c */ /* 0x048ff00000001808 */
        /* <DEDUP_REMOVED lines=8> */
[----:B0-----:R-:W3:Y:S04]  /*2f110*/  LDL.LU.64 R10, [R1+0x1cb8] ;  /* 0x001cb800010a7983 */ /* 0x001ee80000300a00 */
[----:B------:R-:W4:Y:S02]  /*2f120*/  LDL.LU.64 R8, [R1+0x1cb0] ;  /* 0x001cb00001087983 */ /* 0x000f240000300a00 */
[----:B----4-:R-:W-:-:S15]  /*2f130*/  HMMA.16816.F32 R40, R12, R8, R40 ;  /* 0x000000080c28723c */ /* 0x010fde0000001828 */
[----:B------:R-:W-:-:S04]  /*2f140*/  NOP ;  /* 0x0000000000007918 */ /* 0x000fc80000000000 */
[----:B------:R-:W-:Y:S01]  /*2f150*/  IMAD.MOV.U32 R61, RZ, RZ, R42 ;  /* 0x000000ffff3d7224 */ /* 0x000fe200078e002a */
[----:B------:R0:W-:Y:S01]  /*2f160*/  STL.64 [R1+0x100], R40 ;  /* 0x0001002801007387 */ /* 0x0001e20000100a00 */
[----:B------:R-:W-:-:S03]  /*2f170*/  IMAD.MOV.U32 R60, RZ, RZ, R43 ;  /* 0x000000ffff3c7224 */ /* 0x000fc600078e002b */
[----:B------:R-:W4:Y:S04]  /*2f180*/  LDL.LU.64 R42, [R1+0x1ca8] ;  /* 0x001ca800012a7983 */ /* 0x000f280000300a00 */
[----:B0-----:R-:W2:Y:S02]  /*2f190*/  LDL.LU.64 R40, [R1+0x1ca0] ;  /* 0x001ca00001287983 */ /* 0x001ea40000300a00 */
[----:B--2---:R-:W-:-:S15]  /*2f1a0*/  HMMA.16816.F32 R44, R12, R40, R44 ;  /* 0x000000280c2c723c */ /* 0x004fde000000182c */
[----:B------:R-:W-:-:S04]  /*2f1b0*/  NOP ;  /* 0x0000000000007918 */ /* 0x000fc80000000000 */
[----:B------:R-:W-:Y:S04]  /*2f1c0*/  STL.64 [R1+0xf0], R44 ;  /* 0x0000f02c01007387 */ /* 0x000fe80000100a00 */
[----:B------:R0:W-:Y:S04]  /*2f1d0*/  STL.64 [R1+0xf8], R46 ;  /* 0x0000f82e01007387 */ /* 0x0001e80000100a00 */
[----:B0-----:R-:W2:Y:S04]  /*2f1e0*/  LDL.LU.64 R46, [R1+0x1c98] ;  /* 0x001c9800012e7983 */ /* 0x001ea80000300a00 */
[----:B------:R-:W2:Y:S01]  /*2f1f0*/  LDL.LU.64 R44, [R1+0x1c90] ;  /* 0x001c9000012c7983 */ /* 0x000ea20000300a00 */
[C---:B----4-:R-:W-:Y:S08]  /*2f200*/  HMMA.16816.F32 R56, R12.reuse, R42, R56 ;  /* 0x0000002a0c38723c */ /* 0x050ff00000001838 */
[----:B---3--:R-:W-:Y:S01]  /*2f210*/  HMMA.16816.F32 R52, R12, R10, R52 ;  /* 0x0000000a0c34723c */ /* 0x008fe20000001834 */
[----:B------:R-:W-:-:S02]  /*2f220*/  IMAD R36, R36, 0x100, R33 ;  /* 0x0000010024247824 */ /* 0x000fc400078e0221 */
[----:B------:R-:W-:Y:S02]  /*2f230*/  IMAD R37, R37, 0x100, R34 ;  /* 0x0000010025257824 */ /* 0x000fe400078e0222 */
[----:B------:R-:W-:Y:S02]  /*2f240*/  IMAD R38, R38, 0x100, R35 ;  /* 0x0000010026267824 */ /* 0x000fe400078e0223 */
[----:B------:R-:W-:Y:S01]  /*2f250*/  IMAD R39, R0, 0x100, R39 ;  /* 0x0000010000277824 */ /* 0x000fe200078e0227 */
[----:B------:R-:W-:Y:S02]  /*2f260*/  F2FP.F16.E5M2.UNPACK_B R36, R36 ;  /* 0x00000024ff24723e */ /* 0x000fe400020004ff */
[----:B------:R-:W-:Y:S02]  /*2f270*/  F2FP.F16.E5M2.UNPACK_B R37, R37 ;  /* 0x00000025ff25723e */ /* 0x000fe400020004ff */
[----:B------:R-:W-:Y:S02]  /*2f280*/  F2FP.F16.E5M2.UNPACK_B R38, R38 ;  /* 0x00000026ff26723e */ /* 0x000fe400020004ff */
[----:B------:R-:W-:-:S07]  /*2f290*/  F2FP.F16.E5M2.UNPACK_B R39, R39 ;  /* 0x00000027ff27723e */ /* 0x000fce00020004ff */
[C---:B------:R-:W-:Y:S01]  /*2f2a0*/  HMMA.16816.F32 R24, R36.reuse, R6, R24 ;  /* 0x000000062418723c */ /* 0x040fe20000001818 */
[----:B------:R-:W-:Y:S04]  /*2f2b0*/  STL.64 [R1+0xe0], R56 ;  /* 0x0000e03801007387 */ /* 0x000fe80000100a00 */
[----:B------:R0:W-:Y:S03]  /*2f2c0*/  STL.64 [R1+0xe8], R58 ;  /* 0x0000e83a01007387 */ /* 0x0001e60000100a00 */
[C---:B------:R-:W-:Y:S01]  /*2f2d0*/  HMMA.16816.F32 R28, R36.reuse, R4, R28 ;  /* 0x00000004241c723c */ /* 0x040fe2000000181c */
[----:B0-----:R-:W3:Y:S04]  /*2f2e0*/  LDL.LU.64 R58, [R1+0x1c88] ;  /* 0x001c8800013a7983 */ /* 0x001ee80000300a00 */
[----:B------:R-:W4:Y:S03]  /*2f2f0*/  LDL.LU.64 R56, [R1+0x1c80] ;  /* 0x001c800001387983 */ /* 0x000f260000300a00 */
[----:B------:R-:W-:Y:S08]  /*2f300*/  HMMA.16816.F32 R48, R36, R8, R48 ;  /* 0x000000082430723c */ /* 0x000ff00000001830 */
[C---:B--2---:R-:W-:Y:S08]  /*2f310*/  HMMA.16816.F32 R16, R12.reuse, R44, R16 ;  /* 0x0000002c0c10723c */ /* 0x044ff00000001810 */
[----:B------:R-:W-:Y:S11]  /*2f320*/  HMMA.16816.F32 R12, R12, R2, R20 ;  /* 0x000000020c0c723c */ /* 0x000ff60000001814 */
[----:B------:R-:W-:Y:S04]  /*2f330*/  STL.64 [R1+0xd0], R16 ;  /* 0x0000d01001007387 */ /* 0x000fe80000100a00 */
[----:B------:R0:W-:Y:S04]  /*2f340*/  STL.64 [R1+0xd8], R18 ;  /* 0x0000d81201007387 */ /* 0x0001e80000100a00 */
[----:B------:R-:W-:Y:S01]  /*2f350*/  IMAD.MOV.U32 R0, RZ, RZ, R15 ;  /* 0x000000ffff007224 */ /* 0x000fe200078e000f */
        /* <DEDUP_REMOVED lines=9> */
[----:B------:R-:W2:Y:S04]  /*2f3f0*/  LDL.LU.64 R22, [R1+0x1c48] ;  /* 0x001c480001167983 */ /* 0x000ea80000300a00 */
[----:B------:R-:W2:Y:S04]  /*2f400*/  LDL.LU.64 R20, [R1+0x1c40] ;  /* 0x001c400001147983 */ /* 0x000ea80000300a00 */
[----:B------:R0:W-:Y:S04]  /*2f410*/  STL.64 [R1+0xa0], R12 ;  /* 0x0000a00c01007387 */ /* 0x0001e80000100a00 */
[----:B------:R-:W-:Y:S04]  /*2f420*/  STL [R1+0xa8], R14 ;  /* 0x0000a80e01007387 */ /* 0x000fe80000100800 */
[----:B0-----:R-:W2:Y:S04]  /*2f430*/  LDL.LU R12, [R1+0x300] ;  /* 0x00030000010c7983 */ /* 0x001ea80000300800 */
[----:B------:R-:W-:Y:S04]  /*2f440*/  STL [R1+0x1b68], R0 ;  /* 0x001b680001007387 */ /* 0x000fe80000100800 */
[----:B------:R-:W-:Y:S04]  /*2f450*/  STL.64 [R1+0x80], R24 ;  /* 0x0000801801007387 */ /* 0x000fe80000100a00 */
[----:B------:R0:W-:Y:S04]  /*2f460*/  STL.64 [R1+0x88], R26 ;  /* 0x0000881a01007387 */ /* 0x0001e80000100a00 */
[----:B0-----:R-:W2:Y:S04]  /*2f470*/  LDL.LU.64 R26, [R1+0x1c38] ;  /* 0x001c3800011a7983 */ /* 0x001ea80000300a00 */
[----:B------:R-:W2:Y:S04]  /*2f480*/  LDL.LU.64 R24, [R1+0x1c30] ;  /* 0x001c300001187983 */ /* 0x000ea80000300a00 */
[----:B------:R-:W2:Y:S04]  /*2f490*/  LDL.LU R6, [R1+0x310] ;  /* 0x0003100001067983 */ /* 0x000ea80000300800 */
[----:B------:R-:W2:Y:S04]  /*2f4a0*/  LDL.LU R7, [R1+0x314] ;  /* 0x0003140001077983 */ /* 0x000ea80000300800 */
[----:B------:R-:W-:Y:S04]  /*2f4b0*/  STL.64 [R1+0x70], R28 ;  /* 0x0000701c01007387 */ /* 0x000fe80000100a00 */
[----:B------:R0:W-:Y:S04]  /*2f4c0*/  STL.64 [R1+0x78], R30 ;  /* 0x0000781e01007387 */ /* 0x0001e80000100a00 */
[----:B0-----:R-:W2:Y:S04]  /*2f4d0*/  LDL.LU.64 R30, [R1+0x1c28] ;  /* 0x001c2800011e7983 */ /* 0x001ea80000300a00 */
[----:B------:R-:W2:Y:S04]  /*2f4e0*/  LDL.LU.64 R28, [R1+0x1c20] ;  /* 0x001c2000011c7983 */ /* 0x000ea80000300a00 */
[----:B------:R-:W3:Y:S04]  /*2f4f0*/  LDL.LU R4, [R1+0x7cc] ;  /* 0x0007cc0001047983 */ /* 0x000ee80000300800 */
[----:B------:R-:W3:Y:S04]  /*2f500*/  LDL.LU R5, [R1+0x7c8] ;  /* 0x0007c80001057983 */ /* 0x000ee80000300800 */
[----:B------:R-:W3:Y:S04]  /*2f510*/  LDL.LU R13, [R1+0x304] ;  /* 0x00030400010d7983 */ /* 0x000ee80000300800 */
[----:B------:R-:W3:Y:S04]  /*2f520*/  LDL.LU R14, [R1+0x2f0] ;  /* 0x0002f000010e7983 */ /* 0x000ee80000300800 */
[----:B------:R-:W-:Y:S04]  /*2f530*/  STL.64 [R1+0x50], R48 ;  /* 0x0000503001007387 */ /* 0x000fe80000100a00 */
[----:B------:R0:W-:Y:S04]  /*2f540*/  STL.64 [R1+0x58], R50 ;  /* 0x0000583201007387 */ /* 0x0001e80000100a00 */
[----:B0-----:R-:W3:Y:S04]  /*2f550*/  LDL.LU.64 R50, [R1+0x1c18] ;  /* 0x001c180001327983 */ /* 0x001ee80000300a00 */
[----:B------:R-:W3:Y:S04]  /*2f560*/  LDL.LU.64 R48, [R1+0x1c10] ;  /* 0x001c100001307983 */ /* 0x000ee80000300a00 */
[----:B------:R-:W4:Y:S04]  /*2f570*/  LDL.LU R8, [R1+0x7c4] ;  /* 0x0007c40001087983 */ /* 0x000f280000300800 */
[----:B------:R-:W4:Y:S01]  /*2f580*/  LDL.LU R9, [R1+0x7c0] ;  /* 0x0007c00001097983 */ /* 0x000f220000300800 */
[C---:B--2---:R-:W-:Y:S08]  /*2f590*/  HMMA.16816.F32 R28, R36.reuse, R42, R28 ;  /* 0x0000002a241c723c */ /* 0x044ff0000000181c */
[----:B---3--:R-:W-:Y:S01]  /*2f5a0*/  HMMA.16816.F32 R48, R36, R40, R48 ;  /* 0x000000282430723c */ /* 0x008fe20000001830 */
[----:B------:R-:W2:Y:S04]  /*2f5b0*/  LDL.LU R40, [R1+0x7b0] ;  /* 0x0007b00001287983 */ /* 0x000ea80000300800 */
[----:B------:R-:W3:-:S14]  /*2f5c0*/  LDL.LU R41, [R1+0x7b8] ;  /* 0x0007b80001297983 */ /* 0x000edc0000300800 */
[----:B------:R-:W-:Y:S04]  /*2f5d0*/  STL.64 [R1+0x30], R48 ;  /* 0x0000303001007387 */ /* 0x000fe80000100a00 */
[----:B------:R0:W-:Y:S04]  /*2f5e0*/  STL.64 [R1+0x38], R50 ;  /* 0x0000383201007387 */ /* 0x0001e80000100a00 */
[----:B------:R-:W2:Y:S04]  /*2f5f0*/  LDL.LU R15, [R1+0x2f4] ;  /* 0x0002f400010f7983 */ /* 0x000ea80000300800 */
[----:B------:R-:W-:Y:S04]  /*2f600*/  STL.64 [R1+0x20], R28 ;  /* 0x0000201c01007387 */ /* 0x000fe80000100a00 */
[----:B------:R1:W-:Y:S04]  /*2f610*/  STL [R1+0x2c], R31 ;  /* 0x00002c1f01007387 */ /* 0x0003e80000100800 */
[----:B------:R-:W2:Y:S04]  /*2f620*/  LDL.LU R42, [R1+0x7b4] ;  /* 0x0007b400012a7983 */ /* 0x000ea80000300800 */
[----:B------:R-:W3:Y:S01]  /*2f630*/  LDL.LU R43, [R1+0x7bc] ;  /* 0x0007bc00012b7983 */ /* 0x000ee20000300800 */
[----:B------:R-:W-:Y:S01]  /*2f640*/  IMAD.MOV.U32 R0, RZ, RZ, R30 ;  /* 0x000000ffff007224 */ /* 0x000fe200078e001e */
[C---:B0-----:R-:W-:Y:S08]  /*2f650*/  HMMA.16816.F32 R48, R36.reuse, R44, R24 ;  /* 0x0000002c2430723c */ /* 0x041ff00000001818 */
[C---:B-1----:R-:W-:Y:S08]  /*2f660*/  HMMA.16816.F32 R28, R36.reuse, R10, R20 ;  /* 0x0000000a241c723c */ /* 0x042ff00000001814 */
[----:B------:R-:W-:Y:S01]  /*2f670*/  HMMA.16816.F32 R36, R36, R2, R32 ;  /* 0x000000022424723c */ /* 0x000fe20000001820 */
[----:B------:R-:W-:-:S02]  /*2f680*/  F2FP.F16.E5M2.UNPACK_B R2, R6.H1 ;  /* 0x00000006ff02723e */ /* 0x000fc400030004ff */
[----:B------:R-:W-:Y:S01]  /*2f690*/  F2FP.F16.E5M2.UNPACK_B R3, R7.H1 ;  /* 0x00000007ff03723e */ /* 0x000fe200030004ff */
[----:B------:R-:W-:Y:S04]  /*2f6a0*/  STL [R1+0x1bd0], R0 ;  /* 0x001bd00001007387 */ /* 0x000fe80000100800 */
[----:B------:R-:W-:Y:S04]  /*2f6b0*/  STL.64 [R1+0x1ae0], R50 ;  /* 0x001ae03201007387 */ /* 0x000fe80000100a00 */
[----:B------:R-:W-:Y:S04]  /*2f6c0*/  STL.64 [R1+0x1ad8], R48 ;  /* 0x001ad83001007387 */ /* 0x000fe80000100a00 */
[----:B------:R-:W-:Y:S04]  /*2f6d0*/  STL.64 [R1+0x1af0], R30 ;  /* 0x001af01e01007387 */ /* 0x000fe80000100a00 */
[----:B------:R0:W-:Y:S04]  /*2f6e0*/  STL.64 [R1+0x1ae8], R28 ;  /* 0x001ae81c01007387 */ /* 0x0001e80000100a00 */
[----:B------:R-:W-:Y:S04]  /*2f6f0*/  STL.64 [R1+0x1b00], R38 ;  /* 0x001b002601007387 */ /* 0x000fe80000100a00 */
[----:B------:R1:W-:Y:S01]  /*2f700*/  STL.64 [R1+0x1af8], R36 ;  /* 0x001af82401007387 */ /* 0x0003e20000100a00 */
[----:B0-----:R-:W-:-:S02]  /*2f710*/  IMAD.MOV.U32 R28, RZ, RZ, R59 ;  /* 0x000000ffff1c7224 */ /* 0x001fc400078e003b */
[----:B------:R-:W-:Y:S02]  /*2f720*/  IMAD.MOV.U32 R29, RZ, RZ, R58 ;  /* 0x000000ffff1d7224 */ /* 0x000fe400078e003a */
[----:B----4-:R-:W-:Y:S02]  /*2f730*/  IMAD.MOV.U32 R30, RZ, RZ, R56 ;  /* 0x000000ffff1e7224 */ /* 0x010fe400078e0038 */
[----:B------:R-:W-:Y:S02]  /*2f740*/  IMAD.MOV.U32 R31, RZ, RZ, R57 ;  /* 0x000000ffff1f7224 */ /* 0x000fe400078e0039 */
[----:B--2---:R-:W-:Y:S02]  /*2f750*/  IMAD R40, R40, 0x100, R42 ;  /* 0x0000010028287824 */ /* 0x004fe400078e022a */
[----:B---3--:R-:W-:Y:S02]  /*2f760*/  IMAD R41, R41, 0x100, R43 ;  /* 0x0000010029297824 */ /* 0x008fe400078e022b */
[----:B------:R-:W-:-:S02]  /*2f770*/  IMAD R42, R9, 0x100, R8 ;  /* 0x00000100092a7824 */ /* 0x000fc400078e0208 */
[----:B------:R-:W-:Y:S01]  /*2f780*/  IMAD R43, R5, 0x100, R4 ;  /* 0x00000100052b7824 */ /* 0x000fe200078e0204 */
[----:B------:R-:W-:Y:S02]  /*2f790*/  F2FP.F16.E5M2.UNPACK_B R40, R40 ;  /* 0x00000028ff28723e */ /* 0x000fe400020004ff */
[----:B------:R-:W-:Y:S02]  /*2f7a0*/  F2FP.F16.E5M2.UNPACK_B R41, R41 ;  /* 0x00000029ff29723e */ /* 0x000fe400020004ff */
[----:B------:R-:W-:Y:S02]  /*2f7b0*/  F2FP.F16.E5M2.UNPACK_B R42, R42 ;  /* 0x0000002aff2a723e */ /* 0x000fe400020004ff */
[----:B------:R-:W-:Y:S02]  /*2f7c0*/  F2FP.F16.E5M2.UNPACK_B R43, R43 ;  /* 0x0000002bff2b723e */ /* 0x000fe400020004ff */
[----:B------:R-:W-:Y:S02]  /*2f7d0*/  F2FP.F16.E5M2.UNPACK_B R4, R12.H1 ;  /* 0x0000000cff04723e */ /* 0x000fe400030004ff */
[----:B------:R-:W-:-:S03]  /*2f7e0*/  F2FP.F16.E5M2.UNPACK_B R5, R13.H1 ;  /* 0x0000000dff05723e */ /* 0x000fc600030004ff */
[C---:B------:R-:W-:Y:S08]  /*2f7f0*/  HMMA.16816.F32 R52, R40.reuse, R2, R52 ;  /* 0x000000022834723c */ /* 0x040ff00000001834 */
[----:B------:R-:W-:Y:S11]  /*2f800*/  HMMA.16816.F32 R32, R40, R4, R16 ;  /* 0x000000042820723c */ /* 0x000ff60000001810 */
[----:B------:R-:W-:Y:S04]  /*2f810*/  STL.64 [R1+0x1b10], R54 ;  /* 0x001b103601007387 */ /* 0x000fe80000100a00 */
[----:B------:R-:W-:Y:S04]  /*2f820*/  STL.64 [R1+0x1b08], R52 ;  /* 0x001b083401007387 */ /* 0x000fe80000100a00 */
[----:B------:R-:W-:Y:S04]  /*2f830*/  STL.64 [R1+0x1b20], R34 ;  /* 0x001b202201007387 */ /* 0x000fe80000100a00 */
[----:B------:R-:W-:Y:S04]  /*2f840*/  STL.64 [R1+0x1b18], R32 ;  /* 0x001b182001007387 */ /* 0x000fe80000100a00 */
[----:B------:R-:W2:Y:S04]  /*2f850*/  LDL.LU R59, [R1+0x1c08] ;  /* 0x001c0800013b7983 */ /* 0x000ea80000300800 */
[----:B------:R-:W3:Y:S04]  /*2f860*/  LDL.LU R58, [R1+0x1c04] ;  /* 0x001c0400013a7983 */ /* 0x000ee80000300800 */
[----:B------:R-:W4:Y:S04]  /*2f870*/  LDL.LU R56, [R1+0x1c00] ;  /* 0x001c000001387983 */ /* 0x000f280000300800 */
[----:B------:R-:W2:Y:S04]  /*2f880*/  LDL.LU R57, [R1+0x1bfc] ;  /* 0x001bfc0001397983 */ /* 0x000ea80000300800 */
[----:B------:R-:W3:Y:S04]  /*2f890*/  LDL.LU R20, [R1] ;  /* 0x0000000001147983 */ /* 0x000ee80000300800 */
[----:B------:R-:W3:Y:S04]  /*2f8a0*/  LDL.LU R21, [R1+0x4] ;  /* 0x0000040001157983 */ /* 0x000ee80000300800 */
[----:B------:R-:W3:Y:S04]  /*2f8b0*/  LDL.LU R22, [R1+0x8] ;  /* 0x0000080001167983 */ /* 0x000ee80000300800 */
[----:B------:R-:W3:Y:S04]  /*2f8c0*/  LDL.LU R23, [R1+0xc] ;  /* 0x00000c0001177983 */ /* 0x000ee80000300800 */
[----:B------:R-:W3:Y:S01]  /*2f8d0*/  LDL.LU R11, [R1+0x2d0] ;  /* 0x0002d000010b7983 */ /* 0x000ee20000300800 */
[----:B-1----:R-:W-:-:S02]  /*2f8e0*/  IMAD.MOV.U32 R36, RZ, RZ, R47 ;  /* 0x000000ffff247224 */ /* 0x002fc400078e002f */
[----:B------:R-:W-:Y:S01]  /*2f8f0*/  IMAD.MOV.U32 R39, RZ, RZ, R46 ;  /* 0x000000ffff277224 */ /* 0x000fe200078e002e */
[----:B------:R-:W-:Y:S02]  /*2f900*/  F2FP.F16.E5M2.UNPACK_B R6, R14.H1 ;  /* 0x0000000eff06723e */ /* 0x000fe400030004ff */
[----:B------:R-:W-:Y:S01]  /*2f910*/  F2FP.F16.E5M2.UNPACK_B R7, R15.H1 ;  /* 0x0000000fff07723e */ /* 0x000fe200030004ff */
[----:B----4-:R-:W-:Y:S02]  /*2f920*/  IMAD.MOV.U32 R24, RZ, RZ, R56 ;  /* 0x000000ffff187224 */ /* 0x010fe400078e0038 */
[----:B--2---:R-:W-:Y:S01]  /*2f930*/  IMAD.MOV.U32 R25, RZ, RZ, R57 ;  /* 0x000000ffff197224 */ /* 0x004fe200078e0039 */
[----:B------:R-:W2:Y:S04]  /*2f940*/  LDL.LU R56, [R1+0x1bf8] ;  /* 0x001bf80001387983 */ /* 0x000ea80000300800 */
[----:B------:R-:W2:Y:S01]  /*2f950*/  LDL.LU R57, [R1+0x1bf4] ;  /* 0x001bf40001397983 */ /* 0x000ea20000300800 */
[----:B---3--:R-:W-:-:S02]  /*2f960*/  IMAD.MOV.U32 R26, RZ, RZ, R58 ;  /* 0x000000ffff1a7224 */ /* 0x008fc400078e003a */
[----:B------:R-:W-:Y:S01]  /*2f970*/  IMAD.MOV.U32 R27, RZ, RZ, R59 ;  /* 0x000000ffff1b7224 */ /* 0x000fe200078e003b */
[----:B------:R-:W2:Y:S04]  /*2f980*/  LDL.LU R58, [R1+0x1bf0] ;  /* 0x001bf000013a7983 */ /* 0x000ea80000300800 */
[----:B------:R-:W2:Y:S04]  /*2f990*/  LDL.LU R59, [R1+0x1bec] ;  /* 0x001bec00013b7983 */ /* 0x000ea80000300800 */
[----:B------:R-:W3:Y:S04]  /*2f9a0*/  LDL.LU R48, [R1+0x2d4] ;  /* 0x0002d40001307983 */ /* 0x000ee80000300800 */
[----:B------:R-:W4:Y:S04]  /*2f9b0*/  LDL.LU R12, [R1+0x2a0] ;  /* 0x0002a000010c7983 */ /* 0x000f280000300800 */
[----:B------:R-:W3:Y:S04]  /*2f9c0*/  LDL.LU R47, [R1+0x1be8] ;  /* 0x001be800012f7983 */ /* 0x000ee80000300800 */
        /* <DEDUP_REMOVED lines=8> */
[----:B------:R-:W-:Y:S04]  /*2fa50*/  STL.64 [R1+0x1bb8], R6 ;  /* 0x001bb80601007387 */ /* 0x000fe80000100a00 */
[----:B------:R0:W-:Y:S01]  /*2fa60*/  STL.64 [R1+0x1bb0], R4 ;  /* 0x001bb00401007387 */ /* 0x0001e20000100a00 */
[----:B--2---:R-:W-:Y:S01]  /*2fa70*/  HMMA.16816.F32 R16, R40, R6, R56 ;  /* 0x000000062810723c */ /* 0x004fe20000001838 */
[----:B---3--:R-:W-:-:S02]  /*2fa80*/  F2FP.F16.E5M2.UNPACK_B R8, R47.H1 ;  /* 0x0000002fff08723e */ /* 0x008fc400030004ff */
[----:B----4-:R-:W-:Y:S02]  /*2fa90*/  F2FP.F16.E5M2.UNPACK_B R9, R46.H1 ;  /* 0x0000002eff09723e */ /* 0x010fe400030004ff */
[----:B------:R-:W-:Y:S02]  /*2faa0*/  F2FP.F16.E5M2.UNPACK_B R11, R48.H1 ;  /* 0x00000030ff0b723e */ /* 0x000fe400030004ff */
[----:B------:R-:W-:Y:S02]  /*2fab0*/  F2FP.F16.E5M2.UNPACK_B R12, R12.H1 ;  /* 0x0000000cff0c723e */ /* 0x000fe400030004ff */
[----:B------:R-:W-:Y:S01]  /*2fac0*/  F2FP.F16.E5M2.UNPACK_B R13, R13.H1 ;  /* 0x0000000dff0d723e */ /* 0x000fe200030004ff */
[C---:B------:R-:W-:Y:S08]  /*2fad0*/  HMMA.16816.F32 R20, R40.reuse, R8, R20 ;  /* 0x000000082814723c */ /* 0x040ff00000001814 */
[C---:B------:R-:W-:Y:S08]  /*2fae0*/  HMMA.16816.F32 R24, R40.reuse, R10, R24 ;  /* 0x0000000a2818723c */ /* 0x040ff00000001818 */
[----:B0-----:R-:W-:Y:S01]  /*2faf0*/  HMMA.16816.F32 R4, R40, R12, R36 ;  /* 0x0000000c2804723c */ /* 0x001fe20000001824 */
[----:B------:R-:W-:Y:S04]  /*2fb00*/  STL [R1+0x1ad4], R16 ;  /* 0x001ad41001007387 */ /* 0x000fe80000100800 */
[----:B------:R-:W-:Y:S04]  /*2fb10*/  STL [R1+0x1ad0], R17 ;  /* 0x001ad01101007387 */ /* 0x000fe80000100800 */
[----:B------:R-:W-:Y:S04]  /*2fb20*/  STL [R1+0x1acc], R18 ;  /* 0x001acc1201007387 */ /* 0x000fe80000100800 */
[----:B------:R-:W-:Y:S04]  /*2fb30*/  STL [R1+0x1ac8], R19 ;  /* 0x001ac81301007387 */ /* 0x000fe80000100800 */
[----:B------:R-:W2:Y:S04]  /*2fb40*/  LDL.LU R45, [R1+0x2b4] ;  /* 0x0002b400012d7983 */ /* 0x000ea80000300800 */
[----:B------:R-:W3:Y:S04]  /*2fb50*/  LDL.LU R49, [R1+0x7d8] ;  /* 0x0007d80001317983 */ /* 0x000ee80000300800 */
[----:B------:R-:W3:Y:S04]  /*2fb60*/  LDL.LU R46, [R1+0x7d4] ;  /* 0x0007d400012e7983 */ /* 0x000ee80000300800 */
[----:B------:R-:W4:Y:S04]  /*2fb70*/  LDL.LU R50, [R1+0x7e0] ;  /* 0x0007e00001327983 */ /* 0x000f280000300800 */
[----:B------:R-:W4:Y:S04]  /*2fb80*/  LDL.LU R47, [R1+0x7dc] ;  /* 0x0007dc00012f7983 */ /* 0x000f280000300800 */
[----:B------:R-:W2:Y:S04]  /*2fb90*/  LDL.LU R51, [R1+0x7e8] ;  /* 0x0007e80001337983 */ /* 0x000ea80000300800 */
[----:B------:R-:W2:Y:S04]  /*2fba0*/  LDL.LU R0, [R1+0x7e4] ;  /* 0x0007e40001007983 */ /* 0x000ea80000300800 */
[----:B------:R-:W-:Y:S04]  /*2fbb0*/  STL [R1+0x1b34], R20 ;  /* 0x001b341401007387 */ /* 0x000fe80000100800 */
[----:B------:R-:W-:Y:S04]  /*2fbc0*/  STL [R1+0x1b30], R21 ;  /* 0x001b301501007387 */ /* 0x000fe80000100800 */
[----:B------:R-:W-:Y:S04]  /*2fbd0*/  STL [R1+0x1b2c], R22 ;  /* 0x001b2c1601007387 */ /* 0x000fe80000100800 */
[----:B------:R-:W-:Y:S01]  /*2fbe0*/  STL [R1+0x1b28], R23 ;  /* 0x001b281701007387 */ /* 0x000fe20000100800 */
[----:B------:R-:W-:-:S02]  /*2fbf0*/  F2FP.F16.E5M2.UNPACK_B R14, R14.H1 ;  /* 0x0000000eff0e723e */ /* 0x000fc400030004ff */
[----:B------:R-:W-:Y:S01]  /*2fc00*/  F2FP.F16.E5M2.UNPACK_B R15, R15.H1 ;  /* 0x0000000fff0f723e */ /* 0x000fe200030004ff */
[----:B------:R-:W-:Y:S04]  /*2fc10*/  STL.64 [R1+0x1b98], R10 ;  /* 0x001b980a01007387 */ /* 0x000fe80000100a00 */
[----:B------:R-:W-:Y:S04]  /*2fc20*/  STL.64 [R1+0x1b90], R8 ;  /* 0x001b900801007387 */ /* 0x000fe80000100a00 */
[----:B------:R-:W-:Y:S04]  /*2fc30*/  STL.64 [R1+0x1b40], R26 ;  /* 0x001b401a01007387 */ /* 0x000fe80000100a00 */
[----:B------:R-:W-:Y:S04]  /*2fc40*/  STL.64 [R1+0x1b38], R24 ;  /* 0x001b381801007387 */ /* 0x000fe80000100a00 */
[----:B------:R-:W-:Y:S04]  /*2fc50*/  STL.64 [R1+0x10], R4 ;  /* 0x0000100401007387 */ /* 0x000fe80000100a00 */
[----:B------:R0:W-:Y:S02]  /*2fc60*/  STL.64 [R1+0x18], R6 ;  /* 0x0000180601007387 */ /* 0x0001e40000100a00 */
[----:B0-----:R-:W-:Y:S02]  /*2fc70*/  HMMA.16816.F32 R4, R40, R14, R28 ;  /* 0x0000000e2804723c */ /* 0x001fe4000000181c */
[----:B------:R-:W-:Y:S04]  /*2fc80*/  STL.64 [R1+0x1b78], R14 ;  /* 0x001b780e01007387 */ /* 0x000fe80000100a00 */
[----:B------:R-:W-:-:S13]  /*2fc90*/  STL.64 [R1+0x1b70], R12 ;  /* 0x001b700c01007387 */ /* 0x000fda0000100a00 */
[----:B------:R-:W-:Y:S02]  /*2fca0*/  IMAD.MOV.U32 R18, RZ, RZ, R6 ;  /* 0x000000ffff127224 */ /* 0x000fe400078e0006 */
[----:B------:R-:W-:Y:S02]  /*2fcb0*/  IMAD.MOV.U32 R19, RZ, RZ, R7 ;  /* 0x000000ffff137224 */ /* 0x000fe400078e0007 */
[----:B------:R-:W-:Y:S02]  /*2fcc0*/  IMAD.MOV.U32 R16, RZ, RZ, R4 ;  /* 0x000000ffff107224 */ /* 0x000fe400078e0004 */
[----:B------:R-:W-:Y:S01]  /*2fcd0*/  IMAD.MOV.U32 R17, RZ, RZ, R5 ;  /* 0x000000ffff117224 */ /* 0x000fe200078e0005 */
[----:B------:R-:W-:Y:S04]  /*2fce0*/  STL.64 [R1+0x1b50], R18 ;  /* 0x001b501201007387 */ /* 0x000fe80000100a00 */
[----:B------:R0:W-:Y:S04]  /*2fcf0*/  STL.64 [R1+0x1b48], R16 ;  /* 0x001b481001007387 */ /* 0x0001e80000100a00 */
[----:B------:R-:W2:Y:S04]  /*2fd00*/  LDL.LU R28, [R1+0x100] ;  /* 0x00010000011c7983 */ /* 0x000ea80000300800 */
[----:B------:R-:W2:Y:S01]  /*2fd10*/  LDL.LU R29, [R1+0x104] ;  /* 0x00010400011d7983 */ /* 0x000ea20000300800 */
[----:B------:R-:W-:-:S02]  /*2fd20*/  IMAD.MOV.U32 R30, RZ, RZ, R61 ;  /* 0x000000ffff1e7224 */ /* 0x000fc400078e003d */
[----:B------:R-:W-:Y:S01]  /*2fd30*/  IMAD.MOV.U32 R31, RZ, RZ, R60 ;  /* 0x000000ffff1f7224 */ /* 0x000fe200078e003c */
[----:B------:R-:W3:Y:S04]  /*2fd40*/  LDL.LU R61, [R1+0x1be0] ;  /* 0x001be000013d7983 */ /* 0x000ee80000300800 */
[----:B------:R-:W3:Y:S04]  /*2fd50*/  LDL.LU R60, [R1+0x1bdc] ;  /* 0x001bdc00013c7983 */ /* 0x000ee80000300800 */
[----:B------:R-:W-:Y:S04]  /*2fd60*/  STL.64 [R1+0x1b88], R30 ;  /* 0x001b881e01007387 */ /* 0x000fe80000100a00 */
[----:B--2---:R1:W-:Y:S04]  /*2fd70*/  STL.64 [R1+0x1b80], R28 ;  /* 0x001b801c01007387 */ /* 0x0043e80000100a00 */
[----:B------:R-:W2:Y:S04]  /*2fd80*/  LDL.LU R32, [R1+0xb0] ;  /* 0x0000b00001207983 */ /* 0x000ea80000300800 */
[----:B------:R-:W2:Y:S04]  /*2fd90*/  LDL.LU R33, [R1+0xb4] ;  /* 0x0000b40001217983 */ /* 0x000ea80000300800 */
[----:B------:R-:W2:Y:S04]  /*2fda0*/  LDL.LU R34, [R1+0xb8] ;  /* 0x0000b80001227983 */ /* 0x000ea80000300800 */
[----:B------:R-:W2:Y:S01]  /*2fdb0*/  LDL.LU R35, [R1+0xbc] ;  /* 0x0000bc0001237983 */ /* 0x000ea20000300800 */
[----:B---3--:R-:W-:-:S02]  /*2fdc0*/  IMAD.MOV.U32 R26, RZ, RZ, R60 ;  /* 0x000000ffff1a7224 */ /* 0x008fc400078e003c */
[----:B------:R-:W-:Y:S01]  /*2fdd0*/  IMAD.MOV.U32 R27, RZ, RZ, R61 ;  /* 0x000000ffff1b7224 */ /* 0x000fe200078e003d */
[----:B--2---:R-:W-:Y:S04]  /*2fde0*/  STL.64 [R1+0x1ba8], R34 ;  /* 0x001ba82201007387 */ /* 0x004fe80000100a00 */
[----:B------:R-:W-:Y:S04]  /*2fdf0*/  STL.64 [R1+0x1ba0], R32 ;  /* 0x001ba02001007387 */ /* 0x000fe80000100a00 */
[----:B------:R-:W2:Y:S04]  /*2fe00*/  LDL.LU R24, [R1+0x130] ;  /* 0x0001300001187983 */ /* 0x000ea80000300800 */
[----:B------:R-:W2:Y:S04]  /*2fe10*/  LDL.LU R25, [R1+0x134] ;  /* 0x0001340001197983 */ /* 0x000ea80000300800 */
[----:B------:R-:W3:Y:S04]  /*2fe20*/  LDL.LU R60, [R1+0x1bd8] ;  /* 0x001bd800013c7983 */ /* 0x000ee80000300800 */
[----:B------:R-:W3:Y:S04]  /*2fe30*/  LDL.LU R61, [R1+0x1bd4] ;  /* 0x001bd400013d7983 */ /* 0x000ee80000300800 */
[----:B------:R-:W-:Y:S01]  /*2fe40*/  STL.64 [R1+0x1bc8], R26 ;  /* 0x001bc81a01007387 */ /* 0x000fe20000100a00 */
[----:B------:R-:W-:-:S03]  /*2fe50*/  IMAD R56, R0, 0x100, R51 ;  /* 0x0000010000387824 */ /* 0x000fc600078e0233 */
[----:B--2---:R2:W-:Y:S04]  /*2fe60*/  STL.64 [R1+0x1bc0], R24 ;  /* 0x001bc01801007387 */ /* 0x0045e80000100a00 */
[----:B0-----:R-:W4:Y:S04]  /*2fe70*/  LDL.LU R16, [R1+0x140] ;  /* 0x0001400001107983 */ /* 0x001f280000300800 */
[----:B------:R-:W4:Y:S04]  /*2fe80*/  LDL.LU R17, [R1+0x144] ;  /* 0x0001440001117983 */ /* 0x000f280000300800 */
[----:B------:R-:W4:Y:S04]  /*2fe90*/  LDL.LU R18, [R1+0x148] ;  /* 0x0001480001127983 */ /* 0x000f280000300800 */
        /* <DEDUP_REMOVED lines=9> */
[----:B--2---:R-:W2:Y:S04]  /*2ff30*/  LDL.LU R24, [R1+0x90] ;  /* 0x0000900001187983 */ /* 0x004ea80000300800 */
        /* <DEDUP_REMOVED lines=13> */
[----:B------:R-:W-:-:S02]  /*30010*/  F2FP.F16.E5M2.UNPACK_B R44, R44.H1 ;  /* 0x0000002cff2c723e */ /* 0x000fc400030004ff */
[----:B------:R-:W-:Y:S01]  /*30020*/  F2FP.F16.E5M2.UNPACK_B R45, R45.H1 ;  /* 0x0000002dff2d723e */ /* 0x000fe200030004ff */
[----:B------:R-:W2:Y:S04]  /*30030*/  LDL.LU R12, [R1+0x150] ;  /* 0x00015000010c7983 */ /* 0x000ea80000300800 */
[----:B------:R-:W2:Y:S04]  /*30040*/  LDL.LU R13, [R1+0x154] ;  /* 0x00015400010d7983 */ /* 0x000ea80000300800 */
[----:B------:R-:W2:Y:S04]  /*30050*/  LDL.LU R23, [R1+0x800] ;  /* 0x0008000001177983 */ /* 0x000ea80000300800 */
[----:B------:R-:W2:Y:S04]  /*30060*/  LDL.LU R22, [R1+0x7fc] ;  /* 0x0007fc0001167983 */ /* 0x000ea80000300800 */
[----:B------:R-:W2:Y:S04]  /*30070*/  LDL.LU R21, [R1+0x808] ;  /* 0x0008080001157983 */ /* 0x000ea80000300800 */
[----:B------:R-:W2:Y:S01]  /*30080*/  LDL.LU R20, [R1+0x804] ;  /* 0x0008040001147983 */ /* 0x000ea20000300800 */
[----:B---3--:R-:W-:-:S03]  /*30090*/  IMAD.MOV.U32 R15, RZ, RZ, R60 ;  /* 0x000000ffff0f7224 */ /* 0x008fc600078e003c */
        /* <DEDUP_REMOVED lines=13> */
[----:B------:R-:W-:-:S03]  /*30170*/  IMAD R46, R46, 0x100, R49 ;  /* 0x000001002e2e7824 */ /* 0x000fc600078e0231 */
[----:B------:R-:W3:Y:S01]  /*30180*/  LDL.LU R48, [R1+0xf0] ;  /* 0x0000f00001307983 */ /* 0x000ee20000300800 */
[----:B----4-:R-:W-:-:S03]  /*30190*/  IMAD R47, R47, 0x100, R50 ;  /* 0x000001002f2f7824 */ /* 0x010fc600078e0232 */
[----:B------:R-:W4:Y:S04]  /*301a0*/  LDL.LU R49, [R1+0xf4] ;  /* 0x0000f40001317983 */ /* 0x000f280000300800 */
[----:B------:R-:W4:Y:S04]  /*301b0*/  LDL.LU R50, [R1+0xf8] ;  /* 0x0000f80001327983 */ /* 0x000f280000300800 */
[----:B------:R-:W4:Y:S01]  /*301c0*/  LDL.LU R51, [R1+0xfc] ;  /* 0x0000fc0001337983 */ /* 0x000f220000300800 */
[----:B--2---:R-:W-:Y:S01]  /*301d0*/  HMMA.16816.F32 R40, R40, R44, R24 ;  /* 0x0000002c2828723c */ /* 0x004fe20000001818 */
[----:B------:R-:W-:-:S02]  /*301e0*/  IMAD R57, R57, 0x100, R0 ;  /* 0x0000010039397824 */ /* 0x000fc400078e0200 */
[----:B------:R-:W2:Y:S04]  /*301f0*/  LDL.LU R0, [R1+0x1bd0] ;  /* 0x001bd00001007983 */ /* 0x000ea80000300800 */
[----:B------:R-:W2:Y:S04]  /*30200*/  LDL.LU.64 R26, [R1+0x1bc8] ;  /* 0x001bc800011a7983 */ /* 0x000ea80000300a00 */
[----:B------:R-:W2:Y:S08]  /*30210*/  LDL.LU.64 R24, [R1+0x1bc0] ;  /* 0x001bc00001187983 */ /* 0x000eb00000300a00 */
[----:B------:R0:W-:Y:S04]  /*30220*/  STL.64 [R1], R40 ;  /* 0x0000002801007387 */ /* 0x0001e80000100a00 */
[----:B------:R1:W-:Y:S01]  /*30230*/  STL.64 [R1+0x8], R42 ;  /* 0x0000082a01007387 */ /* 0x0003e20000100a00 */
[----:B0-----:R-:W-:-:S02]  /*30240*/  F2FP.F16.E5M2.UNPACK_B R40, R46 ;  /* 0x0000002eff28723e */ /* 0x001fc400020004ff */
[----:B------:R-:W-:Y:S02]  /*30250*/  F2FP.F16.E5M2.UNPACK_B R41, R47 ;  /* 0x0000002fff29723e */ /* 0x000fe400020004ff */
[----:B-1----:R-:W-:Y:S02]  /*30260*/  F2FP.F16.E5M2.UNPACK_B R42, R56 ;  /* 0x00000038ff2a723e */ /* 0x002fe400020004ff */
[----:B------:R-:W-:-:S07]  /*30270*/  F2FP.F16.E5M2.UNPACK_B R43, R57 ;  /* 0x00000039ff2b723e */ /* 0x000fce00020004ff */
[----:B------:R-:W-:-:S15]  /*30280*/  HMMA.16816.F32 R4, R40, R2, R4 ;  /* 0x000000022804723c */ /* 0x000fde0000001804 */
[----:B------:R-:W-:-:S04]  /*30290*/  NOP ;  /* 0x0000000000007918 */ /* 0x000fc80000000000 */
[----:B------:R-:W-:Y:S04]  /*302a0*/  STL.64 [R1+0x280], R4 ;  /* 0x0002800401007387 */ /* 0x000fe80000100a00 */
[----:B------:R0:W-:Y:S04]  /*302b0*/  STL.64 [R1+0x288], R6 ;  /* 0x0002880601007387 */ /* 0x0001e80000100a00 */
[----:B0-----:R-:W2:Y:S04]  /*302c0*/  LDL.LU.64 R6, [R1+0x1bb8] ;  /* 0x001bb80001067983 */ /* 0x001ea80000300a00 */
[----:B------:R-:W2:Y:S02]  /*302d0*/  LDL.LU.64 R4, [R1+0x1bb0] ;  /* 0x001bb00001047983 */ /* 0x000ea40000300a00 */
[C---:B--2---:R-:W-:Y:S08]  /*302e0*/  HMMA.16816.F32 R32, R40.reuse, R4, R32 ;  /* 0x000000042820723c */ /* 0x044ff00000001820 */
[C---:B------:R-:W-:Y:S11]  /*302f0*/  HMMA.16816.F32 R8, R40.reuse, R6, R8 ;  /* 0x000000062808723c */ /* 0x040ff60000001808 */
[----:B------:R-:W-:Y:S04]  /*30300*/  STL.64 [R1+0x270], R32 ;  /* 0x0002702001007387 */ /* 0x000fe80000100a00 */
[----:B------:R0:W-:Y:S04]  /*30310*/  STL.64 [R1+0x278], R34 ;  /* 0x0002782201007387 */ /* 0x0001e80000100a00 */
[----:B0-----:R-:W2:Y:S04]  /*30320*/  LDL.LU.64 R34, [R1+0x1ba8] ;  /* 0x001ba80001227983 */ /* 0x001ea80000300a00 */
[----:B------:R-:W2:Y:S04]  /*30330*/  LDL.LU.64 R32, [R1+0x1ba0] ;  /* 0x001ba00001207983 */ /* 0x000ea80000300a00 */
[----:B------:R-:W-:Y:S04]  /*30340*/  STL.64 [R1+0x260], R8 ;  /* 0x0002600801007387 */ /* 0x000fe80000100a00 */
[----:B------:R0:W-:Y:S04]  /*30350*/  STL.64 [R1+0x268], R10 ;  /* 0x0002680a01007387 */ /* 0x0001e80000100a00 */
[----:B0-----:R-:W2:Y:S04]  /*30360*/  LDL.LU.64 R10, [R1+0x1b98] ;  /* 0x001b9800010a7983 */ /* 0x001ea80000300a00 */
[----:B------:R-:W2:Y:S02]  /*30370*/  LDL.LU.64 R8, [R1+0x1b90] ;  /* 0x001b900001087983 */ /* 0x000ea40000300a00 */
[C---:B--2---:R-:W-:Y:S08]  /*30380*/  HMMA.16816.F32 R28, R40.reuse, R8, R28 ;  /* 0x00000008281c723c */ /* 0x044ff0000000181c */
[----:B------:R-:W-:Y:S11]  /*30390*/  HMMA.16816.F32 R12, R40, R10, R12 ;  /* 0x0000000a280c723c */ /* 0x000ff6000000180c */
[----:B------:R-:W-:Y:S04]  /*303a0*/  STL.64 [R1+0x250], R28 ;  /* 0x0002501c01007387 */ /* 0x000fe80000100a00 */
[----:B------:R0:W-:Y:S04]  /*303b0*/  STL.64 [R1+0x258], R30 ;  /* 0x0002581e01007387 */ /* 0x0001e80000100a00 */
[----:B0-----:R-:W2:Y:S04]  /*303c0*/  LDL.LU.64 R30, [R1+0x1b88] ;  /* 0x001b8800011e7983 */ /* 0x001ea80000300a00 */
[----:B------:R-:W2:Y:S04]  /*303d0*/  LDL.LU.64 R28, [R1+0x1b80] ;  /* 0x001b8000011c7983 */ /* 0x000ea80000300a00 */
[----:B------:R-:W-:Y:S04]  /*303e0*/  STL.64 [R1+0x240], R12 ;  /* 0x0002400c01007387 */ /* 0x000fe80000100a00 */
[----:B------:R0:W-:Y:S04]  /*303f0*/  STL.64 [R1+0x248], R14 ;  /* 0x0002480e01007387 */ /* 0x0001e80000100a00 */
[----:B0-----:R-:W2:Y:S04]  /*30400*/  LDL.LU.64 R14, [R1+0x1b78] ;  /* 0x001b7800010e7983 */ /* 0x001ea80000300a00 */
[----:B------:R-:W2:Y:S01]  /*30410*/  LDL.LU.64 R12, [R1+0x1b70] ;  /* 0x001b7000010c7983 */ /* 0x000ea20000300a00 */
[----:B------:R-:W-:-:S02]  /*30420*/  IMAD R46, R22, 0x100, R23 ;  /* 0x00000100162e7824 */ /* 0x000fc400078e0217 */
[----:B------:R-:W-:Y:S02]  /*30430*/  IMAD R47, R20, 0x100, R21 ;  /* 0x00000100142f7824 */ /* 0x000fe400078e0215 */
[----:B---3--:R-:W-:Y:S02]  /*30440*/  IMAD R60, R60, 0x100, R58 ;  /* 0x000001003c3c7824 */ /* 0x008fe400078e023a */
[----:B------:R-:W-:Y:S02]  /*30450*/  IMAD R61, R61, 0x100, R59 ;  /* 0x000001003d3d7824 */ /* 0x000fe400078e023b */
[C---:B------:R-:W-:Y:S08]  /*30460*/  HMMA.16816.F32 R56, R40.reuse, R44, R32 ;  /* 0x0000002c2838723c */ /* 0x040ff00000001820 */
[----:B--2---:R-:W-:-:S15]  /*30470*/  HMMA.16816.F32 R16, R40, R12, R16 ;  /* 0x0000000c2810723c */ /* 0x004fde0000001810 */
[----:B------:R-:W-:-:S04]  /*30480*/  NOP ;  /* 0x0000000000007918 */ /* 0x000fc80000000000 */
[----:B------:R-:W-:Y:S04]  /*30490*/  STL.64 [R1+0x230], R16 ;  /* 0x0002301001007387 */ /* 0x000fe80000100a00 */
[----:B------:R0:W-:Y:S04]  /*304a0*/  STL.64 [R1+0x238], R18 ;  /* 0x0002381201007387 */ /* 0x0001e80000100a00 */
[----:B------:R-:W-:Y:S04]  /*304b0*/  STL.64 [R1+0x1b60], R14 ;  /* 0x001b600e01007387 */ /* 0x000fe80000100a00 */
[----:B------:R1:W-:Y:S01]  /*304c0*/  STL.64 [R1+0x1b58], R12 ;  /* 0x001b580c01007387 */ /* 0x0003e20000100a00 */
[----:B0-----:R-:W-:Y:S01]  /*304d0*/  HMMA.16816.F32 R16, R40, R14, R24 ;  /* 0x0000000e2810723c */ /* 0x001fe20000001818 */
[----:B------:R-:W-:-:S02]  /*304e0*/  F2FP.F16.E5M2.UNPACK_B R40, R46 ;  /* 0x0000002eff28723e */ /* 0x000fc400020004ff */
[----:B------:R-:W-:Y:S02]  /*304f0*/  F2FP.F16.E5M2.UNPACK_B R41, R47 ;  /* 0x0000002fff29723e */ /* 0x000fe400020004ff */
[----:B------:R-:W-:Y:S02]  /*30500*/  F2FP.F16.E5M2.UNPACK_B R42, R60 ;  /* 0x0000003cff2a723e */ /* 0x000fe400020004ff */
[----:B------:R-:W-:-:S07]  /*30510*/  F2FP.F16.E5M2.UNPACK_B R43, R61 ;  /* 0x0000003dff2b723e */ /* 0x000fce00020004ff */
[C---:B-1----:R-:W-:Y:S08]  /*30520*/  HMMA.16816.F32 R12, R40.reuse, R2, R52 ;  /* 0x00000002280c723c */ /* 0x042ff00000001834 */
[C---:B------:R-:W-:Y:S01]  /*30530*/  HMMA.16816.F32 R20, R40.reuse, R4, R36 ;  /* 0x000000042814723c */ /* 0x040fe20000001824 */
[----:B------:R-:W-:Y:S04]  /*30540*/  STL.64 [R1+0x90], R16 ;  /* 0x0000901001007387 */ /* 0x000fe80000100a00 */
[----:B------:R0:W-:Y:S04]  /*30550*/  STL.64 [R1+0x98], R18 ;  /* 0x0000981201007387 */ /* 0x0001e80000100a00 */
[----:B------:R-:W-:Y:S04]  /*30560*/  STL [R1+0x1a90], R57 ;  /* 0x001a903901007387 */ /* 0x000fe80000100800 */
[----:B------:R-:W-:Y:S04]  /*30570*/  STL [R1+0x1a8c], R58 ;  /* 0x001a8c3a01007387 */ /* 0x000fe80000100800 */
[----:B------:R-:W-:Y:S04]  /*30580*/  STL [R1+0x1a88], R59 ;  /* 0x001a883b01007387 */ /* 0x000fe80000100800 */
[----:B------:R-:W-:Y:S04]  /*30590*/  STL.64 [R1+0x220], R12 ;  /* 0x0002200c01007387 */ /* 0x000fe80000100a00 */
[----:B------:R4:W-:Y:S01]  /*305a0*/  STL.64 [R1+0x228], R14 ;  /* 0x0002280e01007387 */ /* 0x0009e20000100a00 */
[C---:B0-----:R-:W-:Y:S08]  /*305b0*/  HMMA.16816.F32 R16, R40.reuse, R6, R28 ;  /* 0x000000062810723c */ /* 0x041ff0000000181c */
[----:B----4-:R-:W-:Y:S01]  /*305c0*/  HMMA.16816.F32 R12, R40, R8, R48 ;  /* 0x00000008280c723c */ /* 0x010fe20000001830 */
[----:B------:R-:W-:Y:S04]  /*305d0*/  STL.64 [R1+0x210], R20 ;  /* 0x0002101401007387 */ /* 0x000fe80000100a00 */
[----:B------:R-:W-:Y:S06]  /*305e0*/  STL.64 [R1+0x218], R22 ;  /* 0x0002181601007387 */ /* 0x000fec0000100a00 */
[----:B------:R0:W-:Y:S04]  /*305f0*/  STL.64 [R1+0x60], R16 ;  /* 0x0000601001007387 */ /* 0x0001e80000100a00 */
[----:B------:R1:W-:Y:S04]  /*30600*/  STL.64 [R1+0x68], R18 ;  /* 0x0000681201007387 */ /* 0x0003e80000100a00 */
[----:B------:R2:W-:Y:S04]  /*30610*/  STL [R1+0x20c], R15 ;  /* 0x00020c0f01007387 */ /* 0x0005e80000100800 */
[----:B------:R-:W3:Y:S04]  /*30620*/  LDL.LU R24, [R1+0xc0] ;  /* 0x0000c00001187983 */ /* 0x000ee80000300800 */
[----:B------:R-:W3:Y:S04]  /*30630*/  LDL.LU R25, [R1+0xc4] ;  /* 0x0000c40001197983 */ /* 0x000ee80000300800 */
[----:B------:R-:W3:Y:S04]  /*30640*/  LDL.LU R26, [R1+0xc8] ;  /* 0x0000c800011a7983 */ /* 0x000ee80000300800 */
[----:B------:R-:W3:Y:S04]  /*30650*/  LDL.LU R27, [R1+0xcc] ;  /* 0x0000cc00011b7983 */ /* 0x000ee80000300800 */
[----:B0-----:R-:W4:Y:S04]  /*30660*/  LDL.LU R16, [R1+0xd0] ;  /* 0x0000d00001107983 */ /* 0x001f280000300800 */
[----:B------:R-:W4:Y:S04]  /*30670*/  LDL.LU R17, [R1+0xd4] ;  /* 0x0000d40001117983 */ /* 0x000f280000300800 */
[----:B-1----:R-:W4:Y:S01]  /*30680*/  LDL.LU R18, [R1+0xd8] ;  /* 0x0000d80001127983 */ /* 0x002f220000300800 */
[----:B------:R-:W-:-:S03]  /*30690*/  IMAD.MOV.U32 R57, RZ, RZ, R12 ;  /* 0x000000ffff397224 */ /* 0x000fc600078e000c */
[----:B------:R-:W4:Y:S01]  /*306a0*/  LDL.LU R19, [R1+0xdc] ;  /* 0x0000dc0001137983 */ /* 0x000f220000300800 */
[----:B------:R-:W-:-:S03]  /*306b0*/  IMAD.MOV.U32 R58, RZ, RZ, R13 ;  /* 0x000000ffff3a7224 */ /* 0x000fc600078e000d */
[----:B------:R-:W3:Y:S01]  /*306c0*/  LDL.LU R12, [R1+0xe0] ;  /* 0x0000e000010c7983 */ /* 0x000ee20000300800 */
[----:B------:R-:W-:-:S03]  /*306d0*/  IMAD.MOV.U32 R59, RZ, RZ, R14 ;  /* 0x000000ffff3b7224 */ /* 0x000fc600078e000e */
[----:B------:R-:W3:Y:S04]  /*306e0*/  LDL.LU R13, [R1+0xe4] ;  /* 0x0000e400010d7983 */ /* 0x000ee80000300800 */
[----:B------:R-:W3:Y:S04]  /*306f0*/  LDL.LU R14, [R1+0xe8] ;  /* 0x0000e800010e7983 */ /* 0x000ee80000300800 */
[----:B--2---:R-:W3:Y:S04]  /*30700*/  LDL.LU R15, [R1+0xec] ;  /* 0x0000ec00010f7983 */ /* 0x004ee80000300800 */
        /* <DEDUP_REMOVED lines=26> */
[----:B------:R-:W-:-:S03]  /*308b0*/  IMAD.MOV.U32 R50, RZ, RZ, R0 ;  /* 0x000000ffff327224 */ /* 0x000fc600078e0000 */
[----:B------:R-:W2:Y:S04]  /*308c0*/  LDL.LU R0, [R1+0x1b68] ;  /* 0x001b680001007983 */ /* 0x000ea80000300800 */
[----:B------:R-:W4:Y:S04]  /*308d0*/  LDL.LU R51, [R1+0x2c] ;  /* 0x00002c0001337983 */ /* 0x000f280000300800 */
[----:B------:R-:W-:Y:S04]  /*308e0*/  STL.64 [R1+0x1aa0], R58 ;  /* 0x001aa03a01007387 */ /* 0x000fe80000100a00 */
[----:B------:R0:W-:Y:S04]  /*308f0*/  STL.64 [R1+0x1a98], R56 ;  /* 0x001a983801007387 */ /* 0x0001e80000100a00 */
[----:B0-----:R-:W4:Y:S04]  /*30900*/  LDL.LU R56, [R1+0xa0] ;  /* 0x0000a00001387983 */ /* 0x001f280000300800 */
[----:B------:R-:W4:Y:S04]  /*30910*/  LDL.LU R57, [R1+0xa4] ;  /* 0x0000a40001397983 */ /* 0x000f280000300800 */
[----:B------:R-:W4:Y:S01]  /*30920*/  LDL.LU R58, [R1+0xa8] ;  /* 0x0000a800013a7983 */ /* 0x000f220000300800 */
[----:B---3--:R-:W-:-:S15]  /*30930*/  HMMA.16816.F32 R12, R40, R10, R12 ;  /* 0x0000000a280c723c */ /* 0x008fde000000180c */
[----:B------:R-:W-:-:S04]  /*30940*/  NOP ;  /* 0x0000000000007918 */ /* 0x000fc80000000000 */
[----:B------:R-:W-:Y:S04]  /*30950*/  STL.64 [R1+0x40], R12 ;  /* 0x0000400c01007387 */ /* 0x000fe80000100a00 */
[----:B------:R0:W-:Y:S04]  /*30960*/  STL.64 [R1+0x48], R14 ;  /* 0x0000480e01007387 */ /* 0x0001e80000100a00 */
[----:B0-----:R-:W3:Y:S04]  /*30970*/  LDL.LU.64 R14, [R1+0x1b60] ;  /* 0x001b6000010e7983 */ /* 0x001ee80000300a00 */
[----:B------:R-:W4:Y:S01]  /*30980*/  LDL.LU.64 R12, [R1+0x1b58] ;  /* 0x001b5800010c7983 */ /* 0x000f220000300a00 */
[----:B--2---:R-:W-:-:S02]  /*30990*/  IMAD.MOV.U32 R59, RZ, RZ, R0 ;  /* 0x000000ffff3b7224 */ /* 0x004fc400078e0000 */
[----:B------:R-:W-:Y:S02]  /*309a0*/  IMAD R46, R46, 0x100, R20 ;  /* 0x000001002e2e7824 */ /* 0x000fe400078e0214 */
[----:B------:R-:W-:Y:S02]  /*309b0*/  IMAD R47, R47, 0x100, R21 ;  /* 0x000001002f2f7824 */ /* 0x000fe400078e0215 */
[----:B------:R-:W-:Y:S02]  /*309c0*/  IMAD R60, R60, 0x100, R22 ;  /* 0x000001003c3c7824 */ /* 0x000fe400078e0216 */
[----:B------:R-:W-:Y:S01]  /*309d0*/  IMAD R61, R61, 0x100, R23 ;  /* 0x000001003d3d7824 */ /* 0x000fe200078e0217 */
[C---:B----4-:R-:W-:Y:S08]  /*309e0*/  HMMA.16816.F32 R16, R40.reuse, R12, R16 ;  /* 0x0000000c2810723c */ /* 0x050ff00000001810 */
[C---:B---3--:R-:W-:Y:S08]  /*309f0*/  HMMA.16816.F32 R24, R40.reuse, R14, R24 ;  /* 0x0000000e2818723c */ /* 0x048ff00000001818 */
[----:B------:R-:W-:Y:S03]  /*30a00*/  HMMA.16816.F32 R40, R40, R44, R56 ;  /* 0x0000002c2828723c */ /* 0x000fe60000001838 */
[----:B------:R-:W-:Y:S04]  /*30a10*/  STL.64 [R1+0x1f0], R16 ;  /* 0x0001f01001007387 */ /* 0x000fe80000100a00 */
[----:B------:R0:W-:Y:S04]  /*30a20*/  STL.64 [R1+0x1f8], R18 ;  /* 0x0001f81201007387 */ /* 0x0001e80000100a00 */
[----:B------:R-:W-:Y:S01]  /*30a30*/  IMAD.MOV.U32 R0, RZ, RZ, R27 ;  /* 0x000000ffff007224 */ /* 0x000fe200078e001b */
[----:B0-----:R-:W2:Y:S04]  /*30a40*/  LDL.LU.64 R18, [R1+0x1b50] ;  /* 0x001b500001127983 */ /* 0x001ea80000300a00 */
[----:B------:R-:W3:Y:S04]  /*30a50*/  LDL.LU.64 R16, [R1+0x1b48] ;  /* 0x001b480001107983 */ /* 0x000ee80000300a00 */
[----:B------:R-:W-:Y:S04]  /*30a60*/  STL.64 [R1+0x1e0], R24 ;  /* 0x0001e01801007387 */ /* 0x000fe80000100a00 */
[----:B------:R0:W-:Y:S04]  /*30a70*/  STL [R1+0x1e8], R26 ;  /* 0x0001e81a01007387 */ /* 0x0001e80000100800 */
[----:B0-----:R-:W4:Y:S04]  /*30a80*/  LDL.LU.64 R26, [R1+0x1b40] ;  /* 0x001b4000011a7983 */ /* 0x001f280000300a00 */
[----:B------:R-:W4:Y:S04]  /*30a90*/  LDL.LU.64 R24, [R1+0x1b38] ;  /* 0x001b380001187983 */ /* 0x000f280000300a00 */
[----:B------:R-:W2:Y:S04]  /*30aa0*/  LDL.LU R20, [R1+0x1b34] ;  /* 0x001b340001147983 */ /* 0x000ea80000300800 */
[----:B------:R-:W2:Y:S04]  /*30ab0*/  LDL.LU R21, [R1+0x1b30] ;  /* 0x001b300001157983 */ /* 0x000ea80000300800 */
[----:B------:R-:W2:Y:S04]  /*30ac0*/  LDL.LU R22, [R1+0x1b2c] ;  /* 0x001b2c0001167983 */ /* 0x000ea80000300800 */
[----:B------:R-:W2:Y:S04]  /*30ad0*/  LDL.LU R23, [R1+0x1b28] ;  /* 0x001b280001177983 */ /* 0x000ea80000300800 */
[----:B------:R-:W2:Y:S04]  /*30ae0*/  LDL R56, [R1+0x318] ;  /* 0x0003180001387983 */ /* 0x000ea80000100800 */
[----:B------:R-:W2:Y:S04]  /*30af0*/  LDL R57, [R1+0x31c] ;  /* 0x00031c0001397983 */ /* 0x000ea80000100800 */
[----:B------:R0:W-:Y:S04]  /*30b00*/  STL.64 [R1+0x1d0], R40 ;  /* 0x0001d02801007387 */ /* 0x0001e80000100a00 */
[----:B------:R1:W-:Y:S04]  /*30b10*/  STL.64 [R1+0x1d8], R42 ;  /* 0x0001d82a01007387 */ /* 0x0003e80000100a00 */
[----:B------:R-:W2:Y:S01]  /*30b20*/  LDL R58, [R1+0x308] ;  /* 0x00030800013a7983 */ /* 0x000ea20000100800 */
[----:B0-----:R-:W-:-:S02]  /*30b30*/  F2FP.F16.E5M2.UNPACK_B R40, R46 ;  /* 0x0000002eff28723e */ /* 0x001fc400020004ff */
[----:B------:R-:W-:Y:S02]  /*30b40*/  F2FP.F16.E5M2.UNPACK_B R41, R47 ;  /* 0x0000002fff29723e */ /* 0x000fe400020004ff */
[----:B-1----:R-:W-:Y:S02]  /*30b50*/  F2FP.F16.E5M2.UNPACK_B R42, R60 ;  /* 0x0000003cff2a723e */ /* 0x002fe400020004ff */
[----:B------:R-:W-:Y:S01]  /*30b60*/  F2FP.F16.E5M2.UNPACK_B R43, R61 ;  /* 0x0000003dff2b723e */ /* 0x000fe200020004ff */
[----:B------:R-:W2:Y:S04]  /*30b70*/  LDL.LU R46, [R1+0x84c] ;  /* 0x00084c00012e7983 */ /* 0x000ea80000300800 */
[----:B------:R-:W2:Y:S04]  /*30b80*/  LDL.LU R47, [R1+0x854] ;  /* 0x00085400012f7983 */ /* 0x000ea80000300800 */
[----:B------:R-:W2:Y:S04]  /*30b90*/  LDL.LU R60, [R1+0x858] ;  /* 0x00085800013c7983 */ /* 0x000ea80000300800 */
[----:B------:R-:W3:Y:S01]  /*30ba0*/  LDL.LU R61, [R1+0x850] ;  /* 0x00085000013d7983 */ /* 0x000ee20000300800 */
[C---:B------:R-:W-:Y:S08]  /*30bb0*/  HMMA.16816.F32 R32, R40.reuse, R2, R32 ;  /* 0x000000022820723c */ /* 0x040ff00000001820 */
[C---:B------:R-:W-:Y:S08]  /*30bc0*/  HMMA.16816.F32 R52, R40.reuse, R4, R52 ;  /* 0x000000042834723c */ /* 0x040ff00000001834 */
[C---:B------:R-:W-:Y:S08]  /*30bd0*/  HMMA.16816.F32 R36, R40.reuse, R6, R36 ;  /* 0x000000062824723c */ /* 0x040ff00000001824 */
[C---:B------:R-:W-:Y:S01]  /*30be0*/  HMMA.16816.F32 R28, R40.reuse, R8, R28 ;  /* 0x00000008281c723c */ /* 0x040fe2000000181c */
[----:B------:R-:W-:Y:S04]  /*30bf0*/  STL.64 [R1+0x1c0], R32 ;  /* 0x0001c02001007387 */ /* 0x000fe80000100a00 */
[----:B------:R0:W-:Y:S04]  /*30c00*/  STL.64 [R1+0x1c8], R34 ;  /* 0x0001c82201007387 */ /* 0x0001e80000100a00 */
[----:B0-----:R-:W4:Y:S04]  /*30c10*/  LDL.LU.64 R34, [R1+0x1b20] ;  /* 0x001b200001227983 */ /* 0x001f280000300a00 */
[----:B------:R-:W4:Y:S04]  /*30c20*/  LDL.LU.64 R32, [R1+0x1b18] ;  /* 0x001b180001207983 */ /* 0x000f280000300a00 */
[----:B------:R-:W4:Y:S04]  /*30c30*/  LDL.LU R2, [R1+0x83c] ;  /* 0x00083c0001027983 */ /* 0x000f280000300800 */
[----:B------:R-:W4:Y:S04]  /*30c40*/  LDL.LU R3, [R1+0x844] ;  /* 0x0008440001037983 */ /* 0x000f280000300800 */
[----:B------:R-:W-:Y:S04]  /*30c50*/  STL.64 [R1+0x1b0], R52 ;  /* 0x0001b03401007387 */ /* 0x000fe80000100a00 */
[----:B------:R0:W-:Y:S01]  /*30c60*/  STL.64 [R1+0x1b8], R54 ;  /* 0x0001b83601007387 */ /* 0x0001e20000100a00 */
[----:B------:R-:W-:Y:S03]  /*30c70*/  HMMA.16816.F32 R8, R40, R10, R48 ;  /* 0x0000000a2808723c */ /* 0x000fe60000001830 */
[----:B0-----:R-:W4:Y:S04]  /*30c80*/  LDL.LU.64 R54, [R1+0x1b10] ;  /* 0x001b100001367983 */ /* 0x001f280000300a00 */
[----:B------:R-:W4:Y:S04]  /*30c90*/  LDL.LU.64 R52, [R1+0x1b08] ;  /* 0x001b080001347983 */ /* 0x000f280000300a00 */
[----:B------:R-:W4:Y:S04]  /*30ca0*/  LDL.LU R4, [R1+0x840] ;  /* 0x0008400001047983 */ /* 0x000f280000300800 */
[----:B------:R-:W4:Y:S04]  /*30cb0*/  LDL.LU R5, [R1+0x848] ;  /* 0x0008480001057983 */ /* 0x000f280000300800 */
[----:B------:R-:W-:Y:S04]  /*30cc0*/  STL.64 [R1+0x1a0], R36 ;  /* 0x0001a02401007387 */ /* 0x000fe80000100a00 */
[----:B------:R0:W-:Y:S04]  /*30cd0*/  STL.64 [R1+0x1a8], R38 ;  /* 0x0001a82601007387 */ /* 0x0001e80000100a00 */
[----:B0-----:R-:W4:Y:S04]  /*30ce0*/  LDL.LU.64 R38, [R1+0x1b00] ;  /* 0x001b000001267983 */ /* 0x001f280000300a00 */
[----:B------:R-:W4:Y:S04]  /*30cf0*/  LDL.LU.64 R36, [R1+0x1af8] ;  /* 0x001af80001247983 */ /* 0x000f280000300a00 */
[----:B------:R-:W-:Y:S04]  /*30d00*/  STL.64 [R1+0x190], R28 ;  /* 0x0001901c01007387 */ /* 0x000fe80000100a00 */
[----:B------:R0:W-:Y:S04]  /*30d10*/  STL.64 [R1+0x198], R30 ;  /* 0x0001981e01007387 */ /* 0x0001e80000100a00 */
[----:B0-----:R-:W4:Y:S04]  /*30d20*/  LDL.LU.64 R30, [R1+0x1af0] ;  /* 0x001af000011e7983 */ /* 0x001f280000300a00 */
[----:B------:R-:W4:Y:S04]  /*30d30*/  LDL.LU.64 R28, [R1+0x1ae8] ;  /* 0x001ae800011c7983 */ /* 0x000f280000300a00 */
[----:B------:R-:W4:Y:S04]  /*30d40*/  LDL.LU.64 R50, [R1+0x1ae0] ;  /* 0x001ae00001327983 */ /* 0x000f280000300a00 */
[----:B------:R-:W4:Y:S04]  /*30d50*/  LDL.LU.64 R48, [R1+0x1ad8] ;  /* 0x001ad80001307983 */ /* 0x000f280000300a00 */
[----:B------:R-:W-:Y:S04]  /*30d60*/  STL.64 [R1+0x180], R8 ;  /* 0x0001800801007387 */ /* 0x000fe80000100a00 */
[----:B------:R0:W-:Y:S04]  /*30d70*/  STL.64 [R1+0x188], R10 ;  /* 0x0001880a01007387 */ /* 0x0001e80000100a00 */
[----:B------:R-:W4:Y:S01]  /*30d80*/  LDL R59, [R1+0x30c] ;  /* 0x00030c00013b7983 */ /* 0x000f220000100800 */
[----:B--2---:R-:W-:-:S02]  /*30d90*/  IMAD R47, R47, 0x100, R60 ;  /* 0x000001002f2f7824 */ /* 0x004fc400078e023c */
[----:B---3--:R-:W-:-:S03]  /*30da0*/  IMAD R46, R46, 0x100, R61 ;  /* 0x000001002e2e7824 */ /* 0x008fc600078e023d */
[----:B------:R-:W-:Y:S02]  /*30db0*/  F2FP.F16.E5M2.UNPACK_B R47, R47 ;  /* 0x0000002fff2f723e */ /* 0x000fe400020004ff */
[----:B------:R-:W-:Y:S01]  /*30dc0*/  F2FP.F16.E5M2.UNPACK_B R46, R46 ;  /* 0x0000002eff2e723e */ /* 0x000fe200020004ff */
[----:B----4-:R-:W-:Y:S02]  /*30dd0*/  IMAD R2, R2, 0x100, R4 ;  /* 0x0000010002027824 */ /* 0x010fe400078e0204 */
[----:B------:R-:W-:Y:S01]  /*30de0*/  IMAD R3, R3, 0x100, R5 ;  /* 0x0000010003037824 */ /* 0x000fe200078e0205 */
[C---:B------:R-:W-:Y:S08]  /*30df0*/  HMMA.16816.F32 R36, R40.reuse, R44, R36 ;  /* 0x0000002c2824723c */ /* 0x040ff00000001824 */
[C---:B0-----:R-:W-:Y:S08]  /*30e00*/  HMMA.16816.F32 R8, R40.reuse, R12, R48 ;  /* 0x0000000c2808723c */ /* 0x041ff00000001830 */
[----:B------:R-:W-:Y:S01]  /*30e10*/  HMMA.16816.F32 R12, R40, R14, R28 ;  /* 0x0000000e280c723c */ /* 0x000fe2000000181c */
[----:B------:R-:W-:-:S02]  /*30e20*/  F2FP.F16.E5M2.UNPACK_B R44, R2 ;  /* 0x00000002ff2c723e */ /* 0x000fc400020004ff */
[----:B------:R-:W-:Y:S02]  /*30e30*/  F2FP.F16.E5M2.UNPACK_B R45, R3 ;  /* 0x00000003ff2d723e */ /* 0x000fe400020004ff */
[----:B------:R-:W-:Y:S02]  /*30e40*/  F2FP.F16.E5M2.UNPACK_B R48, R56 ;  /* 0x00000038ff30723e */ /* 0x000fe400020004ff */
[----:B------:R-:W-:-:S04]  /*30e50*/  F2FP.F16.E5M2.UNPACK_B R49, R57 ;  /* 0x00000039ff31723e */ /* 0x000fc800020004ff */
[----:B------:R-:W-:Y:S04]  /*30e60*/  STL.64 [R1+0x160], R8 ;  /* 0x0001600801007387 */ /* 0x000fe80000100a00 */
[----:B------:R0:W-:Y:S04]  /*30e70*/  STL.64 [R1+0x168], R10 ;  /* 0x0001680a01007387 */ /* 0x0001e80000100a00 */
[----:B------:R-:W-:Y:S04]  /*30e80*/  STL [R1+0x1a64], R12 ;  /* 0x001a640c01007387 */ /* 0x000fe80000100800 */
[----:B------:R-:W-:Y:S04]  /*30e90*/  STL [R1+0x1a60], R13 ;  /* 0x001a600d01007387 */ /* 0x000fe80000100800 */
[----:B------:R-:W-:Y:S04]  /*30ea0*/  STL [R1+0x1a5c], R14 ;  /* 0x001a5c0e01007387 */ /* 0x000fe80000100800 */
[----:B------:R1:W-:Y:S04]  /*30eb0*/  STL [R1+0x1a58], R15 ;  /* 0x001a580f01007387 */ /* 0x0003e80000100800 */
[----:B------:R-:W2:Y:S04]  /*30ec0*/  LDL R51, [R1+0x2f8] ;  /* 0x0002f80001337983 */ /* 0x000ea80000100800 */
[----:B0-----:R-:W3:Y:S04]  /*30ed0*/  LDL R10, [R1+0x2fc] ;  /* 0x0002fc00010a7983 */ /* 0x001ee80000100800 */
[----:B------:R-:W4:Y:S01]  /*30ee0*/  LDL R11, [R1+0x2e8] ;  /* 0x0002e800010b7983 */ /* 0x000f220000100800 */
[----:B-1----:R-:W-:Y:S03]  /*30ef0*/  HMMA.16816.F32 R12, R44, R48, R52 ;  /* 0x000000302c0c723c */ /* 0x002fe60000001834 */
[----:B------:R-:W-:Y:S04]  /*30f00*/  STL.64 [R1+0x1a70], R38 ;  /* 0x001a702601007387 */ /* 0x000fe80000100a00 */
[----:B------:R0:W-:Y:S04]  /*30f10*/  STL.64 [R1+0x1a68], R36 ;  /* 0x001a682401007387 */ /* 0x0001e80000100a00 */
[----:B------:R-:W4:Y:S04]  /*30f20*/  LDL R8, [R1+0x2ec] ;  /* 0x0002ec0001087983 */ /* 0x000f280000100800 */
[----:B------:R-:W4:Y:S04]  /*30f30*/  LDL R6, [R1+0x2d8] ;  /* 0x0002d80001067983 */ /* 0x000f280000100800 */
[----:B------:R-:W4:Y:S04]  /*30f40*/  LDL R7, [R1+0x2dc] ;  /* 0x0002dc0001077983 */ /* 0x000f280000100800 */
[----:B------:R-:W4:Y:S01]  /*30f50*/  LDL R4, [R1+0x2a8] ;  /* 0x0002a80001047983 */ /* 0x000f220000100800 */
[----:B------:R-:W-:Y:S01]  /*30f60*/  IMAD.MOV.U32 R56, RZ, RZ, R16 ;  /* 0x000000ffff387224 */ /* 0x000fe200078e0010 */
[----:B------:R-:W-:Y:S01]  /*30f70*/  F2FP.F16.E5M2.UNPACK_B R42, R58 ;  /* 0x0000003aff2a723e */ /* 0x000fe200020004ff */
[----:B------:R-:W-:Y:S01]  /*30f80*/  IMAD.MOV.U32 R57, RZ, RZ, R17 ;  /* 0x000000ffff397224 */ /* 0x000fe200078e0011 */
[----:B------:R-:W-:Y:S01]  /*30f90*/  F2FP.F16.E5M2.UNPACK_B R43, R59 ;  /* 0x0000003bff2b723e */ /* 0x000fe200020004ff */
[----:B------:R-:W-:Y:S04]  /*30fa0*/  STL.64 [R1+0x150], R12 ;  /* 0x0001500c01007387 */ /* 0x000fe80000100a00 */
[----:B------:R1:W-:Y:S04]  /*30fb0*/  STL.64 [R1+0x158], R14 ;  /* 0x0001580e01007387 */ /* 0x0003e80000100a00 */
[----:B------:R-:W4:Y:S04]  /*30fc0*/  LDL R61, [R1+0x2ac] ;  /* 0x0002ac00013d7983 */ /* 0x000f280000100800 */
[----:B------:R-:W4:Y:S04]  /*30fd0*/  LDL R60, [R1+0x2c8] ;  /* 0x0002c800013c7983 */ /* 0x000f280000100800 */
[----:B0-----:R-:W4:Y:S04]  /*30fe0*/  LDL.LU R36, [R1+0x10] ;  /* 0x0000100001247983 */ /* 0x001f280000300800 */
[----:B------:R-:W4:Y:S04]  /*30ff0*/  LDL.LU R37, [R1+0x14] ;  /* 0x0000140001257983 */ /* 0x000f280000300800 */
[----:B------:R-:W4:Y:S04]  /*31000*/  LDL.LU R38, [R1+0x18] ;  /* 0x0000180001267983 */ /* 0x000f280000300800 */
[----:B------:R-:W4:Y:S04]  /*31010*/  LDL.LU R39, [R1+0x1c] ;  /* 0x00001c0001277983 */ /* 0x000f280000300800 */
[----:B------:R-:W4:Y:S04]  /*31020*/  LDL R5, [R1+0x2cc] ;  /* 0x0002cc0001057983 */ /* 0x000f280000100800 */
[----:B------:R-:W4:Y:S04]  /*31030*/  LDL R9, [R1+0x2b8] ;  /* 0x0002b80001097983 */ /* 0x000f280000100800 */
[----:B------:R-:W4:Y:S04]  /*31040*/  LDL.LU R16, [R1+0x1ad4] ;  /* 0x001ad40001107983 */ /* 0x000f280000300800 */
[----:B------:R-:W4:Y:S01]  /*31050*/  LDL.LU R17, [R1+0x1ad0] ;  /* 0x001ad00001117983 */ /* 0x000f220000300800 */
[----:B------:R-:W-:-:S02]  /*31060*/  IMAD.MOV.U32 R58, RZ, RZ, R18 ;  /* 0x000000ffff3a7224 */ /* 0x000fc400078e0012 */
[----:B------:R-:W-:Y:S01]  /*31070*/  IMAD.MOV.U32 R59, RZ, RZ, R19 ;  /* 0x000000ffff3b7224 */ /* 0x000fe200078e0013 */
[----:B------:R-:W4:Y:S04]  /*31080*/  LDL.LU R18, [R1+0x1acc] ;  /* 0x001acc0001127983 */ /* 0x000f280000300800 */
[----:B------:R-:W4:Y:S01]  /*31090*/  LDL.LU R19, [R1+0x1ac8] ;  /* 0x001ac80001137983 */ /* 0x000f220000300800 */
[----:B------:R-:W-:-:S15]  /*310a0*/  HMMA.16816.F32 R28, R44, R42, R32 ;  /* 0x0000002a2c1c723c */ /* 0x000fde0000001820 */
[----:B------:R-:W-:-:S04]  /*310b0*/  NOP ;  /* 0x0000000000007918 */ /* 0x000fc80000000000 */
[----:B-1----:R-:W-:Y:S02]  /*310c0*/  IMAD.MOV.U32 R14, RZ, RZ, R30 ;  /* 0x000000ffff0e7224 */ /* 0x002fe400078e001e */
[----:B------:R-:W-:Y:S02]  /*310d0*/  IMAD.MOV.U32 R15, RZ, RZ, R31 ;  /* 0x000000ffff0f7224 */ /* 0x000fe400078e001f */
[----:B------:R-:W-:Y:S02]  /*310e0*/  IMAD.MOV.U32 R12, RZ, RZ, R28 ;  /* 0x000000ffff0c7224 */ /* 0x000fe400078e001c */
[----:B------:R-:W-:Y:S01]  /*310f0*/  IMAD.MOV.U32 R13, RZ, RZ, R29 ;  /* 0x000000ffff0d7224 */ /* 0x000fe200078e001d */
[----:B------:R-:W-:Y:S04]  /*31100*/  STL.64 [R1+0x1a80], R14 ;  /* 0x001a800e01007387 */ /* 0x000fe80000100a00 */
[----:B------:R0:W-:Y:S04]  /*31110*/  STL.64 [R1+0x1a78], R12 ;  /* 0x001a780c01007387 */ /* 0x0001e80000100a00 */
[----:B------:R-:W-:Y:S01]  /*31120*/  STL.64 [R1+0x1ac0], R42 ;  /* 0x001ac02a01007387 */ /* 0x000fe20000100a00 */
[----:B--2---:R-:W-:-:S02]  /*31130*/  F2FP.F16.E5M2.UNPACK_B R40, R51 ;  /* 0x00000033ff28723e */ /* 0x004fc400020004ff */
[----:B---3--:R-:W-:Y:S02]  /*31140*/  F2FP.F16.E5M2.UNPACK_B R41, R10 ;  /* 0x0000000aff29723e */ /* 0x008fe400020004ff */
[----:B----4-:R-:W-:Y:S02]  /*31150*/  F2FP.F16.E5M2.UNPACK_B R30, R11 ;  /* 0x0000000bff1e723e */ /* 0x010fe400020004ff */
[----:B------:R-:W-:Y:S01]  /*31160*/  F2FP.F16.E5M2.UNPACK_B R31, R8 ;  /* 0x00000008ff1f723e */ /* 0x000fe200020004ff */
[----:B------:R-:W-:Y:S02]  /*31170*/  STL.64 [R1+0x1ab8], R40 ;  /* 0x001ab82801007387 */ /* 0x000fe40000100a00 */
[----:B0-----:R-:W-:Y:S01]  /*31180*/  HMMA.16816.F32 R12, R44, R40, R16 ;  /* 0x000000282c0c723c */ /* 0x001fe20000001810 */
[----:B------:R-:W-:Y:S02]  /*31190*/  F2FP.F16.E5M2.UNPACK_B R28, R6 ;  /* 0x00000006ff1c723e */ /* 0x000fe400020004ff */
[----:B------:R-:W-:-:S15]  /*311a0*/  F2FP.F16.E5M2.UNPACK_B R29, R7 ;  /* 0x00000007ff1d723e */ /* 0x000fde00020004ff */
[----:B------:R-:W-:Y:S01]  /*311b0*/  NOP ;  /* 0x0000000000007918 */ /* 0x000fe20000000000 */
[----:B------:R-:W-:Y:S04]  /*311c0*/  STL.64 [R1+0x130], R12 ;  /* 0x0001300c01007387 */ /* 0x000fe80000100a00 */
[----:B------:R0:W-:Y:S02]  /*311d0*/  STL.64 [R1+0x138], R14 ;  /* 0x0001380e01007387 */ /* 0x0001e40000100a00 */
[----:B0-----:R-:W-:Y:S01]  /*311e0*/  HMMA.16816.F32 R12, R44, R30, R20 ;  /* 0x0000001e2c0c723c */ /* 0x001fe20000001814 */
[----:B------:R-:W-:Y:S02]  /*311f0*/  F2FP.F16.E5M2.UNPACK_B R6, R4 ;  /* 0x00000004ff06723e */ /* 0x000fe400020004ff */
[----:B------:R-:W-:Y:S02]  /*31200*/  F2FP.F16.E5M2.UNPACK_B R4, R60 ;  /* 0x0000003cff04723e */ /* 0x000fe400020004ff */
[----:B------:R-:W-:-:S02]  /*31210*/  F2FP.F16.E5M2.UNPACK_B R5, R5 ;  /* 0x00000005ff05723e */ /* 0x000fc400020004ff */
[----:B------:R-:W-:-:S12]  /*31220*/  F2FP.F16.E5M2.UNPACK_B R2, R9 ;  /* 0x00000009ff02723e */ /* 0x000fd800020004ff */
[----:B------:R-:W-:Y:S04]  /*31230*/  STL.64 [R1+0x120], R12 ;  /* 0x0001200c01007387 */ /* 0x000fe80000100a00 */
[----:B------:R0:W-:Y:S02]  /*31240*/  STL.64 [R1+0x128], R14 ;  /* 0x0001280e01007387 */ /* 0x0001e40000100a00 */
[C---:B0-----:R-:W-:Y:S08]  /*31250*/  HMMA.16816.F32 R12, R44.reuse, R28, R24 ;  /* 0x0000001c2c0c723c */ /* 0x041ff00000001818 */
[C---:B------:R-:W-:Y:S01]  /*31260*/  HMMA.16816.F32 R8, R44.reuse, R4, R56 ;  /* 0x000000042c08723c */ /* 0x040fe20000001838 */
[----:B------:R-:W-:Y:S01]  /*31270*/  F2FP.F16.E5M2.UNPACK_B R7, R61 ;  /* 0x0000003dff07723e */ /* 0x000fe200020004ff */
[----:B------:R-:W-:Y:S04]  /*31280*/  STL.64 [R1+0x1ab0], R30 ;  /* 0x001ab01e01007387 */ /* 0x000fe80000100a00 */
[----:B------:R-:W-:Y:S05]  /*31290*/  STL.64 [R1+0x1aa8], R28 ;  /* 0x001aa81c01007387 */ /* 0x000fea0000100a00 */
[----:B------:R-:W-:Y:S04]  /*312a0*/  STL.64 [R1+0x110], R12 ;  /* 0x0001100c01007387 */ /* 0x000fe80000100a00 */
[----:B------:R0:W-:Y:S04]  /*312b0*/  STL.64 [R1+0x118], R14 ;  /* 0x0001180e01007387 */ /* 0x0001e80000100a00 */
[----:B------:R-:W2:Y:S04]  /*312c0*/  LDL.LU R16, [R1+0x90] ;  /* 0x0000900001107983 */ /* 0x000ea80000300800 */
[----:B------:R1:W-:Y:S01]  /*312d0*/  STL.64 [R1+0x170], R8 ;  /* 0x0001700801007387 */ /* 0x0003e20000100a00 */
[----:B0-----:R-:W-:Y:S03]  /*312e0*/  HMMA.16816.F32 R12, R44, R6, R36 ;  /* 0x000000062c0c723c */ /* 0x001fe60000001824 */
[----:B------:R0:W-:Y:S04]  /*312f0*/  STL.64 [R1+0x178], R10 ;  /* 0x0001780a01007387 */ /* 0x0001e80000100a00 */
[----:B------:R-:W2:Y:S04]  /*31300*/  LDL.LU R17, [R1+0x94] ;  /* 0x0000940001117983 */ /* 0x000ea80000300800 */
[----:B------:R-:W2:Y:S04]  /*31310*/  LDL.LU R18, [R1+0x98] ;  /* 0x0000980001127983 */ /* 0x000ea80000300800 */
[----:B------:R-:W2:Y:S04]  /*31320*/  LDL.LU R19, [R1+0x9c] ;  /* 0x00009c0001137983 */ /* 0x000ea80000300800 */
[----:B------:R-:W3:Y:S04]  /*31330*/  LDL.LU R36, [R1] ;  /* 0x0000000001247983 */ /* 0x000ee80000300800 */
[----:B------:R-:W3:Y:S04]  /*31340*/  LDL.LU R37, [R1+0x4] ;  /* 0x0000040001257983 */ /* 0x000ee80000300800 */
[----:B------:R-:W3:Y:S04]  /*31350*/  LDL.LU R38, [R1+0x8] ;  /* 0x0000080001267983 */ /* 0x000ee80000300800 */
[----:B------:R-:W3:Y:S04]  /*31360*/  LDL.LU R39, [R1+0xc] ;  /* 0x00000c0001277983 */ /* 0x000ee80000300800 */
[----:B------:R-:W4:Y:S01]  /*31370*/  LDL R3, [R1+0x2bc] ;  /* 0x0002bc0001037983 */ /* 0x000f220000100800 */
[----:B------:R-:W-:-:S02]  /*31380*/  IMAD.MOV.U32 R61, RZ, RZ, R12 ;  /* 0x000000ffff3d7224 */ /* 0x000fc400078e000c */
[----:B------:R-:W-:Y:S01]  /*31390*/  IMAD.MOV.U32 R60, RZ, RZ, R13 ;  /* 0x000000ffff3c7224 */ /* 0x000fe200078e000d */
[----:B------:R-:W2:Y:S04]  /*313a0*/  LDL.LU R12, [R1+0x860] ;  /* 0x00086000010c7983 */ /* 0x000ea80000300800 */
[----:B-1----:R-:W2:Y:S04]  /*313b0*/  LDL.LU R8, [R1+0x85c] ;  /* 0x00085c0001087983 */ /* 0x002ea80000300800 */
[----:B------:R-:W2:Y:S01]  /*313c0*/  LDL.LU R13, [R1+0x868] ;  /* 0x00086800010d7983 */ /* 0x000ea20000300800 */
[----:B------:R-:W-:-:S03]  /*313d0*/  IMAD.MOV.U32 R51, RZ, RZ, R14 ;  /* 0x000000ffff337224 */ /* 0x000fc600078e000e */
[----:B------:R-:W2:Y:S04]  /*313e0*/  LDL.LU R9, [R1+0x864] ;  /* 0x0008640001097983 */ /* 0x000ea80000300800 */
[----:B------:R-:W2:Y:S01]  /*313f0*/  LDL.LU R14, [R1+0x870] ;  /* 0x00087000010e7983 */ /* 0x000ea20000300800 */
[----:B------:R-:W-:-:S03]  /*31400*/  IMAD.MOV.U32 R50, RZ, RZ, R15 ;  /* 0x000000ffff327224 */ /* 0x000fc600078e000f */
[----:B0-----:R-:W2:Y:S04]  /*31410*/  LDL.LU R10, [R1+0x86c] ;  /* 0x00086c00010a7983 */ /* 0x001ea80000300800 */
        /* <DEDUP_REMOVED lines=30> */
[----:B----4-:R-:W-:-:S07]  /*31600*/  F2FP.F16.E5M2.UNPACK_B R3, R3 ;  /* 0x00000003ff03723e */ /* 0x010fce00020004ff */
[----:B---3--:R-:W-:Y:S01]  /*31610*/  HMMA.16816.F32 R44, R44, R2, R36 ;  /* 0x000000022c2c723c */ /* 0x008fe20000001824 */
[----:B------:R-:W3:Y:S04]  /*31620*/  LDL.LU R36, [R1+0x210] ;  /* 0x0002100001247983 */ /* 0x000ee80000300800 */
[----:B------:R-:W3:Y:S04]  /*31630*/  LDL.LU R37, [R1+0x214] ;  /* 0x0002140001257983 */ /* 0x000ee80000300800 */
[----:B------:R-:W3:Y:S01]  /*31640*/  LDL.LU R38, [R1+0x218] ;  /* 0x0002180001267983 */ /* 0x000ee20000300800 */
[----:B--2---:R-:W-:-:S03]  /*31650*/  IMAD R8, R8, 0x100, R12 ;  /* 0x0000010008087824 */ /* 0x004fc600078e020c */
[----:B------:R-:W3:Y:S04]  /*31660*/  LDL.LU R39, [R1+0x21c] ;  /* 0x00021c0001277983 */ /* 0x000ee80000300800 */
[----:B------:R-:W2:Y:S01]  /*31670*/  LDL.LU R12, [R1+0x220] ;  /* 0x00022000010c7983 */ /* 0x000ea20000300800 */
[----:B------:R-:W-:Y:S02]  /*31680*/  IMAD R9, R9, 0x100, R13 ;  /* 0x0000010009097824 */ /* 0x000fe400078e020d */
[----:B------:R-:W-:Y:S02]  /*31690*/  IMAD R10, R10, 0x100, R14 ;  /* 0x000001000a0a7824 */ /* 0x000fe400078e020e */
[----:B------:R-:W-:Y:S01]  /*316a0*/  IMAD R11, R11, 0x100, R15 ;  /* 0x000001000b0b7824 */ /* 0x000fe200078e020f */
[----:B------:R-:W-:-:S02]  /*316b0*/  F2FP.F16.E5M2.UNPACK_B R8, R8 ;  /* 0x00000008ff08723e */ /* 0x000fc400020004ff */
[----:B------:R-:W-:Y:S02]  /*316c0*/  F2FP.F16.E5M2.UNPACK_B R9, R9 ;  /* 0x00000009ff09723e */ /* 0x000fe400020004ff */
[----:B------:R-:W-:Y:S01]  /*316d0*/  F2FP.F16.E5M2.UNPACK_B R10, R10 ;  /* 0x0000000aff0a723e */ /* 0x000fe200020004ff */
[----:B------:R-:W2:Y:S01]  /*316e0*/  LDL.LU R13, [R1+0x224] ;  /* 0x00022400010d7983 */ /* 0x000ea20000300800 */
[----:B------:R-:W-:-:S03]  /*316f0*/  F2FP.F16.E5M2.UNPACK_B R11, R11 ;  /* 0x0000000bff0b723e */ /* 0x000fc600020004ff */
[----:B------:R-:W2:Y:S04]  /*31700*/  LDL.LU R14, [R1+0x228] ;  /* 0x00022800010e7983 */ /* 0x000ea80000300800 */
[----:B------:R-:W2:Y:S01]  /*31710*/  LDL.LU R15, [R1+0x22c] ;  /* 0x00022c00010f7983 */ /* 0x000ea20000300800 */
[C---:B------:R-:W-:Y:S03]  /*31720*/  HMMA.16816.F32 R40, R8.reuse, R48, R40 ;  /* 0x000000300828723c */ /* 0x040fe60000001828 */
[----:B------:R-:W-:Y:S04]  /*31730*/  STL.64 [R1+0x1a40], R46 ;  /* 0x001a402e01007387 */ /* 0x000fe80000100a00 */
[----:B------:R0:W-:Y:S04]  /*31740*/  STL.64 [R1+0x1a38], R44 ;  /* 0x001a382c01007387 */ /* 0x0001e80000100a00 */
[----:B0-----:R-:W4:Y:S04]  /*31750*/  LDL.LU R44, [R1+0x250] ;  /* 0x00025000012c7983 */ /* 0x001f280000300800 */
[----:B------:R-:W4:Y:S04]  /*31760*/  LDL.LU R45, [R1+0x254] ;  /* 0x00025400012d7983 */ /* 0x000f280000300800 */
[----:B------:R-:W4:Y:S04]  /*31770*/  LDL.LU R46, [R1+0x258] ;  /* 0x00025800012e7983 */ /* 0x000f280000300800 */
[----:B------:R-:W4:Y:S04]  /*31780*/  LDL.LU R47, [R1+0x25c] ;  /* 0x00025c00012f7983 */ /* 0x000f280000300800 */
[----:B------:R-:W-:Y:S04]  /*31790*/  STL.64 [R1+0xf0], R40 ;  /* 0x0000f02801007387 */ /* 0x000fe80000100a00 */
[----:B------:R0:W-:Y:S04]  /*317a0*/  STL.64 [R1+0xf8], R42 ;  /* 0x0000f82a01007387 */ /* 0x0001e80000100a00 */
[----:B0-----:R-:W2:Y:S04]  /*317b0*/  LDL.LU.64 R42, [R1+0x1ac0] ;  /* 0x001ac000012a7983 */ /* 0x001ea80000300a00 */
[----:B------:R-:W3:Y:S01]  /*317c0*/  LDL.LU.64 R40, [R1+0x1ab8] ;  /* 0x001ab80001287983 */ /* 0x000ee20000300a00 */
[----:B--2---:R-:W-:-:S15]  /*317d0*/  HMMA.16816.F32 R28, R8, R42, R28 ;  /* 0x0000002a081c723c */ /* 0x004fde000000181c */
[----:B------:R-:W-:-:S04]  /*317e0*/  NOP ;  /* 0x0000000000007918 */ /* 0x000fc80000000000 */
[----:B------:R-:W-:Y:S04]  /*317f0*/  STL.64 [R1+0xe0], R28 ;  /* 0x0000e01c01007387 */ /* 0x000fe80000100a00 */
[----:B------:R0:W-:Y:S04]  /*31800*/  STL.64 [R1+0xe8], R30 ;  /* 0x0000e81e01007387 */ /* 0x0001e80000100a00 */
[----:B0-----:R-:W4:Y:S04]  /*31810*/  LDL.LU.64 R30, [R1+0x1ab0] ;  /* 0x001ab000011e7983 */ /* 0x001f280000300a00 */
[----:B------:R-:W2:Y:S01]  /*31820*/  LDL.LU.64 R28, [R1+0x1aa8] ;  /* 0x001aa800011c7983 */ /* 0x000ea20000300a00 */
[----:B---3--:R-:W-:-:S15]  /*31830*/  HMMA.16816.F32 R56, R8, R40, R56 ;  /* 0x000000280838723c */ /* 0x008fde0000001838 */
[----:B------:R-:W-:-:S04]  /*31840*/  NOP ;  /* 0x0000000000007918 */ /* 0x000fc80000000000 */
        /* <DEDUP_REMOVED lines=8> */
[C---:B--2---:R-:W-:Y:S08]  /*318d0*/  HMMA.16816.F32 R44, R8.reuse, R28, R24 ;  /* 0x0000001c082c723c */ /* 0x044ff00000001818 */
[C---:B------:R-:W-:Y:S08]  /*318e0*/  HMMA.16816.F32 R24, R8.reuse, R6, R20 ;  /* 0x000000060818723c */ /* 0x040ff00000001814 */
[----:B------:R-:W-:Y:S01]  /*318f0*/  HMMA.16816.F32 R20, R8, R4, R16 ;  /* 0x000000040814723c */ /* 0x000fe20000001810 */
[----:B------:R-:W-:-:S02]  /*31900*/  IMAD R18, R53, 0x100, R52 ;  /* 0x0000010035127824 */ /* 0x000fc400078e0234 */
[----:B---3--:R-:W-:Y:S02]  /*31910*/  IMAD.MOV.U32 R52, RZ, RZ, R57 ;  /* 0x000000ffff347224 */ /* 0x008fe400078e0039 */
[----:B------:R-:W-:Y:S02]  /*31920*/  IMAD R19, R55, 0x100, R54 ;  /* 0x0000010037137824 */ /* 0x000fe400078e0236 */
[----:B------:R-:W-:Y:S02]  /*31930*/  IMAD.MOV.U32 R53, RZ, RZ, R58 ;  /* 0x000000ffff357224 */ /* 0x000fe400078e003a */
[----:B------:R-:W-:Y:S01]  /*31940*/  IMAD.MOV.U32 R54, RZ, RZ, R59 ;  /* 0x000000ffff367224 */ /* 0x000fe200078e003b */
[----:B------:R-:W-:Y:S04]  /*31950*/  STL.64 [R1+0xb0], R44 ;  /* 0x0000b02c01007387 */ /* 0x000fe80000100a00 */
[----:B------:R-:W-:Y:S04]  /*31960*/  STL.64 [R1+0xb8], R46 ;  /* 0x0000b82e01007387 */ /* 0x000fe80000100a00 */
[----:B------:R-:W-:Y:S04]  /*31970*/  STL.64 [R1+0xa0], R24 ;  /* 0x0000a01801007387 */ /* 0x000fe80000100a00 */
[----:B------:R-:W-:Y:S04]  /*31980*/  STL.64 [R1+0xa8], R26 ;  /* 0x0000a81a01007387 */ /* 0x000fe80000100a00 */
[----:B------:R-:W-:Y:S04]  /*31990*/  STL.64 [R1+0x90], R20 ;  /* 0x0000901401007387 */ /* 0x000fe80000100a00 */
[----:B------:R0:W-:Y:S04]  /*319a0*/  STL.64 [R1+0x98], R22 ;  /* 0x0000981601007387 */ /* 0x0001e80000100a00 */
[----:B------:R-:W2:Y:S04]  /*319b0*/  LDL.LU R57, [R1+0x1a90] ;  /* 0x001a900001397983 */ /* 0x000ea80000300800 */
[----:B------:R-:W2:Y:S04]  /*319c0*/  LDL.LU R58, [R1+0x1a8c] ;  /* 0x001a8c00013a7983 */ /* 0x000ea80000300800 */
[----:B------:R-:W2:Y:S01]  /*319d0*/  LDL.LU R59, [R1+0x1a88] ;  /* 0x001a8800013b7983 */ /* 0x000ea20000300800 */
[----:B------:R-:W-:-:S02]  /*319e0*/  IMAD R16, R33, 0x100, R32 ;  /* 0x0000010021107824 */ /* 0x000fc400078e0220 */
[----:B------:R-:W-:Y:S01]  /*319f0*/  IMAD R17, R35, 0x100, R34 ;  /* 0x0000010023117824 */ /* 0x000fe200078e0222 */
[----:B------:R-:W3:Y:S04]  /*31a00*/  LDL.LU R55, [R1+0x20c] ;  /* 0x00020c0001377983 */ /* 0x000ee80000300800 */
[----:B------:R-:W4:Y:S04]  /*31a10*/  LDL.LU R32, [R1+0x60] ;  /* 0x0000600001207983 */ /* 0x000f280000300800 */
[----:B------:R-:W4:Y:S04]  /*31a20*/  LDL.LU R33, [R1+0x64] ;  /* 0x0000640001217983 */ /* 0x000f280000300800 */
[----:B------:R-:W4:Y:S04]  /*31a30*/  LDL.LU R34, [R1+0x68] ;  /* 0x0000680001227983 */ /* 0x000f280000300800 */
[----:B------:R-:W4:Y:S01]  /*31a40*/  LDL.LU R35, [R1+0x6c] ;  /* 0x00006c0001237983 */ /* 0x000f220000300800 */
[----:B--2---:R-:W-:Y:S01]  /*31a50*/  HMMA.16816.F32 R56, R8, R2, R56 ;  /* 0x000000020838723c */ /* 0x004fe20000001838 */
[----:B------:R-:W-:-:S02]  /*31a60*/  F2FP.F16.E5M2.UNPACK_B R8, R16 ;  /* 0x00000010ff08723e */ /* 0x000fc400020004ff */
[----:B------:R-:W-:Y:S02]  /*31a70*/  F2FP.F16.E5M2.UNPACK_B R9, R17 ;  /* 0x00000011ff09723e */ /* 0x000fe400020004ff */
[----:B------:R-:W-:Y:S02]  /*31a80*/  F2FP.F16.E5M2.UNPACK_B R10, R18 ;  /* 0x00000012ff0a723e */ /* 0x000fe400020004ff */
[----:B------:R-:W-:-:S07]  /*31a90*/  F2FP.F16.E5M2.UNPACK_B R11, R19 ;  /* 0x00000013ff0b723e */ /* 0x000fce00020004ff */
[C---:B0-----:R-:W-:Y:S08]  /*31aa0*/  HMMA.16816.F32 R20, R8.reuse, R48, R12 ;  /* 0x000000300814723c */ /* 0x041ff0000000180c */
[----:B------:R-:W-:Y:S01]  /*31ab0*/  HMMA.16816.F32 R16, R8, R42, R36 ;  /* 0x0000002a0810723c */ /* 0x000fe20000001824 */
[----:B------:R-:W-:Y:S04]  /*31ac0*/  STL [R1+0x1a28], R56 ;  /* 0x001a283801007387 */ /* 0x000fe80000100800 */
[----:B------:R-:W-:Y:S04]  /*31ad0*/  STL [R1+0x19d4], R57 ;  /* 0x0019d43901007387 */ /* 0x000fe80000100800 */
[----:B------:R-:W-:Y:S04]  /*31ae0*/  STL [R1+0x19d0], R58 ;  /* 0x0019d03a01007387 */ /* 0x000fe80000100800 */
[----:B------:R-:W-:Y:S04]  /*31af0*/  STL [R1+0x19cc], R59 ;  /* 0x0019cc3b01007387 */ /* 0x000fe80000100800 */
[----:B------:R-:W2:Y:S04]  /*31b00*/  LDL.LU R12, [R1+0x40] ;  /* 0x00004000010c7983 */ /* 0x000ea80000300800 */
[----:B------:R-:W-:Y:S04]  /*31b10*/  STL.64 [R1+0x80], R20 ;  /* 0x0000801401007387 */ /* 0x000fe80000100a00 */
[----:B------:R-:W-:Y:S04]  /*31b20*/  STL.64 [R1+0x88], R22 ;  /* 0x0000881601007387 */ /* 0x000fe80000100a00 */
[----:B------:R0:W-:Y:S04]  /*31b30*/  STL.64 [R1+0x70], R16 ;  /* 0x0000701001007387 */ /* 0x0001e80000100a00 */
[----:B------:R-:W-:Y:S04]  /*31b40*/  STL.64 [R1+0x78], R18 ;  /* 0x0000781201007387 */ /* 0x000fe80000100a00 */
        /* <DEDUP_REMOVED lines=10> */
[----:B0-----:R-:W2:Y:S04]  /*31bf0*/  LDL.LU R17, [R1+0x1890] ;  /* 0x0018900001117983 */ /* 0x001ea80000300800 */
[----:B------:R-:W2:Y:S04]  /*31c00*/  LDL.LU R16, [R1+0x188c] ;  /* 0x00188c0001107983 */ /* 0x000ea80000300800 */
[----:B------:R-:W2:Y:S04]  /*31c10*/  LDL.LU R56, [R1+0x1898] ;  /* 0x0018980001387983 */ /* 0x000ea80000300800 */
[----:B------:R-:W2:Y:S04]  /*31c20*/  LDL.LU R24, [R1+0x1894] ;  /* 0x0018940001187983 */ /* 0x000ea80000300800 */
[----:B------:R-:W2:Y:S04]  /*31c30*/  LDL.LU R25, [R1+0x18a0] ;  /* 0x0018a00001197983 */ /* 0x000ea80000300800 */
[----:B------:R-:W2:Y:S01]  /*31c40*/  LDL.LU R26, [R1+0x189c] ;  /* 0x00189c00011a7983 */ /* 0x000ea20000300800 */
[----:B------:R-:W-:-:S03]  /*31c50*/  IMAD.MOV.U32 R39, RZ, RZ, R0 ;  /* 0x000000ffff277224 */ /* 0x000fc600078e0000 */
[----:B------:R-:W2:Y:S04]  /*31c60*/  LDL.LU R27, [R1+0x18a8] ;  /* 0x0018a800011b7983 */ /* 0x000ea80000300800 */
[----:B------:R-:W2:Y:S04]  /*31c70*/  LDL.LU R0, [R1+0x18a4] ;  /* 0x0018a40001007983 */ /* 0x000ea80000300800 */
[----:B------:R-:W2:Y:S04]  /*31c80*/  LDL.LU R20, [R1+0x1d0] ;  /* 0x0001d00001147983 */ /* 0x000ea80000300800 */
[----:B------:R-:W2:Y:S04]  /*31c90*/  LDL.LU R21, [R1+0x1d4] ;  /* 0x0001d40001157983 */ /* 0x000ea80000300800 */
[----:B------:R-:W2:Y:S04]  /*31ca0*/  LDL.LU R22, [R1+0x1d8] ;  /* 0x0001d80001167983 */ /* 0x000ea80000300800 */
[----:B------:R-:W2:Y:S01]  /*31cb0*/  LDL.LU R23, [R1+0x1dc] ;  /* 0x0001dc0001177983 */ /* 0x000ea20000300800 */
[C---:B----4-:R-:W-:Y:S08]  /*31cc0*/  HMMA.16816.F32 R32, R8.reuse, R40, R32 ;  /* 0x000000280820723c */ /* 0x050ff00000001820 */
[C---:B---3--:R-:W-:Y:S11]  /*31cd0*/  HMMA.16816.F32 R52, R8.reuse, R30, R52 ;  /* 0x0000001e0834723c */ /* 0x048ff60000001834 */
[----:B------:R0:W-:Y:S04]  /*31ce0*/  STL.64 [R1+0x60], R32 ;  /* 0x0000602001007387 */ /* 0x0001e80000100a00 */
[----:B------:R1:W-:Y:S04]  /*31cf0*/  STL.64 [R1+0x68], R34 ;  /* 0x0000682201007387 */ /* 0x0003e80000100a00 */
[----:B0-----:R-:W3:Y:S04]  /*31d00*/  LDL.LU R32, [R1+0x1c0] ;  /* 0x0001c00001207983 */ /* 0x001ee80000300800 */
[----:B------:R0:W-:Y:S04]  /*31d10*/  STL.64 [R1+0x50], R52 ;  /* 0x0000503401007387 */ /* 0x0001e80000100a00 */
[----:B------:R4:W-:Y:S04]  /*31d20*/  STL.64 [R1+0x58], R54 ;  /* 0x0000583601007387 */ /* 0x0009e80000100a00 */
[----:B------:R-:W3:Y:S04]  /*31d30*/  LDL.LU R33, [R1+0x1c4] ;  /* 0x0001c40001217983 */ /* 0x000ee80000300800 */
[----:B-1----:R-:W3:Y:S04]  /*31d40*/  LDL.LU R34, [R1+0x1c8] ;  /* 0x0001c80001227983 */ /* 0x002ee80000300800 */
[----:B------:R-:W3:Y:S04]  /*31d50*/  LDL.LU R35, [R1+0x1cc] ;  /* 0x0001cc0001237983 */ /* 0x000ee80000300800 */
[----:B0-----:R-:W3:Y:S04]  /*31d60*/  LDL.LU R52, [R1+0x1b0] ;  /* 0x0001b00001347983 */ /* 0x001ee80000300800 */
[----:B------:R-:W3:Y:S04]  /*31d70*/  LDL.LU R53, [R1+0x1b4] ;  /* 0x0001b40001357983 */ /* 0x000ee80000300800 */
[----:B----4-:R-:W4:Y:S04]  /*31d80*/  LDL.LU R54, [R1+0x1b8] ;  /* 0x0001b80001367983 */ /* 0x010f280000300800 */
[----:B------:R-:W4:Y:S01]  /*31d90*/  LDL.LU R55, [R1+0x1bc] ;  /* 0x0001bc0001377983 */ /* 0x000f220000300800 */
[C---:B--2---:R-:W-:Y:S08]  /*31da0*/  HMMA.16816.F32 R12, R8.reuse, R28, R12 ;  /* 0x0000001c080c723c */ /* 0x044ff0000000180c */
[----:B------:R-:W-:Y:S11]  /*31db0*/  HMMA.16816.F32 R44, R8, R6, R44 ;  /* 0x00000006082c723c */ /* 0x000ff6000000182c */
[----:B------:R-:W-:-:S02]  /*31dc0*/  IMAD.MOV.U32 R57, RZ, RZ, R15 ;  /* 0x000000ffff397224 */ /* 0x000fc400078e000f */
[----:B------:R-:W-:Y:S02]  /*31dd0*/  IMAD.MOV.U32 R58, RZ, RZ, R14 ;  /* 0x000000ffff3a7224 */ /* 0x000fe400078e000e */
[----:B------:R-:W-:Y:S01]  /*31de0*/  IMAD.MOV.U32 R59, RZ, RZ, R13 ;  /* 0x000000ffff3b7224 */ /* 0x000fe200078e000d */
[----:B------:R0:W-:Y:S04]  /*31df0*/  STL [R1+0x40], R12 ;  /* 0x0000400c01007387 */ /* 0x0001e80000100800 */
[----:B------:R-:W2:Y:S04]  /*31e00*/  LDL.LU.64 R14, [R1+0x1a80] ;  /* 0x001a8000010e7983 */ /* 0x000ea80000300a00 */
[----:B0-----:R-:W2:Y:S04]  /*31e10*/  LDL.LU.64 R12, [R1+0x1a78] ;  /* 0x001a7800010c7983 */ /* 0x001ea80000300a00 */
[----:B------:R-:W-:Y:S04]  /*31e20*/  STL [R1+0x1a34], R57 ;  /* 0x001a343901007387 */ /* 0x000fe80000100800 */
[----:B------:R-:W-:Y:S04]  /*31e30*/  STL [R1+0x1a30], R58 ;  /* 0x001a303a01007387 */ /* 0x000fe80000100800 */
[----:B------:R-:W-:Y:S04]  /*31e40*/  STL [R1+0x1a2c], R59 ;  /* 0x001a2c3b01007387 */ /* 0x000fe80000100800 */
[----:B------:R0:W-:Y:S04]  /*31e50*/  STL.64 [R1+0x30], R44 ;  /* 0x0000302c01007387 */ /* 0x0001e80000100a00 */
[----:B------:R1:W-:Y:S04]  /*31e60*/  STL.64 [R1+0x38], R46 ;  /* 0x0000382e01007387 */ /* 0x0003e80000100a00 */
[----:B0-----:R-:W2:Y:S04]  /*31e70*/  LDL.LU R44, [R1+0x1a0] ;  /* 0x0001a000012c7983 */ /* 0x001ea80000300800 */
[----:B------:R-:W2:Y:S04]  /*31e80*/  LDL.LU R45, [R1+0x1a4] ;  /* 0x0001a400012d7983 */ /* 0x000ea80000300800 */
[----:B-1----:R-:W2:Y:S04]  /*31e90*/  LDL.LU R46, [R1+0x1a8] ;  /* 0x0001a800012e7983 */ /* 0x002ea80000300800 */
[----:B------:R-:W2:Y:S01]  /*31ea0*/  LDL.LU R47, [R1+0x1ac] ;  /* 0x0001ac00012f7983 */ /* 0x000ea20000300800 */
[C---:B------:R-:W-:Y:S08]  /*31eb0*/  HMMA.16816.F32 R36, R8.reuse, R4, R36 ;  /* 0x000000040824723c */ /* 0x040ff00000001824 */
[----:B------:R-:W-:Y:S01]  /*31ec0*/  HMMA.16816.F32 R8, R8, R2, R20 ;  /* 0x000000020808723c */ /* 0x000fe20000001814 */
[----:B------:R-:W-:-:S02]  /*31ed0*/  IMAD R16, R16, 0x100, R17 ;  /* 0x0000010010107824 */ /* 0x000fc400078e0211 */
[----:B------:R-:W-:Y:S02]  /*31ee0*/  IMAD R17, R24, 0x100, R56 ;  /* 0x0000010018117824 */ /* 0x000fe400078e0238 */
[----:B------:R-:W-:Y:S02]  /*31ef0*/  IMAD R18, R26, 0x100, R25 ;  /* 0x000001001a127824 */ /* 0x000fe400078e0219 */
[----:B------:R-:W-:-:S04]  /*31f00*/  IMAD R19, R0, 0x100, R27 ;  /* 0x0000010000137824 */ /* 0x000fc800078e021b */
[----:B------:R-:W-:Y:S01]  /*31f10*/  IMAD.MOV.U32 R58, RZ, RZ, R38 ;  /* 0x000000ffff3a7224 */ /* 0x000fe200078e0026 */
[----:B------:R0:W-:Y:S01]  /*31f20*/  STL [R1+0x20], R36 ;  /* 0x0000202401007387 */ /* 0x0001e20000100800 */
[----:B------:R-:W-:Y:S02]  /*31f30*/  IMAD.MOV.U32 R59, RZ, RZ, R39 ;  /* 0x000000ffff3b7224 */ /* 0x000fe400078e0027 */
[----:B------:R-:W-:Y:S01]  /*31f40*/  IMAD.MOV.U32 R57, RZ, RZ, R37 ;  /* 0x000000ffff397224 */ /* 0x000fe200078e0025 */
[----:B------:R-:W2:Y:S03]  /*31f50*/  LDL.LU.64 R38, [R1+0x1a70] ;  /* 0x001a700001267983 */ /* 0x000ea60000300a00 */
[----:B------:R-:W-:Y:S01]  /*31f60*/  IMAD.MOV.U32 R56, RZ, RZ, R11 ;  /* 0x000000ffff387224 */ /* 0x000fe200078e000b */
[----:B------:R-:W-:Y:S01]  /*31f70*/  F2FP.F16.E5M2.UNPACK_B R11, R19 ;  /* 0x00000013ff0b723e */ /* 0x000fe200020004ff */
[----:B0-----:R-:W2:Y:S04]  /*31f80*/  LDL.LU.64 R36, [R1+0x1a68] ;  /* 0x001a680001247983 */ /* 0x001ea80000300a00 */
[----:B------:R-:W-:Y:S04]  /*31f90*/  STL.64 [R1+0x10], R8 ;  /* 0x0000100801007387 */ /* 0x000fe80000100a00 */
[----:B------:R0:W-:Y:S02]  /*31fa0*/  STL [R1+0x18], R10 ;  /* 0x0000180a01007387 */ /* 0x0001e40000100800 */
[----:B0-----:R-:W-:-:S02]  /*31fb0*/  F2FP.F16.E5M2.UNPACK_B R10, R18 ;  /* 0x00000012ff0a723e */ /* 0x001fc400020004ff */
[----:B------:R-:W-:Y:S02]  /*31fc0*/  F2FP.F16.E5M2.UNPACK_B R8, R16 ;  /* 0x00000010ff08723e */ /* 0x000fe400020004ff */
[----:B------:R-:W-:-:S07]  /*31fd0*/  F2FP.F16.E5M2.UNPACK_B R9, R17 ;  /* 0x00000011ff09723e */ /* 0x000fce00020004ff */
[C---:B---3--:R-:W-:Y:S08]  /*31fe0*/  HMMA.16816.F32 R20, R8.reuse, R48, R32 ;  /* 0x000000300814723c */ /* 0x048ff00000001820 */
[----:B----4-:R-:W-:Y:S01]  /*31ff0*/  HMMA.16816.F32 R52, R8, R42, R52 ;  /* 0x0000002a0834723c */ /* 0x010fe20000001834 */
[----:B------:R-:W-:Y:S04]  /*32000*/  STL.64 [R1+0x1a50], R58 ;  /* 0x001a503a01007387 */ /* 0x000fe80000100a00 */
[----:B------:R-:W-:Y:S06]  /*32010*/  STL.64 [R1+0x1a48], R56 ;  /* 0x001a483801007387 */ /* 0x000fec0000100a00 */
[----:B------:R0:W-:Y:S04]  /*32020*/  STL.64 [R1], R20 ;  /* 0x0000001401007387 */ /* 0x0001e80000100a00 */
[----:B------:R1:W-:Y:S04]  /*32030*/  STL [R1+0x8], R22 ;  /* 0x0000081601007387 */ /* 0x0003e80000100800 */
[----:B------:R-:W3:Y:S04]  /*32040*/  LDL.LU R24, [R1+0x180] ;  /* 0x0001800001187983 */ /* 0x000ee80000300800 */
[----:B------:R-:W3:Y:S04]  /*32050*/  LDL.LU R25, [R1+0x184] ;  /* 0x0001840001197983 */ /* 0x000ee80000300800 */
[----:B------:R-:W3:Y:S04]  /*32060*/  LDL.LU R26, [R1+0x188] ;  /* 0x00018800011a7983 */ /* 0x000ee80000300800 */
[----:B------:R-:W3:Y:S01]  /*32070*/  LDL.LU R27, [R1+0x18c] ;  /* 0x00018c00011b7983 */ /* 0x000ee20000300800 */
[----:B------:R-:W-:-:S03]  /*32080*/  IMAD.MOV.U32 R0, RZ, RZ, R23 ;  /* 0x000000ffff007224 */ /* 0x000fc600078e0017 */
        /* <DEDUP_REMOVED lines=8> */
[----:B------:R-:W-:Y:S04]  /*32110*/  STL.64 [R1+0x1948], R54 ;  /* 0x0019483601007387 */ /* 0x000fe80000100a00 */
[----:B------:R0:W-:Y:S01]  /*32120*/  STL.64 [R1+0x1940], R52 ;  /* 0x0019403401007387 */ /* 0x0001e20000100a00 */
[----:B--2---:R-:W-:Y:S03]  /*32130*/  HMMA.16816.F32 R16, R8, R40, R44 ;  /* 0x000000280810723c */ /* 0x004fe6000000182c */
        /* <DEDUP_REMOVED lines=8> */
[----:B------:R-:W-:Y:S01]  /*321c0*/  IMAD.MOV.U32 R45, RZ, RZ, R13 ;  /* 0x000000ffff2d7224 */ /* 0x000fe200078e000d */
[----:B------:R-:W2:Y:S04]  /*321d0*/  LDL.LU R12, [R1+0x1a64] ;  /* 0x001a6400010c7983 */ /* 0x000ea80000300800 */
[----:B------:R-:W2:Y:S01]  /*321e0*/  LDL.LU R13, [R1+0x1a60] ;  /* 0x001a6000010d7983 */ /* 0x000ea20000300800 */
[----:B------:R-:W-:Y:S02]  /*321f0*/  IMAD.MOV.U32 R46, RZ, RZ, R14 ;  /* 0x000000ffff2e7224 */ /* 0x000fe400078e000e */
[----:B------:R-:W-:Y:S01]  /*32200*/  IMAD.MOV.U32 R47, RZ, RZ, R15 ;  /* 0x000000ffff2f7224 */ /* 0x000fe200078e000f */
        /* <DEDUP_REMOVED lines=8> */
[----:B------:R-:W2:Y:S04]  /*32290*/  LDL.LU R59, [R1+0x2f8] ;  /* 0x0002f800013b7983 */ /* 0x000ea80000300800 */
[----:B------:R0:W-:Y:S04]  /*322a0*/  STL.64 [R1+0x1960], R18 ;  /* 0x0019601201007387 */ /* 0x0001e80000100a00 */
[----:B0-----:R-:W2:Y:S04]  /*322b0*/  LDL.LU R18, [R1+0x18b8] ;  /* 0x0018b80001127983 */ /* 0x001ea80000300800 */
[----:B------:R-:W2:Y:S04]  /*322c0*/  LDL.LU R19, [R1+0x18c0] ;  /* 0x0018c00001137983 */ /* 0x000ea80000300800 */
[----:B------:R0:W-:Y:S04]  /*322d0*/  STL.64 [R1+0x1958], R16 ;  /* 0x0019581001007387 */ /* 0x0001e80000100a00 */
[----:B0-----:R-:W2:Y:S01]  /*322e0*/  LDL.LU R17, [R1+0x18b0] ;  /* 0x0018b00001117983 */ /* 0x001ea20000300800 */
[C---:B------:R-:W-:Y:S08]  /*322f0*/  HMMA.16816.F32 R36, R8.reuse, R2, R36 ;  /* 0x000000020824723c */ /* 0x040ff00000001824 */
[C---:B---3--:R-:W-:Y:S08]  /*32300*/  HMMA.16816.F32 R24, R8.reuse, R28, R24 ;  /* 0x0000001c0818723c */ /* 0x048ff00000001818 */
[C---:B----4-:R-:W-:Y:S08]  /*32310*/  HMMA.16816.F32 R20, R8.reuse, R30, R20 ;  /* 0x0000001e0814723c */ /* 0x050ff00000001814 */
[----:B------:R-:W-:Y:S11]  /*32320*/  HMMA.16816.F32 R28, R8, R6, R32 ;  /* 0x00000006081c723c */ /* 0x000ff60000001820 */
[----:B------:R-:W-:Y:S04]  /*32330*/  STL.64 [R1+0x1970], R22 ;  /* 0x0019701601007387 */ /* 0x000fe80000100a00 */
[----:B------:R-:W-:Y:S04]  /*32340*/  STL.64 [R1+0x1968], R20 ;  /* 0x0019681401007387 */ /* 0x000fe80000100a00 */
[----:B------:R-:W-:Y:S04]  /*32350*/  STL.64 [R1+0x1980], R26 ;  /* 0x0019801a01007387 */ /* 0x000fe80000100a00 */
[----:B------:R0:W-:Y:S04]  /*32360*/  STL.64 [R1+0x1978], R24 ;  /* 0x0019781801007387 */ /* 0x0001e80000100a00 */
[----:B------:R-:W-:Y:S04]  /*32370*/  STL.64 [R1+0x1990], R30 ;  /* 0x0019901e01007387 */ /* 0x000fe80000100a00 */
[----:B------:R-:W-:Y:S01]  /*32380*/  STL.64 [R1+0x1988], R28 ;  /* 0x0019881c01007387 */ /* 0x000fe20000100a00 */
[----:B--2---:R-:W-:Y:S01]  /*32390*/  IMAD R43, R48, 0x100, R43 ;  /* 0x00000100302b7824 */ /* 0x004fe200078e022b */
[----:B------:R-:W-:-:S02]  /*323a0*/  F2FP.F16.E5M2.UNPACK_B R2, R49.H1 ;  /* 0x00000031ff02723e */ /* 0x000fc400030004ff */
[----:B------:R-:W-:Y:S02]  /*323b0*/  F2FP.F16.E5M2.UNPACK_B R3, R56.H1 ;  /* 0x00000038ff03723e */ /* 0x000fe400030004ff */
[----:B------:R-:W-:Y:S01]  /*323c0*/  F2FP.F16.E5M2.UNPACK_B R43, R43 ;  /* 0x0000002bff2b723e */ /* 0x000fe200020004ff */
[----:B------:R-:W-:Y:S01]  /*323d0*/  HMMA.16816.F32 R32, R8, R4, R12 ;  /* 0x000000040820723c */ /* 0x000fe2000000180c */
[----:B------:R-:W-:Y:S02]  /*323e0*/  IMAD R41, R41, 0x100, R18 ;  /* 0x0000010029297824 */ /* 0x000fe400078e0212 */
[----:B------:R-:W-:-:S03]  /*323f0*/  IMAD R42, R42, 0x100, R19 ;  /* 0x000001002a2a7824 */ /* 0x000fc600078e0213 */
[----:B------:R-:W-:Y:S02]  /*32400*/  F2FP.F16.E5M2.UNPACK_B R41, R41 ;  /* 0x00000029ff29723e */ /* 0x000fe400020004ff */
[----:B------:R-:W-:Y:S01]  /*32410*/  F2FP.F16.E5M2.UNPACK_B R42, R42 ;  /* 0x0000002aff2a723e */ /* 0x000fe200020004ff */
[----:B------:R-:W-:-:S05]  /*32420*/  IMAD R40, R40, 0x100, R17 ;  /* 0x0000010028287824 */ /* 0x000fca00078e0211 */
[----:B------:R-:W-:-:S07]  /*32430*/  F2FP.F16.E5M2.UNPACK_B R40, R40 ;  /* 0x00000028ff28723e */ /* 0x000fce00020004ff */
[C---:B------:R-:W-:Y:S01]  /*32440*/  HMMA.16816.F32 R8, R40.reuse, R2, R52 ;  /* 0x000000022808723c */ /* 0x040fe20000001834 */
[----:B------:R-:W-:Y:S02]  /*32450*/  F2FP.F16.E5M2.UNPACK_B R4, R57.H1 ;  /* 0x00000039ff04723e */ /* 0x000fe400030004ff */
[----:B------:R-:W-:Y:S01]  /*32460*/  F2FP.F16.E5M2.UNPACK_B R5, R58.H1 ;  /* 0x0000003aff05723e */ /* 0x000fe200030004ff */
[----:B------:R-:W-:Y:S04]  /*32470*/  STL.64 [R1+0x19a0], R34 ;  /* 0x0019a02201007387 */ /* 0x000fe80000100a00 */
[----:B------:R-:W-:Y:S04]  /*32480*/  STL.64 [R1+0x1998], R32 ;  /* 0x0019982001007387 */ /* 0x000fe80000100a00 */
[----:B------:R-:W-:Y:S04]  /*32490*/  STL.64 [R1+0x19b0], R38 ;  /* 0x0019b02601007387 */ /* 0x000fe80000100a00 */
[----:B------:R-:W-:Y:S04]  /*324a0*/  STL.64 [R1+0x19a8], R36 ;  /* 0x0019a82401007387 */ /* 0x000fe80000100a00 */
[----:B------:R-:W-:Y:S04]  /*324b0*/  STL.64 [R1+0x3a0], R8 ;  /* 0x0003a00801007387 */ /* 0x000fe80000100a00 */
[----:B------:R1:W-:Y:S04]  /*324c0*/  STL.64 [R1+0x3a8], R10 ;  /* 0x0003a80a01007387 */ /* 0x0003e80000100a00 */
[----:B0-----:R-:W2:Y:S01]  /*324d0*/  LDL.LU R24, [R1+0x170] ;  /* 0x0001700001187983 */ /* 0x001ea20000300800 */
[----:B-1----:R-:W-:Y:S01]  /*324e0*/  HMMA.16816.F32 R8, R40, R4, R44 ;  /* 0x000000042808723c */ /* 0x002fe2000000182c */
[----:B------:R-:W-:-:S15]  /*324f0*/  F2FP.F16.E5M2.UNPACK_B R6, R59.H1 ;  /* 0x0000003bff06723e */ /* 0x000fde00030004ff */
[----:B------:R-:W-:-:S03]  /*32500*/  NOP ;  /* 0x0000000000007918 */ /* 0x000fc60000000000 */
[----:B------:R0:W-:Y:S04]  /*32510*/  STL.64 [R1+0x400], R8 ;  /* 0x0004000801007387 */ /* 0x0001e80000100a00 */
[----:B------:R-:W-:Y:S04]  /*32520*/  STL.64 [R1+0x408], R10 ;  /* 0x0004080a01007387 */ /* 0x000fe80000100a00 */
        /* <DEDUP_REMOVED lines=15> */
[----:B------:R-:W2:Y:S04]  /*32620*/  LDL.LU R7, [R1+0x2fc] ;  /* 0x0002fc0001077983 */ /* 0x000ea80000300800 */
[----:B------:R-:W0:Y:S04]  /*32630*/  LDL.LU R12, [R1+0x2e8] ;  /* 0x0002e800010c7983 */ /* 0x000e280000300800 */
        /* <DEDUP_REMOVED lines=9> */
[----:B------:R-:W-:-:S03]  /*326d0*/  IMAD.MOV.U32 R35, RZ, RZ, R50 ;  /* 0x000000ffff237224 */ /* 0x000fc600078e0032 */
        /* <DEDUP_REMOVED lines=19> */
[----:B--2---:R-:W-:-:S02]  /*32810*/  F2FP.F16.E5M2.UNPACK_B R7, R7.H1 ;  /* 0x00000007ff07723e */ /* 0x004fc400030004ff */
[----:B0-----:R-:W-:Y:S02]  /*32820*/  F2FP.F16.E5M2.UNPACK_B R8, R12.H1 ;  /* 0x0000000cff08723e */ /* 0x001fe400030004ff */
[----:B---3--:R-:W-:-:S03]  /*32830*/  F2FP.F16.E5M2.UNPACK_B R9, R13.H1 ;  /* 0x0000000dff09723e */ /* 0x008fc600030004ff */
[C---:B------:R-:W-:Y:S08]  /*32840*/  HMMA.16816.F32 R56, R40.reuse, R6, R56 ;  /* 0x000000062838723c */ /* 0x040ff00000001838 */
[----:B----4-:R-:W-:Y:S11]  /*32850*/  HMMA.16816.F32 R44, R40, R8, R44 ;  /* 0x00000008282c723c */ /* 0x010ff6000000182c */
[----:B------:R-:W-:Y:S04]  /*32860*/  STL.64 [R1+0x3f0], R56 ;  /* 0x0003f03801007387 */ /* 0x000fe80000100a00 */
[----:B------:R0:W-:Y:S04]  /*32870*/  STL.64 [R1+0x3f8], R58 ;  /* 0x0003f83a01007387 */ /* 0x0001e80000100a00 */
[----:B0-----:R-:W2:Y:S04]  /*32880*/  LDL.LU.64 R58, [R1+0x1a50] ;  /* 0x001a5000013a7983 */ /* 0x001ea80000300a00 */
[----:B------:R-:W3:Y:S04]  /*32890*/  LDL.LU.64 R56, [R1+0x1a48] ;  /* 0x001a480001387983 */ /* 0x000ee80000300a00 */
[----:B------:R-:W-:Y:S04]  /*328a0*/  STL.64 [R1+0x3e0], R44 ;  /* 0x0003e02c01007387 */ /* 0x000fe80000100a00 */
[----:B------:R0:W-:Y:S04]  /*328b0*/  STL.64 [R1+0x3e8], R46 ;  /* 0x0003e82e01007387 */ /* 0x0001e80000100a00 */
[----:B0-----:R-:W4:Y:S04]  /*328c0*/  LDL.LU.64 R46, [R1+0x1a40] ;  /* 0x001a4000012e7983 */ /* 0x001f280000300a00 */
[----:B------:R-:W4:Y:S01]  /*328d0*/  LDL.LU.64 R44, [R1+0x1a38] ;  /* 0x001a3800012c7983 */ /* 0x000f220000300a00 */
[----:B------:R-:W-:-:S02]  /*328e0*/  F2FP.F16.E5M2.UNPACK_B R10, R14.H1 ;  /* 0x0000000eff0a723e */ /* 0x000fc400030004ff */
[----:B------:R-:W-:Y:S02]  /*328f0*/  F2FP.F16.E5M2.UNPACK_B R11, R15.H1 ;  /* 0x0000000fff0b723e */ /* 0x000fe400030004ff */
[----:B------:R-:W-:Y:S02]  /*32900*/  F2FP.F16.E5M2.UNPACK_B R12, R28.H1 ;  /* 0x0000001cff0c723e */ /* 0x000fe400030004ff */
[----:B------:R-:W-:Y:S01]  /*32910*/  F2FP.F16.E5M2.UNPACK_B R13, R29.H1 ;  /* 0x0000001dff0d723e */ /* 0x000fe200030004ff */
[----:B------:R-:W-:Y:S04]  /*32920*/  STL.64 [R1+0x1a20], R10 ;  /* 0x001a200a01007387 */ /* 0x000fe80000100a00 */
[----:B------:R0:W-:Y:S01]  /*32930*/  STL.64 [R1+0x1a18], R8 ;  /* 0x001a180801007387 */ /* 0x0001e20000100a00 */
[C---:B------:R-:W-:Y:S08]  /*32940*/  HMMA.16816.F32 R36, R40.reuse, R10, R36 ;  /* 0x0000000a2824723c */ /* 0x040ff00000001824 */
[----:B0-----:R-:W-:Y:S01]  /*32950*/  HMMA.16816.F32 R8, R40, R12, R32 ;  /* 0x0000000c2808723c */ /* 0x001fe20000001820 */
[----:B------:R-:W-:-:S02]  /*32960*/  F2FP.F16.E5M2.UNPACK_B R14, R30.H1 ;  /* 0x0000001eff0e723e */ /* 0x000fc400030004ff */
[----:B------:R-:W-:-:S08]  /*32970*/  F2FP.F16.E5M2.UNPACK_B R15, R31.H1 ;  /* 0x0000001fff0f723e */ /* 0x000fd000030004ff */
        /* <DEDUP_REMOVED lines=8> */
[----:B------:R-:W-:Y:S01]  /*32a00*/  STL.64 [R1+0x19f8], R12 ;  /* 0x0019f80c01007387 */ /* 0x000fe20000100a00 */
[----:B------:R-:W-:Y:S02]  /*32a10*/  IMAD R50, R50, 0x100, R20 ;  /* 0x0000010032327824 */ /* 0x000fe400078e0214 */
[----:B------:R-:W-:Y:S02]  /*32a20*/  IMAD R51, R51, 0x100, R21 ;  /* 0x0000010033337824 */ /* 0x000fe400078e0215 */
[----:B------:R-:W-:-:S02]  /*32a30*/  IMAD R60, R60, 0x100, R22 ;  /* 0x000001003c3c7824 */ /* 0x000fc400078e0216 */
[----:B------:R-:W-:-:S04]  /*32a40*/  IMAD R61, R61, 0x100, R23 ;  /* 0x000001003d3d7824 */ /* 0x000fc800078e0217 */
[----:B------:R-:W-:Y:S04]  /*32a50*/  STL.64 [R1+0x3b0], R8 ;  /* 0x0003b00801007387 */ /* 0x000fe80000100a00 */
[----:B------:R4:W-:Y:S02]  /*32a60*/  STL.64 [R1+0x3b8], R10 ;  /* 0x0003b80a01007387 */ /* 0x0009e40000100a00 */
[----:B----4-:R-:W-:Y:S01]  /*32a70*/  HMMA.16816.F32 R8, R40, R48, R44 ;  /* 0x000000302808723c */ /* 0x010fe2000000182c */
[----:B------:R-:W-:Y:S02]  /*32a80*/  F2FP.F16.E5M2.UNPACK_B R40, R50 ;  /* 0x00000032ff28723e */ /* 0x000fe400020004ff */
[----:B------:R-:W-:Y:S02]  /*32a90*/  F2FP.F16.E5M2.UNPACK_B R41, R51 ;  /* 0x00000033ff29723e */ /* 0x000fe400020004ff */
[----:B------:R-:W-:-:S02]  /*32aa0*/  F2FP.F16.E5M2.UNPACK_B R42, R60 ;  /* 0x0000003cff2a723e */ /* 0x000fc400020004ff */
[----:B------:R-:W-:-:S07]  /*32ab0*/  F2FP.F16.E5M2.UNPACK_B R43, R61 ;  /* 0x0000003dff2b723e */ /* 0x000fce00020004ff */
[C---:B------:R-:W-:Y:S05]  /*32ac0*/  HMMA.16816.F32 R12, R40.reuse, R2, R16 ;  /* 0x00000002280c723c */ /* 0x040fea0000001810 */
[----:B------:R-:W-:Y:S04]  /*32ad0*/  STL.64 [R1+0x430], R8 ;  /* 0x0004300801007387 */ /* 0x000fe80000100a00 */
[----:B------:R0:W-:Y:S04]  /*32ae0*/  STL.64 [R1+0x438], R10 ;  /* 0x0004380a01007387 */ /* 0x0001e80000100a00 */
[----:B------:R-:W4:Y:S01]  /*32af0*/  LDL.LU R16, [R1+0x20] ;  /* 0x0000200001107983 */ /* 0x000f220000300800 */
[----:B0-----:R-:W-:Y:S05]  /*32b00*/  HMMA.16816.F32 R8, R40, R4, R52 ;  /* 0x000000042808723c */ /* 0x001fea0000001834 */
[----:B------:R-:W-:Y:S04]  /*32b10*/  STL.64 [R1+0x390], R12 ;  /* 0x0003900c01007387 */ /* 0x000fe80000100a00 */
[----:B------:R-:W-:Y:S01]  /*32b20*/  STL.64 [R1+0x398], R14 ;  /* 0x0003980e01007387 */ /* 0x000fe20000100a00 */
[----:B--2---:R-:W-:-:S02]  /*32b30*/  IMAD.MOV.U32 R18, RZ, RZ, R58 ;  /* 0x000000ffff127224 */ /* 0x004fc400078e003a */
[----:B------:R-:W-:Y:S02]  /*32b40*/  IMAD.MOV.U32 R19, RZ, RZ, R59 ;  /* 0x000000ffff137224 */ /* 0x000fe400078e003b */
[----:B---3--:R-:W-:-:S05]  /*32b50*/  IMAD.MOV.U32 R17, RZ, RZ, R57 ;  /* 0x000000ffff117224 */ /* 0x008fca00078e0039 */
[----:B------:R-:W-:Y:S04]  /*32b60*/  STL.64 [R1+0x380], R8 ;  /* 0x0003800801007387 */ /* 0x000fe80000100a00 */
[----:B------:R-:W-:Y:S04]  /*32b70*/  STL.64 [R1+0x388], R10 ;  /* 0x0003880a01007387 */ /* 0x000fe80000100a00 */
[----:B------:R-:W2:Y:S04]  /*32b80*/  LDL.LU R57, [R1+0x1a34] ;  /* 0x001a340001397983 */ /* 0x000ea80000300800 */
[----:B------:R-:W3:Y:S04]  /*32b90*/  LDL.LU R58, [R1+0x1a30] ;  /* 0x001a3000013a7983 */ /* 0x000ee80000300800 */
[----:B------:R-:W2:Y:S04]  /*32ba0*/  LDL.LU R59, [R1+0x1a2c] ;  /* 0x001a2c00013b7983 */ /* 0x000ea80000300800 */
[----:B------:R-:W-:Y:S04]  /*32bb0*/  STL.64 [R1+0x19c0], R18 ;  /* 0x0019c01201007387 */ /* 0x000fe80000100a00 */
[----:B----4-:R-:W-:Y:S04]  /*32bc0*/  STL.64 [R1+0x19b8], R16 ;  /* 0x0019b81001007387 */ /* 0x010fe80000100a00 */
[----:B------:R-:W4:Y:S04]  /*32bd0*/  LDL.LU R20, [R1+0x30] ;  /* 0x0000300001147983 */ /* 0x000f280000300800 */
[----:B------:R-:W4:Y:S04]  /*32be0*/  LDL.LU R21, [R1+0x34] ;  /* 0x0000340001157983 */ /* 0x000f280000300800 */
[----:B------:R-:W2:Y:S04]  /*32bf0*/  LDL.LU R22, [R1+0x38] ;  /* 0x0000380001167983 */ /* 0x000ea80000300800 */
[----:B------:R-:W2:Y:S04]  /*32c00*/  LDL.LU R23, [R1+0x3c] ;  /* 0x00003c0001177983 */ /* 0x000ea80000300800 */
[----:B--2---:R-:W-:Y:S04]  /*32c10*/  STL.64 [R1+0x19e0], R22 ;  /* 0x0019e01601007387 */ /* 0x004fe80000100a00 */
[----:B----4-:R0:W-:Y:S04]  /*32c20*/  STL.64 [R1+0x19d8], R20 ;  /* 0x0019d81401007387 */ /* 0x0101e80000100a00 */
[----:B------:R-:W2:Y:S01]  /*32c30*/  LDL.LU R24, [R1+0x40] ;  /* 0x0000400001187983 */ /* 0x000ea20000300800 */
[----:B---3--:R-:W-:-:S02]  /*32c40*/  IMAD.MOV.U32 R26, RZ, RZ, R58 ;  /* 0x000000ffff1a7224 */ /* 0x008fc400078e003a */
[----:B------:R-:W-:Y:S02]  /*32c50*/  IMAD.MOV.U32 R27, RZ, RZ, R57 ;  /* 0x000000ffff1b7224 */ /* 0x000fe400078e0039 */
[----:B------:R-:W-:-:S03]  /*32c60*/  IMAD.MOV.U32 R25, RZ, RZ, R59 ;  /* 0x000000ffff197224 */ /* 0x000fc600078e003b */
[----:B------:R-:W-:Y:S04]  /*32c70*/  STL.64 [R1+0x19f0], R26 ;  /* 0x0019f01a01007387 */ /* 0x000fe80000100a00 */
[----:B--2---:R1:W-:Y:S04]  /*32c80*/  STL.64 [R1+0x19e8], R24 ;  /* 0x0019e81801007387 */ /* 0x0043e80000100a00 */
        /* <DEDUP_REMOVED lines=53> */
[----:B------:R-:W3:Y:S01]  /*32fe0*/  LDL.LU R56, [R1+0x1a28] ;  /* 0x001a280001387983 */ /* 0x000ee20000300800 */
[----:B--2---:R-:W-:-:S15]  /*32ff0*/  HMMA.16816.F32 R8, R40, R6, R8 ;  /* 0x000000062808723c */ /* 0x004fde0000001808 */
[----:B------:R-:W-:-:S04]  /*33000*/  NOP ;  /* 0x0000000000007918 */ /* 0x000fc80000000000 */
[----:B------:R-:W-:Y:S04]  /*33010*/  STL.64 [R1+0x370], R8 ;  /* 0x0003700801007387 */ /* 0x000fe80000100a00 */
[----:B------:R0:W-:Y:S04]  /*33020*/  STL.64 [R1+0x378], R10 ;  /* 0x0003780a01007387 */ /* 0x0001e80000100a00 */
[----:B0-----:R-:W3:Y:S04]  /*33030*/  LDL.LU.64 R10, [R1+0x1a20] ;  /* 0x001a2000010a7983 */ /* 0x001ee80000300a00 */
[----:B------:R-:W4:Y:S02]  /*33040*/  LDL.LU.64 R8, [R1+0x1a18] ;  /* 0x001a180001087983 */ /* 0x000f240000300a00 */
[C---:B----4-:R-:W-:Y:S08]  /*33050*/  HMMA.16816.F32 R20, R40.reuse, R8, R20 ;  /* 0x000000082814723c */ /* 0x050ff00000001814 */
[----:B---3--:R-:W-:Y:S11]  /*33060*/  HMMA.16816.F32 R12, R40, R10, R12 ;  /* 0x0000000a280c723c */ /* 0x008ff6000000180c */
[----:B------:R-:W-:Y:S04]  /*33070*/  STL.64 [R1+0x360], R20 ;  /* 0x0003601401007387 */ /* 0x000fe80000100a00 */
[----:B------:R0:W-:Y:S04]  /*33080*/  STL.64 [R1+0x368], R22 ;  /* 0x0003681601007387 */ /* 0x0001e80000100a00 */
[----:B0-----:R-:W2:Y:S04]  /*33090*/  LDL.LU.64 R22, [R1+0x1a10] ;  /* 0x001a100001167983 */ /* 0x001ea80000300a00 */
[----:B------:R-:W2:Y:S04]  /*330a0*/  LDL.LU.64 R20, [R1+0x1a08] ;  /* 0x001a080001147983 */ /* 0x000ea80000300a00 */
[----:B------:R-:W-:Y:S04]  /*330b0*/  STL.64 [R1+0x350], R12 ;  /* 0x0003500c01007387 */ /* 0x000fe80000100a00 */
[----:B------:R0:W-:Y:S04]  /*330c0*/  STL.64 [R1+0x358], R14 ;  /* 0x0003580e01007387 */ /* 0x0001e80000100a00 */
[----:B0-----:R-:W2:Y:S04]  /*330d0*/  LDL.LU.64 R14, [R1+0x1a00] ;  /* 0x001a0000010e7983 */ /* 0x001ea80000300a00 */
[----:B------:R-:W3:Y:S01]  /*330e0*/  LDL.LU.64 R12, [R1+0x19f8] ;  /* 0x0019f800010c7983 */ /* 0x000ee20000300a00 */
[----:B------:R-:W-:-:S02]  /*330f0*/  IMAD R44, R44, 0x100, R57 ;  /* 0x000001002c2c7824 */ /* 0x000fc400078e0239 */
[----:B------:R-:W-:Y:S02]  /*33100*/  IMAD R45, R45, 0x100, R58 ;  /* 0x000001002d2d7824 */ /* 0x000fe400078e023a */
[----:B------:R-:W-:Y:S02]  /*33110*/  IMAD R46, R46, 0x100, R50 ;  /* 0x000001002e2e7824 */ /* 0x000fe400078e0232 */
[----:B------:R-:W-:Y:S01]  /*33120*/  IMAD R47, R47, 0x100, R59 ;  /* 0x000001002f2f7824 */ /* 0x000fe200078e023b */
[C---:B---3--:R-:W-:Y:S08]  /*33130*/  HMMA.16816.F32 R24, R40.reuse, R12, R24 ;  /* 0x0000000c2818723c */ /* 0x048ff00000001818 */
[C---:B--2---:R-:W-:Y:S11]  /*33140*/  HMMA.16816.F32 R20, R40.reuse, R14, R20 ;  /* 0x0000000e2814723c */ /* 0x044ff60000001814 */
[----:B------:R-:W-:Y:S04]  /*33150*/  STL.64 [R1+0x340], R24 ;  /* 0x0003401801007387 */ /* 0x000fe80000100a00 */
[----:B------:R0:W-:Y:S04]  /*33160*/  STL.64 [R1+0x348], R26 ;  /* 0x0003481a01007387 */ /* 0x0001e80000100a00 */
        /* <DEDUP_REMOVED lines=9> */
[----:B------:R-:W4:Y:S02]  /*33200*/  LDL.LU R59, [R1+0x19cc] ;  /* 0x0019cc00013b7983 */ /* 0x000f240000300800 */
[----:B----4-:R-:W-:Y:S02]  /*33210*/  HMMA.16816.F32 R40, R40, R48, R56 ;  /* 0x000000302828723c */ /* 0x010fe40000001838 */
[----:B------:R-:W4:-:S15]  /*33220*/  LDL.LU R56, [R1] ;  /* 0x0000000001387983 */ /* 0x000f1e0000300800 */
[----:B------:R-:W-:Y:S02]  /*33230*/  NOP ;  /* 0x0000000000007918 */ /* 0x000fe40000000000 */
[----:B------:R0:W-:Y:S04]  /*33240*/  STL.64 [R1+0x420], R40 ;  /* 0x0004202801007387 */ /* 0x0001e80000100a00 */
[----:B------:R1:W-:Y:S04]  /*33250*/  STL.64 [R1+0x428], R42 ;  /* 0x0004282a01007387 */ /* 0x0003e80000100a00 */
[----:B------:R-:W4:Y:S04]  /*33260*/  LDL.LU R57, [R1+0x4] ;  /* 0x0000040001397983 */ /* 0x000f280000300800 */
[----:B------:R-:W4:Y:S01]  /*33270*/  LDL.LU R58, [R1+0x8] ;  /* 0x00000800013a7983 */ /* 0x000f220000300800 */
[----:B0-----:R-:W-:-:S02]  /*33280*/  F2FP.F16.E5M2.UNPACK_B R40, R44 ;  /* 0x0000002cff28723e */ /* 0x001fc400020004ff */
[----:B------:R-:W-:Y:S02]  /*33290*/  F2FP.F16.E5M2.UNPACK_B R41, R45 ;  /* 0x0000002dff29723e */ /* 0x000fe400020004ff */
[----:B-1----:R-:W-:Y:S02]  /*332a0*/  F2FP.F16.E5M2.UNPACK_B R42, R46 ;  /* 0x0000002eff2a723e */ /* 0x002fe400020004ff */
[----:B------:R-:W-:-:S07]  /*332b0*/  F2FP.F16.E5M2.UNPACK_B R43, R47 ;  /* 0x0000002fff2b723e */ /* 0x000fce00020004ff */
[C---:B------:R-:W-:Y:S01]  /*332c0*/  HMMA.16816.F32 R16, R40.reuse, R2, R16 ;  /* 0x000000022810723c */ /* 0x040fe20000001810 */
[----:B------:R-:W-:Y:S02]  /*332d0*/  IMAD.MOV.U32 R59, RZ, RZ, R0 ;  /* 0x000000ffff3b7224 */ /* 0x000fe400078e0000 */
        /* <DEDUP_REMOVED lines=9> */
[C---:B------:R-:W-:Y:S08]  /*33370*/  HMMA.16816.F32 R36, R40.reuse, R4, R36 ;  /* 0x000000042824723c */ /* 0x040ff00000001824 */
[C---:B------:R-:W-:Y:S08]  /*33380*/  HMMA.16816.F32 R32, R40.reuse, R6, R32 ;  /* 0x000000062820723c */ /* 0x040ff00000001820 */
[C---:B------:R-:W-:Y:S08]  /*33390*/  HMMA.16816.F32 R28, R40.reuse, R8, R28 ;  /* 0x00000008281c723c */ /* 0x040ff0000000181c */
[C---:B--2---:R-:W-:Y:S08]  /*333a0*/  HMMA.16816.F32 R24, R40.reuse, R10, R24 ;  /* 0x0000000a2818723c */ /* 0x044ff00000001818 */
[----:B---3--:R-:W-:Y:S01]  /*333b0*/  HMMA.16816.F32 R20, R40, R12, R20 ;  /* 0x0000000c2814723c */ /* 0x008fe20000001814 */
        /* <DEDUP_REMOVED lines=20> */
[----:B----4-:R-:W-:-:S02]  /*33500*/  IMAD R47, R46, 0x100, R47 ;  /* 0x000001002e2f7824 */ /* 0x010fc400078e022f */
[----:B------:R-:W-:Y:S02]  /*33510*/  IMAD R46, R44, 0x100, R45 ;  /* 0x000001002c2e7824 */ /* 0x000fe400078e022d */
[----:B------:R-:W-:Y:S01]  /*33520*/  IMAD R44, R0, 0x100, R51 ;  /* 0x00000100002c7824 */ /* 0x000fe200078e0233 */
[C---:B------:R-:W-:Y:S08]  /*33530*/  HMMA.16816.F32 R16, R40.reuse, R14, R16 ;  /* 0x0000000e2810723c */ /* 0x040ff00000001810 */
[----:B------:R-:W-:Y:S11]  /*33540*/  HMMA.16816.F32 R40, R40, R48, R52 ;  /* 0x000000302828723c */ /* 0x000ff60000001834 */
[----:B------:R-:W-:Y:S04]  /*33550*/  STL.64 [R1+0xf0], R16 ;  /* 0x0000f01001007387 */ /* 0x000fe80000100a00 */
[----:B------:R0:W-:Y:S04]  /*33560*/  STL.64 [R1+0xf8], R18 ;  /* 0x0000f81201007387 */ /* 0x0001e80000100a00 */
[----:B0-----:R-:W4:Y:S04]  /*33570*/  LDL.LU.64 R18, [R1+0x1960] ;  /* 0x0019600001127983 */ /* 0x001f280000300a00 */
[----:B------:R-:W4:Y:S04]  /*33580*/  LDL.LU.64 R16, [R1+0x1958] ;  /* 0x0019580001107983 */ /* 0x000f280000300a00 */
[----:B------:R1:W5:Y:S04]  /*33590*/  LDL.LU R0, [R1+0x1950] ;  /* 0x0019500001007983 */ /* 0x0003680000300800 */
[----:B------:R-:W3:Y:S04]  /*335a0*/  LDL.LU.64 R54, [R1+0x1948] ;  /* 0x0019480001367983 */ /* 0x000ee80000300a00 */
[----:B------:R-:W3:Y:S01]  /*335b0*/  LDL.LU.64 R52, [R1+0x1940] ;  /* 0x0019400001347983 */ /* 0x000ee20000300a00 */
[----:B------:R-:W-:-:S03]  /*335c0*/  IMAD R45, R60, 0x100, R61 ;  /* 0x000001003c2d7824 */ /* 0x000fc600078e023d */
[----:B------:R-:W4:Y:S04]  /*335d0*/  LDL.LU R60, [R1+0x4d0] ;  /* 0x0004d000013c7983 */ /* 0x000f280000300800 */
[----:B------:R0:W-:Y:S04]  /*335e0*/  STL.64 [R1+0x410], R40 ;  /* 0x0004102801007387 */ /* 0x0001e80000100a00 */
[----:B------:R1:W-:Y:S01]  /*335f0*/  STL.64 [R1+0x418], R42 ;  /* 0x0004182a01007387 */ /* 0x0003e20000100a00 */
[----:B0-----:R-:W-:Y:S02]  /*33600*/  F2FP.F16.E5M2.UNPACK_B R40, R47 ;  /* 0x0000002fff28723e */ /* 0x001fe400020004ff */
[----:B------:R-:W-:-:S02]  /*33610*/  F2FP.F16.E5M2.UNPACK_B R41, R46 ;  /* 0x0000002eff29723e */ /* 0x000fc400020004ff */
[----:B-1----:R-:W-:Y:S02]  /*33620*/  F2FP.F16.E5M2.UNPACK_B R42, R45 ;  /* 0x0000002dff2a723e */ /* 0x002fe400020004ff */
[----:B------:R-:W-:-:S07]  /*33630*/  F2FP.F16.E5M2.UNPACK_B R43, R44 ;  /* 0x0000002cff2b723e */ /* 0x000fce00020004ff */
[----:B------:R-:W-:-:S15]  /*33640*/  HMMA.16816.F32 R56, R40, R2, R56 ;  /* 0x000000022838723c */ /* 0x000fde0000001838 */
[----:B------:R-:W-:-:S04]  /*33650*/  NOP ;  /* 0x0000000000007918 */ /* 0x000fc80000000000 */
[----:B------:R-:W-:Y:S04]  /*33660*/  STL.64 [R1+0x160], R56 ;  /* 0x0001603801007387 */ /* 0x000fe80000100a00 */
[----:B------:R-:W-:Y:S01]  /*33670*/  STL.64 [R1+0x168], R58 ;  /* 0x0001683a01007387 */ /* 0x000fe20000100a00 */
[----:B--2---:R-:W-:Y:S01]  /*33680*/  HMMA.16816.F32 R20, R40, R8, R20 ;  /* 0x000000082814723c */ /* 0x004fe20000001814 */
[----:B------:R-:W-:-:S05]  /*33690*/  VIADD R50, R50, 0x1 ;  /* 0x0000000132327836 */ /* 0x000fca0000000000 */
[----:B------:R-:W-:Y:S02]  /*336a0*/  ISETP.NE.U32.AND P0, PT, R50, UR73, PT ;  /* 0x0000004932007c0c */ /* 0x000fe4000bf05070 */
[C---:B---3--:R-:W-:Y:S08]  /*336b0*/  HMMA.16816.F32 R44, R40.reuse, R4, R52 ;  /* 0x00000004282c723c */ /* 0x048ff00000001834 */
[C---:B----4-:R-:W-:Y:S08]  /*336c0*/  HMMA.16816.F32 R4, R40.reuse, R6, R16 ;  /* 0x000000062804723c */ /* 0x050ff00000001810 */
[C---:B------:R-:W-:Y:S03]  /*336d0*/  HMMA.16816.F32 R16, R40.reuse, R10, R24 ;  /* 0x0000000a2810723c */ /* 0x040fe60000001818 */
[----:B------:R-:W-:Y:S04]  /*336e0*/  STL.64 [R1+0x150], R44 ;  /* 0x0001502c01007387 */ /* 0x000fe80000100a00 */
[----:B------:R-:W-:Y:S04]  /*336f0*/  STL.64 [R1+0x158], R46 ;  /* 0x0001582e01007387 */ /* 0x000fe80000100a00 */
[----:B------:R-:W-:Y:S04]  /*33700*/  STL.64 [R1+0x140], R4 ;  /* 0x0001400401007387 */ /* 0x000fe80000100a00 */
[----:B------:R0:W-:Y:S02]  /*33710*/  STL.64 [R1+0x148], R6 ;  /* 0x0001480601007387 */ /* 0x0001e40000100a00 */
[C---:B0-----:R-:W-:Y:S02]  /*33720*/  HMMA.16816.F32 R4, R40.reuse, R12, R28 ;  /* 0x0000000c2804723c */ /* 0x041fe4000000181c */
[----:B------:R-:W-:Y:S04]  /*33730*/  STL.64 [R1+0x130], R20 ;  /* 0x0001301401007387 */ /* 0x000fe80000100a00 */
[----:B------:R-:W-:Y:S02]  /*33740*/  STL.64 [R1+0x138], R22 ;  /* 0x0001381601007387 */ /* 0x000fe40000100a00 */
[C---:B------:R-:W-:Y:S02]  /*33750*/  HMMA.16816.F32 R8, R40.reuse, R14, R32 ;  /* 0x0000000e2808723c */ /* 0x040fe40000001820 */
[----:B------:R-:W-:Y:S04]  /*33760*/  STL.64 [R1+0x120], R16 ;  /* 0x0001201001007387 */ /* 0x000fe80000100a00 */
[----:B------:R-:W-:Y:S05]  /*33770*/  STL.64 [R1+0x128], R18 ;  /* 0x0001281201007387 */ /* 0x000fea0000100a00 */
[----:B------:R-:W-:Y:S04]  /*33780*/  STL.64 [R1+0x110], R4 ;  /* 0x0001100401007387 */ /* 0x000fe80000100a00 */
[----:B------:R0:W-:Y:S02]  /*33790*/  STL.64 [R1+0x118], R6 ;  /* 0x0001180601007387 */ /* 0x0001e40000100a00 */
[----:B0-----:R-:W-:Y:S02]  /*337a0*/  HMMA.16816.F32 R4, R40, R48, R36 ;  /* 0x000000302804723c */ /* 0x001fe40000001824 */
[----:B------:R-:W-:Y:S04]  /*337b0*/  STL.64 [R1+0xb0], R8 ;  /* 0x0000b00801007387 */ /* 0x000fe80000100a00 */
[----:B------:R-:W-:Y:S04]  /*337c0*/  STL.64 [R1+0xb8], R10 ;  /* 0x0000b80a01007387 */ /* 0x000fe80000100a00 */
[----:B------:R-:W2:Y:S04]  /*337d0*/  LDL.LU R21, [R1+0x4d8] ;  /* 0x0004d80001157983 */ /* 0x000ea80000300800 */
[----:B------:R-:W3:Y:S05]  /*337e0*/  LDL.LU R22, [R1+0x106c] ;  /* 0x00106c0001167983 */ /* 0x000eea0000300800 */
[----:B------:R-:W-:Y:S04]  /*337f0*/  STL.64 [R1+0x90], R4 ;  /* 0x0000900401007387 */ /* 0x000fe80000100a00 */
[----:B------:R0:W-:Y:S04]  /*33800*/  STL.64 [R1+0x98], R6 ;  /* 0x0000980601007387 */ /* 0x0001e80000100a00 */
[----:B------:R1:W-:Y:S04]  /*33810*/  STL [R1+0x7d0], R50 ;  /* 0x0007d03201007387 */ /* 0x0003e80000100800 */
[----:B------:R-:W4:Y:S04]  /*33820*/  LDL.LU R23, [R1+0x1064] ;  /* 0x0010640001177983 */ /* 0x000f280000300800 */
[----:B------:R-:W4:Y:S04]  /*33830*/  LDL.LU R51, [R1+0x105c] ;  /* 0x00105c0001337983 */ /* 0x000f280000300800 */
[----:B0-----:R-:W4:Y:S04]  /*33840*/  LDL.LU R6, [R1+0x1054] ;  /* 0x0010540001067983 */ /* 0x001f280000300800 */
        /* <DEDUP_REMOVED lines=12> */
[----:B-1----:R-:W4:Y:S01]  /*33910*/  LDL.LU R50, [R1+0x1048] ;  /* 0x0010480001327983 */ /* 0x002f220000300800 */
[----:B------:R-:W-:-:S03]  /*33920*/  IADD3 R60, P6, PT, R60, UR9, RZ ;  /* 0x000000093c3c7c10 */ /* 0x000fc6000ffde0ff */
[----:B------:R-:W4:Y:S04]  /*33930*/  LDL.LU R3, [R1+0x101c] ;  /* 0x00101c0001037983 */ /* 0x000f280000300800 */
[----:B------:R-:W4:Y:S04]  /*33940*/  LDL.LU R44, [R1+0x1040] ;  /* 0x00104000012c7983 */ /* 0x000f280000300800 */
[----:B------:R-:W4:Y:S04]  /*33950*/  LDL.LU R45, [R1+0x1014] ;  /* 0x00101400012d7983 */ /* 0x000f280000300800 */
[----:B------:R0:W-:Y:S04]  /*33960*/  STL [R1+0x4d0], R60 ;  /* 0x0004d03c01007387 */ /* 0x0001e80000100800 */
[----:B------:R-:W4:Y:S04]  /*33970*/  LDL.LU R46, [R1+0x1038] ;  /* 0x00103800012e7983 */ /* 0x000f280000300800 */
[----:B------:R-:W4:Y:S04]  /*33980*/  LDL.LU R47, [R1+0x100c] ;  /* 0x00100c00012f7983 */ /* 0x000f280000300800 */
[----:B------:R-:W4:Y:S04]  /*33990*/  LDL.LU R56, [R1+0x1030] ;  /* 0x0010300001387983 */ /* 0x000f280000300800 */
[----:B------:R-:W4:Y:S04]  /*339a0*/  LDL.LU R57, [R1+0x1004] ;  /* 0x0010040001397983 */ /* 0x000f280000300800 */
[----:B------:R-:W4:Y:S04]  /*339b0*/  LDL.LU R58, [R1+0x1028] ;  /* 0x00102800013a7983 */ /* 0x000f280000300800 */
[----:B------:R-:W4:Y:S04]  /*339c0*/  LDL.LU R59, [R1+0xffc] ;  /* 0x000ffc00013b7983 */ /* 0x000f280000300800 */
[----:B------:R-:W4:Y:S04]  /*339d0*/  LDL.LU R61, [R1+0x1020] ;  /* 0x00102000013d7983 */ /* 0x000f280000300800 */
[----:B0-----:R-:W4:Y:S01]  /*339e0*/  LDL.LU R60, [R1+0xff4] ;  /* 0x000ff400013c7983 */ /* 0x001f220000300800 */
[----:B--2---:R-:W-:-:S02]  /*339f0*/  IADD3 R21, P1, PT, R21, UR9, RZ ;  /* 0x0000000915157c10 */ /* 0x004fc4000ff3e0ff */
[----:B---3--:R-:W-:-:S03]  /*33a00*/  IADD3 R22, P2, PT, R22, UR9, RZ ;  /* 0x0000000916167c10 */ /* 0x008fc6000ff5e0ff */
[----:B------:R-:W-:Y:S01]  /*33a10*/  STL [R1+0x4d8], R21 ;  /* 0x0004d81501007387 */ /* 0x000fe20000100800 */
[----:B----4-:R-:W-:Y:S02]  /*33a20*/  IADD3 R51, P4, PT, R51, UR9, RZ ;  /* 0x0000000933337c10 */ /* 0x010fe4000ff9e0ff */
[----:B------:R-:W-:-:S03]  /*33a30*/  IADD3 R23, P3, PT, R23, UR9, RZ ;  /* 0x0000000917177c10 */ /* 0x000fc6000ff7e0ff */
[----:B------:R0:W-:Y:S04]  /*33a40*/  STL [R1+0x105c], R51 ;  /* 0x00105c3301007387 */ /* 0x0001e80000100800 */
[----:B------:R-:W-:Y:S01]  /*33a50*/  STL [R1+0x106c], R22 ;  /* 0x00106c1601007387 */ /* 0x000fe20000100800 */
[----:B------:R-:W-:Y:S02]  /*33a60*/  IADD3 R6, P5, PT, R6, UR9, RZ ;  /* 0x0000000906067c10 */ /* 0x000fe4000ffbe0ff */
[----:B------:R-:W-:Y:S02]  /*33a70*/  IADD3.X R7, PT, PT, R7, UR14, RZ, P6, !PT ;  /* 0x0000000e07077c10 */ /* 0x000fe4000b7fe4ff */
[----:B------:R-:W-:Y:S01]  /*33a80*/  IADD3 R16, P6, PT, R16, UR9, RZ ;  /* 0x0000000910107c10 */ /* 0x000fe2000ffde0ff */
[----:B0-----:R-:W2:Y:S01]  /*33a90*/  LDL.LU R51, [R1+0x1018] ;  /* 0x0010180001337983 */ /* 0x001ea20000300800 */
[----:B------:R-:W-:-:S03]  /*33aa0*/  IADD3.X R17, PT, PT, R17, UR14, RZ, P1, !PT ;  /* 0x0000000e11117c10 */ /* 0x000fc60008ffe4ff */
[----:B------:R-:W-:Y:S01]  /*33ab0*/  STL [R1+0x1064], R23 ;  /* 0x0010641701007387 */ /* 0x000fe20000100800 */
[----:B------:R-:W-:-:S03]  /*33ac0*/  IADD3 R18, P1, PT, R18, UR9, RZ ;  /* 0x0000000912127c10 */ /* 0x000fc6000ff3e0ff */
[----:B------:R-:W-:Y:S01]  /*33ad0*/  STL [R1+0x1054], R6 ;  /* 0x0010540601007387 */ /* 0x000fe20000100800 */
        /* <DEDUP_REMOVED lines=14> */
[----:B------:R-:W-:-:S03]  /*33bc0*/  IADD3.X R55, PT, PT, R55, UR14, RZ, P5, !PT ;  /* 0x0000000e37377c10 */ /* 0x000fc6000affe4ff */
[----:B------:R-:W-:Y:S04]  /*33bd0*/  STL [R1+0x1034], R52 ;  /* 0x0010343401007387 */ /* 0x000fe80000100800 */
[----:B------:R-:W-:Y:S04]  /*33be0*/  STL [R1+0x1058], R53 ;  /* 0x0010583501007387 */ /* 0x000fe80000100800 */
[----:B------:R-:W-:Y:S04]  /*33bf0*/  STL [R1+0x102c], R54 ;  /* 0x00102c3601007387 */ /* 0x000fe80000100800 */
[----:B------:R0:W-:Y:S04]  /*33c00*/  STL [R1+0x1048], R50 ;  /* 0x0010483201007387 */ /* 0x0001e80000100800 */
[----:B------:R-:W-:Y:S04]  /*33c10*/  STL [R1+0x1050], R55 ;  /* 0x0010503701007387 */ /* 0x000fe80000100800 */
[----:B0-----:R-:W3:Y:S01]  /*33c20*/  LDL.LU R50, [R1+0xfec] ;  /* 0x000fec0001327983 */ /* 0x001ee20000300800 */
[----:B------:R-:W-:-:S02]  /*33c30*/  IADD3 R2, P5, PT, R2, UR9, RZ ;  /* 0x0000000902027c10 */ /* 0x000fc4000ffbe0ff */
[----:B------:R-:W-:Y:S02]  /*33c40*/  IADD3 R3, P6, PT, R3, UR9, RZ ;  /* 0x0000000903037c10 */ /* 0x000fe4000ffde0ff */
[----:B------:R-:W-:Y:S02]  /*33c50*/  IADD3.X R44, PT, PT, R44, UR14, RZ, P1, !PT ;  /* 0x0000000e2c2c7c10 */ /* 0x000fe40008ffe4ff */
[----:B------:R-:W-:Y:S02]  /*33c60*/  IADD3 R45, P1, PT, R45, UR9, RZ ;  /* 0x000000092d2d7c10 */ /* 0x000fe4000ff3e0ff */
[----:B------:R-:W-:Y:S01]  /*33c70*/  IADD3.X R46, PT, PT, R46, UR14, RZ, P2, !PT ;  /* 0x0000000e2e2e7c10 */ /* 0x000fe200097fe4ff */
        /* <DEDUP_REMOVED lines=8> */
[----:B------:R-:W-:Y:S04]  /*33d00*/  STL [R1+0x1038], R46 ;  /* 0x0010382e01007387 */ /* 0x000fe80000100800 */
[----:B------:R-:W-:Y:S01]  /*33d10*/  STL [R1+0x100c], R47 ;  /* 0x00100c2f01007387 */ /* 0x000fe20000100800 */
[----:B------:R-:W-:-:S03]  /*33d20*/  IADD3 R59, P4, PT, R59, UR9, RZ ;  /* 0x000000093b3b7c10 */ /* 0x000fc6000ff9e0ff */
[----:B------:R-:W-:Y:S01]  /*33d30*/  STL [R1+0x1030], R56 ;  /* 0x0010303801007387 */ /* 0x000fe20000100800 */
[----:B------:R-:W-:-:S03]  /*33d40*/  IADD3.X R61, PT, PT, R61, UR14, RZ, P5, !PT ;  /* 0x0000000e3d3d7c10 */ /* 0x000fc6000affe4ff */
[----:B------:R-:W-:Y:S04]  /*33d50*/  STL [R1+0x1004], R57 ;  /* 0x0010043901007387 */ /* 0x000fe80000100800 */
[----:B------:R-:W-:Y:S01]  /*33d60*/  STL [R1+0x1028], R58 ;  /* 0x0010283a01007387 */ /* 0x000fe20000100800 */
[----:B------:R-:W-:-:S03]  /*33d70*/  IADD3 R60, P5, PT, R60, UR9, RZ ;  /* 0x000000093c3c7c10 */ /* 0x000fc6000ffbe0ff */
[----:B------:R-:W4:Y:S04]  /*33d80*/  LDL.LU R21, [R1+0x1010] ;  /* 0x0010100001157983 */ /* 0x000f280000300800 */
[----:B------:R-:W-:Y:S04]  /*33d90*/  STL [R1+0xffc], R59 ;  /* 0x000ffc3b01007387 */ /* 0x000fe80000100800 */
[----:B------:R-:W4:Y:S04]  /*33da0*/  LDL.LU R22, [R1+0xfe4] ;  /* 0x000fe40001167983 */ /* 0x000f280000300800 */
[----:B------:R-:W-:Y:S04]  /*33db0*/  STL [R1+0x1020], R61 ;  /* 0x0010203d01007387 */ /* 0x000fe80000100800 */
[----:B------:R-:W4:Y:S04]  /*33dc0*/  LDL.LU R23, [R1+0x1008] ;  /* 0x0010080001177983 */ /* 0x000f280000300800 */
[----:B------:R0:W-:Y:S04]  /*33dd0*/  STL [R1+0xff4], R60 ;  /* 0x000ff43c01007387 */ /* 0x0001e80000100800 */
[----:B0-----:R-:W4:Y:S04]  /*33de0*/  LDL.LU R60, [R1+0xfdc] ;  /* 0x000fdc00013c7983 */ /* 0x001f280000300800 */
[----:B------:R-:W4:Y:S04]  /*33df0*/  LDL.LU R6, [R1+0x1000] ;  /* 0x0010000001067983 */ /* 0x000f280000300800 */
[----:B------:R-:W4:Y:S04]  /*33e00*/  LDL.LU R7, [R1+0xfd4] ;  /* 0x000fd40001077983 */ /* 0x000f280000300800 */
[----:B------:R-:W4:Y:S01]  /*33e10*/  LDL.LU R16, [R1+0xff8] ;  /* 0x000ff80001107983 */ /* 0x000f220000300800 */
[----:B--2---:R-:W-:-:S05]  /*33e20*/  IADD3.X R51, PT, PT, R51, UR14, RZ, P6, !PT ;  /* 0x0000000e33337c10 */ /* 0x004fca000b7fe4ff */
[----:B------:R0:W-:Y:S04]  /*33e30*/  STL [R1+0x1018], R51 ;  /* 0x0010183301007387 */ /* 0x0001e80000100800 */
        /* <DEDUP_REMOVED lines=13> */
[----:B------:R-:W2:Y:S01]  /*33f10*/  LDL.LU R45, [R1+0xfc0] ;  /* 0x000fc000012d7983 */ /* 0x000ea20000300800 */
[----:B---3--:R-:W-:-:S05]  /*33f20*/  IADD3 R50, P6, PT, R50, UR9, RZ ;  /* 0x0000000932327c10 */ /* 0x008fca000ffde0ff */
[----:B------:R0:W-:Y:S04]  /*33f30*/  STL [R1+0xfec], R50 ;  /* 0x000fec3201007387 */ /* 0x0001e80000100800 */
[----:B------:R-:W3:Y:S04]  /*33f40*/  LDL.LU R46, [R1+0xf94] ;  /* 0x000f9400012e7983 */ /* 0x000ee80000300800 */
[----:B------:R-:W3:Y:S04]  /*33f50*/  LDL.LU R47, [R1+0xfb8] ;  /* 0x000fb800012f7983 */ /* 0x000ee80000300800 */
[----:B------:R-:W3:Y:S04]  /*33f60*/  LDL.LU R56, [R1+0xf8c] ;  /* 0x000f8c0001387983 */ /* 0x000ee80000300800 */
[----:B------:R-:W3:Y:S04]  /*33f70*/  LDL.LU R57, [R1+0xfb0] ;  /* 0x000fb00001397983 */ /* 0x000ee80000300800 */
[----:B------:R-:W3:Y:S04]  /*33f80*/  LDL.LU R58, [R1+0xf84] ;  /* 0x000f8400013a7983 */ /* 0x000ee80000300800 */
[----:B------:R-:W3:Y:S04]  /*33f90*/  LDL.LU R59, [R1+0xfa8] ;  /* 0x000fa800013b7983 */ /* 0x000ee80000300800 */
[----:B------:R-:W3:Y:S04]  /*33fa0*/  LDL.LU R61, [R1+0xf7c] ;  /* 0x000f7c00013d7983 */ /* 0x000ee80000300800 */
[----:B0-----:R-:W3:Y:S01]  /*33fb0*/  LDL.LU R50, [R1+0xfa0] ;  /* 0x000fa00001327983 */ /* 0x001ee20000300800 */
[----:B----4-:R-:W-:-:S02]  /*33fc0*/  IADD3.X R21, PT, PT, R21, UR14, RZ, P1, !PT ;  /* 0x0000000e15157c10 */ /* 0x010fc40008ffe4ff */
[----:B------:R-:W-:Y:S02]  /*33fd0*/  IADD3 R22, P1, PT, R22, UR9, RZ ;  /* 0x0000000916167c10 */ /* 0x000fe4000ff3e0ff */
[----:B------:R-:W-:Y:S01]  /*33fe0*/  IADD3.X R23, PT, PT, R23, UR14, RZ, P2, !PT ;  /* 0x0000000e17177c10 */ /* 0x000fe200097fe4ff */
[----:B------:R-:W-:Y:S01]  /*33ff0*/  STL [R1+0x1010], R21 ;  /* 0x0010101501007387 */ /* 0x000fe20000100800 */
[----:B------:R-:W-:-:S05]  /*34000*/  IADD3 R60, P2, PT, R60, UR9, RZ ;  /* 0x000000093c3c7c10 */ /* 0x000fca000ff5e0ff */
[----:B------:R0:W-:Y:S04]  /*34010*/  STL [R1+0xfdc], R60 ;  /* 0x000fdc3c01007387 */ /* 0x0001e80000100800 */
[----:B------:R-:W-:Y:S04]  /*34020*/  STL [R1+0xfe4], R22 ;  /* 0x000fe41601007387 */ /* 0x000fe80000100800 */
[----:B0-----:R-:W4:Y:S01]  /*34030*/  LDL.LU R60, [R1+0xf74] ;  /* 0x000f7400013c7983 */ /* 0x001f220000300800 */
[----:B------:R-:W-:Y:S02]  /*34040*/  IADD3.X R6, PT, PT, R6, UR14, RZ, P3, !PT ;  /* 0x0000000e06067c10 */ /* 0x000fe40009ffe4ff */
[----:B------:R-:W-:-:S02]  /*34050*/  IADD3 R7, P3, PT, R7, UR9, RZ ;  /* 0x0000000907077c10 */ /* 0x000fc4000ff7e0ff */
[----:B------:R-:W-:Y:S01]  /*34060*/  IADD3.X R16, PT, PT, R16, UR14, RZ, P4, !PT ;  /* 0x0000000e10107c10 */ /* 0x000fe2000a7fe4ff */
[----:B------:R-:W-:Y:S04]  /*34070*/  STL [R1+0x1008], R23 ;  /* 0x0010081701007387 */ /* 0x000fe80000100800 */
[----:B------:R-:W-:Y:S04]  /*34080*/  STL [R1+0x1000], R6 ;  /* 0x0010000601007387 */ /* 0x000fe80000100800 */
[----:B------:R-:W-:Y:S04]  /*34090*/  STL [R1+0xfd4], R7 ;  /* 0x000fd40701007387 */ /* 0x000fe80000100800 */
[----:B------:R-:W-:Y:S01]  /*340a0*/  STL [R1+0xff8], R16 ;  /* 0x000ff81001007387 */ /* 0x000fe20000100800 */
[----:B--2---:R-:W-:-:S02]  /*340b0*/  IADD3 R17, P4, PT, R17, UR9, RZ ;  /* 0x0000000911117c10 */ /* 0x004fc4000ff9e0ff */
[----:B------:R-:W-:Y:S02]  /*340c0*/  IADD3.X R18, PT, PT, R18, UR14, RZ, P5, !PT ;  /* 0x0000000e12127c10 */ /* 0x000fe4000affe4ff */
[----:B------:R-:W-:Y:S02]  /*340d0*/  IADD3 R19, P5, PT, R19, UR9, RZ ;  /* 0x0000000913137c10 */ /* 0x000fe4000ffbe0ff */
[----:B------:R-:W-:Y:S02]  /*340e0*/  IADD3.X R4, PT, PT, R4, UR14, RZ, P6, !PT ;  /* 0x0000000e04047c10 */ /* 0x000fe4000b7fe4ff */
[----:B------:R-:W-:Y:S01]  /*340f0*/  IADD3 R5, P6, PT, R5, UR9, RZ ;  /* 0x0000000905057c10 */ /* 0x000fe2000ffde0ff */
[----:B------:R-:W-:Y:S01]  /*34100*/  STL [R1+0xfcc], R17 ;  /* 0x000fcc1101007387 */ /* 0x000fe20000100800 */
[----:B------:R-:W-:-:S03]  /*34110*/  IADD3.X R52, PT, PT, R52, UR14, RZ, P1, !PT ;  /* 0x0000000e34347c10 */ /* 0x000fc60008ffe4ff */
[----:B------:R-:W-:Y:S01]  /*34120*/  STL [R1+0xff0], R18 ;  /* 0x000ff01201007387 */ /* 0x000fe20000100800 */
[----:B------:R-:W-:-:S03]  /*34130*/  IADD3 R53, P1, PT, R53, UR9, RZ ;  /* 0x0000000935357c10 */ /* 0x000fc6000ff3e0ff */
[----:B------:R-:W-:Y:S01]  /*34140*/  STL [R1+0xfc4], R19 ;  /* 0x000fc41301007387 */ /* 0x000fe20000100800 */
[----:B------:R-:W-:Y:S02]  /*34150*/  IADD3.X R54, PT, PT, R54, UR14, RZ, P2, !PT ;  /* 0x0000000e36367c10 */ /* 0x000fe400097fe4ff */
[----:B------:R-:W-:Y:S01]  /*34160*/  IADD3.X R2, PT, PT, R2, UR14, RZ, P3, !PT ;  /* 0x0000000e02027c10 */ /* 0x000fe20009ffe4ff */
[----:B------:R-:W-:Y:S01]  /*34170*/  STL [R1+0xfe8], R4 ;  /* 0x000fe80401007387 */ /* 0x000fe20000100800 */
[----:B------:R-:W-:-:S03]  /*34180*/  IADD3 R51, P3, PT, R51, UR9, RZ ;  /* 0x0000000933337c10 */ /* 0x000fc6000ff7e0ff */
[----:B------:R-:W-:Y:S01]  /*34190*/  STL [R1+0xfbc], R5 ;  /* 0x000fbc0501007387 */ /* 0x000fe20000100800 */
[----:B------:R-:W-:-:S03]  /*341a0*/  IADD3 R55, P2, PT, R55, UR9, RZ ;  /* 0x0000000937377c10 */ /* 0x000fc6000ff5e0ff */
[----:B------:R-:W-:Y:S04]  /*341b0*/  STL [R1+0xfe0], R52 ;  /* 0x000fe03401007387 */ /* 0x000fe80000100800 */
[----:B------:R-:W-:Y:S04]  /*341c0*/  STL [R1+0xfb4], R53 ;  /* 0x000fb43501007387 */ /* 0x000fe80000100800 */
[----:B------:R-:W-:Y:S04]  /*341d0*/  STL [R1+0xfd8], R54 ;  /* 0x000fd83601007387 */ /* 0x000fe80000100800 */
[----:B------:R0:W-:Y:S04]  /*341e0*/  STL [R1+0xfa4], R51 ;  /* 0x000fa43301007387 */ /* 0x0001e80000100800 */
[----:B------:R-:W-:Y:S01]  /*341f0*/  STL [R1+0xfac], R55 ;  /* 0x000fac3701007387 */ /* 0x000fe20000100800 */
[----:B------:R-:W-:-:S02]  /*34200*/  IADD3.X R3, PT, PT, R3, UR14, RZ, P4, !PT ;  /* 0x0000000e03037c10 */ /* 0x000fc4000a7fe4ff */
[----:B------:R-:W-:Y:S02]  /*34210*/  IADD3 R44, P4, PT, R44, UR9, RZ ;  /* 0x000000092c2c7c10 */ /* 0x000fe4000ff9e0ff */
[----:B------:R-:W-:Y:S01]  /*34220*/  IADD3.X R45, PT, PT, R45, UR14, RZ, P5, !PT ;  /* 0x0000000e2d2d7c10 */ /* 0x000fe2000affe4ff */
[----:B0-----:R-:W2:Y:S04]  /*34230*/  LDL.LU R51, [R1+0xf98] ;  /* 0x000f980001337983 */ /* 0x001ea80000300800 */
[----:B------:R-:W-:Y:S04]  /*34240*/  STL [R1+0xfd0], R2 ;  /* 0x000fd00201007387 */ /* 0x000fe80000100800 */
[----:B------:R-:W-:Y:S01]  /*34250*/  STL [R1+0xfc8], R3 ;  /* 0x000fc80301007387 */ /* 0x000fe20000100800 */
[----:B---3--:R-:W-:-:S02]  /*34260*/  IADD3 R46, P5, PT, R46, UR9, RZ ;  /* 0x000000092e2e7c10 */ /* 0x008fc4000ffbe0ff */
[----:B------:R-:W-:Y:S02]  /*34270*/  IADD3.X R47, PT, PT, R47, UR14, RZ, P6, !PT ;  /* 0x0000000e2f2f7c10 */ /* 0x000fe4000b7fe4ff */
[----:B------:R-:W-:Y:S01]  /*34280*/  IADD3 R56, P6, PT, R56, UR9, RZ ;  /* 0x0000000938387c10 */ /* 0x000fe2000ffde0ff */
[----:B------:R-:W-:Y:S01]  /*34290*/  STL [R1+0xf9c], R44 ;  /* 0x000f9c2c01007387 */ /* 0x000fe20000100800 */
[----:B------:R-:W-:-:S03]  /*342a0*/  IADD3.X R57, PT, PT, R57, UR14, RZ, P1, !PT ;  /* 0x0000000e39397c10 */ /* 0x000fc60008ffe4ff */
[----:B------:R-:W-:Y:S01]  /*342b0*/  STL [R1+0xfc0], R45 ;  /* 0x000fc02d01007387 */ /* 0x000fe20000100800 */
[----:B------:R-:W-:-:S03]  /*342c0*/  IADD3 R58, P1, PT, R58, UR9, RZ ;  /* 0x000000093a3a7c10 */ /* 0x000fc6000ff3e0ff */
[----:B------:R-:W-:Y:S04]  /*342d0*/  STL [R1+0xf94], R46 ;  /* 0x000f942e01007387 */ /* 0x000fe80000100800 */
[----:B------:R-:W-:Y:S01]  /*342e0*/  STL [R1+0xfb8], R47 ;  /* 0x000fb82f01007387 */ /* 0x000fe20000100800 */
[----:B------:R-:W-:-:S03]  /*342f0*/  IADD3.X R59, PT, PT, R59, UR14, RZ, P2, !PT ;  /* 0x0000000e3b3b7c10 */ /* 0x000fc600097fe4ff */
[----:B------:R-:W-:Y:S01]  /*34300*/  STL [R1+0xf8c], R56 ;  /* 0x000f8c3801007387 */ /* 0x000fe20000100800 */
[----:B------:R-:W-:-:S03]  /*34310*/  IADD3 R61, P2, PT, R61, UR9, RZ ;  /* 0x000000093d3d7c10 */ /* 0x000fc6000ff5e0ff */
[----:B------:R-:W-:Y:S04]  /*34320*/  STL [R1+0xfb0], R57 ;  /* 0x000fb03901007387 */ /* 0x000fe80000100800 */
[----:B------:R-:W-:Y:S01]  /*34330*/  STL [R1+0xf84], R58 ;  /* 0x000f843a01007387 */ /* 0x000fe20000100800 */
[----:B------:R-:W-:-:S03]  /*34340*/  IADD3.X R50, PT, PT, R50, UR14, RZ, P3, !PT ;  /* 0x0000000e32327c10 */ /* 0x000fc60009ffe4ff */
[----:B------:R-:W3:Y:S04]  /*34350*/  LDL.LU R21, [R1+0xf6c] ;  /* 0x000f6c0001157983 */ /* 0x000ee80000300800 */
[----:B------:R-:W-:Y:S04]  /*34360*/  STL [R1+0xfa8], R59 ;  /* 0x000fa83b01007387 */ /* 0x000fe80000100800 */
[----:B------:R-:W3:Y:S04]  /*34370*/  LDL.LU R22, [R1+0xf90] ;  /* 0x000f900001167983 */ /* 0x000ee80000300800 */
[----:B------:R-:W-:Y:S04]  /*34380*/  STL [R1+0xf7c], R61 ;  /* 0x000f7c3d01007387 */ /* 0x000fe80000100800 */
[----:B------:R-:W3:Y:S04]  /*34390*/  LDL.LU R23, [R1+0xf64] ;  /* 0x000f640001177983 */ /* 0x000ee80000300800 */
[----:B------:R0:W-:Y:S04]  /*343a0*/  STL [R1+0xfa0], R50 ;  /* 0x000fa03201007387 */ /* 0x0001e80000100800 */
[----:B0-----:R-:W3:Y:S04]  /*343b0*/  LDL.LU R50, [R1+0xf88] ;  /* 0x000f880001327983 */ /* 0x001ee80000300800 */
[----:B------:R-:W3:Y:S04]  /*343c0*/  LDL.LU R6, [R1+0xf5c] ;  /* 0x000f5c0001067983 */ /* 0x000ee80000300800 */
[----:B------:R-:W3:Y:S04]  /*343d0*/  LDL.LU R7, [R1+0xf80] ;  /* 0x000f800001077983 */ /* 0x000ee80000300800 */
[----:B------:R-:W3:Y:S01]  /*343e0*/  LDL.LU R16, [R1+0xf54] ;  /* 0x000f540001107983 */ /* 0x000ee20000300800 */
[----:B----4-:R-:W-:-:S05]  /*343f0*/  IADD3 R60, P3, PT, R60, UR9, RZ ;  /* 0x000000093c3c7c10 */ /* 0x010fca000ff7e0ff */
        /* <DEDUP_REMOVED lines=24> */
[----:B0-----:R-:W2:Y:S01]  /*34580*/  LDL.LU R51, [R1+0xefc] ;  /* 0x000efc0001337983 */ /* 0x001ea20000300800 */
[----:B---3--:R-:W-:-:S02]  /*34590*/  IADD3 R21, P4, PT, R21, UR9, RZ ;  /* 0x0000000915157c10 */ /* 0x008fc4000ff9e0ff */
[----:B------:R-:W-:-:S03]  /*345a0*/  IADD3.X R22, PT, PT, R22, UR14, RZ, P5, !PT ;  /* 0x0000000e16167c10 */ /* 0x000fc6000affe4ff */
[----:B------:R-:W-:Y:S01]  /*345b0*/  STL [R1+0xf6c], R21 ;  /* 0x000f6c1501007387 */ /* 0x000fe20000100800 */
[----:B------:R-:W-:-:S05]  /*345c0*/  IADD3.X R50, PT, PT, R50, UR14, RZ, P6, !PT ;  /* 0x0000000e32327c10 */ /* 0x000fca000b7fe4ff */
[----:B------:R0:W-:Y:S04]  /*345d0*/  STL [R1+0xf88], R50 ;  /* 0x000f883201007387 */ /* 0x0001e80000100800 */
[----:B------:R-:W-:Y:S04]  /*345e0*/  STL [R1+0xf90], R22 ;  /* 0x000f901601007387 */ /* 0x000fe80000100800 */
[----:B0-----:R-:W3:Y:S01]  /*345f0*/  LDL.LU R50, [R1+0xf20] ;  /* 0x000f200001327983 */ /* 0x001ee20000300800 */
[----:B------:R-:W-:Y:S02]  /*34600*/  IADD3 R23, P5, PT, R23, UR9, RZ ;  /* 0x0000000917177c10 */ /* 0x000fe4000ffbe0ff */
[----:B------:R-:W-:-:S02]  /*34610*/  IADD3 R6, P6, PT, R6, UR9, RZ ;  /* 0x0000000906067c10 */ /* 0x000fc4000ffde0ff */
[----:B------:R-:W-:Y:S02]  /*34620*/  IADD3.X R7, PT, PT, R7, UR14, RZ, P1, !PT ;  /* 0x0000000e07077c10 */ /* 0x000fe40008ffe4ff */
[----:B------:R-:W-:Y:S01]  /*34630*/  IADD3 R16, P1, PT, R16, UR9, RZ ;  /* 0x0000000910107c10 */ /* 0x000fe2000ff3e0ff */
[----:B------:R-:W-:Y:S01]  /*34640*/  STL [R1+0xf64], R23 ;  /* 0x000f641701007387 */ /* 0x000fe20000100800 */
[----:B----4-:R-:W-:Y:S02]  /*34650*/  IADD3.X R17, PT, PT, R17, UR14, RZ, P2, !PT ;  /* 0x0000000e11117c10 */ /* 0x010fe400097fe4ff */
[----:B------:R-:W-:Y:S01]  /*34660*/  IADD3 R18, P2, PT, R18, UR9, RZ ;  /* 0x0000000912127c10 */ /* 0x000fe2000ff5e0ff */
        /* <DEDUP_REMOVED lines=21> */
[----:B0-----:R-:W4:Y:S01]  /*347c0*/  LDL.LU R60, [R1+0xef4] ;  /* 0x000ef400013c7983 */ /* 0x001f220000300800 */
[----:B------:R-:W-:-:S02]  /*347d0*/  IADD3 R2, P6, PT, R2, UR9, RZ ;  /* 0x0000000902027c10 */ /* 0x000fc4000ffde0ff */
[----:B------:R-:W-:Y:S02]  /*347e0*/  IADD3 R3, P1, PT, R3, UR9, RZ ;  /* 0x0000000903037c10 */ /* 0x000fe4000ff3e0ff */
[----:B------:R-:W-:Y:S02]  /*347f0*/  IADD3.X R44, PT, PT, R44, UR14, RZ, P2, !PT ;  /* 0x0000000e2c2c7c10 */ /* 0x000fe400097fe4ff */
[----:B------:R-:W-:Y:S01]  /*34800*/  IADD3 R45, P2, PT, R45, UR9, RZ ;  /* 0x000000092d2d7c10 */ /* 0x000fe2000ff5e0ff */
[----:B------:R-:W-:Y:S04]  /*34810*/  STL [R1+0xf2c], R2 ;  /* 0x000f2c0201007387 */ /* 0x000fe80000100800 */
[----:B------:R-:W-:Y:S04]  /*34820*/  STL [R1+0xf24], R3 ;  /* 0x000f240301007387 */ /* 0x000fe80000100800 */
[----:B------:R-:W-:Y:S04]  /*34830*/  STL [R1+0xf48], R44 ;  /* 0x000f482c01007387 */ /* 0x000fe80000100800 */
[----:B------:R-:W-:Y:S01]  /*34840*/  STL [R1+0xf1c], R45 ;  /* 0x000f1c2d01007387 */ /* 0x000fe20000100800 */
[----:B--2---:R-:W-:-:S02]  /*34850*/  IADD3.X R46, PT, PT, R46, UR14, RZ, P3, !PT ;  /* 0x0000000e2e2e7c10 */ /* 0x004fc40009ffe4ff */
[----:B------:R-:W-:Y:S02]  /*34860*/  IADD3 R47, P3, PT, R47, UR9, RZ ;  /* 0x000000092f2f7c10 */ /* 0x000fe4000ff7e0ff */
[----:B------:R-:W-:Y:S02]  /*34870*/  IADD3.X R56, PT, PT, R56, UR14, RZ, P4, !PT ;  /* 0x0000000e38387c10 */ /* 0x000fe4000a7fe4ff */
[----:B------:R-:W-:Y:S02]  /*34880*/  IADD3 R57, P4, PT, R57, UR9, RZ ;  /* 0x0000000939397c10 */ /* 0x000fe4000ff9e0ff */
[----:B------:R-:W-:Y:S01]  /*34890*/  IADD3.X R58, PT, PT, R58, UR14, RZ, P5, !PT ;  /* 0x0000000e3a3a7c10 */ /* 0x000fe2000affe4ff */
        /* <DEDUP_REMOVED lines=8> */
[----:B------:R-:W2:Y:S04]  /*34920*/  LDL.LU R21, [R1+0xf18] ;  /* 0x000f180001157983 */ /* 0x000ea80000300800 */
[----:B------:R-:W-:Y:S04]  /*34930*/  STL [R1+0xf04], R59 ;  /* 0x000f043b01007387 */ /* 0x000fe80000100800 */
[----:B------:R-:W2:Y:S04]  /*34940*/  LDL.LU R22, [R1+0xeec] ;  /* 0x000eec0001167983 */ /* 0x000ea80000300800 */
[----:B------:R-:W-:Y:S04]  /*34950*/  STL [R1+0xf28], R61 ;  /* 0x000f283d01007387 */ /* 0x000fe80000100800 */
[----:B------:R-:W2:Y:S04]  /*34960*/  LDL.LU R23, [R1+0xf10] ;  /* 0x000f100001177983 */ /* 0x000ea80000300800 */
[----:B------:R0:W-:Y:S04]  /*34970*/  STL [R1+0xefc], R51 ;  /* 0x000efc3301007387 */ /* 0x0001e80000100800 */
[----:B0-----:R-:W2:Y:S04]  /*34980*/  LDL.LU R51, [R1+0xee4] ;  /* 0x000ee40001337983 */ /* 0x001ea80000300800 */
[----:B------:R-:W2:Y:S04]  /*34990*/  LDL.LU R6, [R1+0xf08] ;  /* 0x000f080001067983 */ /* 0x000ea80000300800 */
[----:B------:R-:W2:Y:S04]  /*349a0*/  LDL.LU R7, [R1+0xedc] ;  /* 0x000edc0001077983 */ /* 0x000ea80000300800 */
[----:B------:R-:W2:Y:S01]  /*349b0*/  LDL.LU R16, [R1+0xf00] ;  /* 0x000f000001107983 */ /* 0x000ea20000300800 */
[----:B---3--:R-:W-:-:S05]  /*349c0*/  IADD3.X R50, PT, PT, R50, UR14, RZ, P1, !PT ;  /* 0x0000000e32327c10 */ /* 0x008fca0008ffe4ff */
        /* <DEDUP_REMOVED lines=25> */
[----:B--2---:R-:W-:-:S02]  /*34b60*/  IADD3.X R21, PT, PT, R21, UR14, RZ, P2, !PT ;  /* 0x0000000e15157c10 */ /* 0x004fc400097fe4ff */
[----:B------:R-:W-:Y:S02]  /*34b70*/  IADD3 R22, P2, PT, R22, UR9, RZ ;  /* 0x0000000916167c10 */ /* 0x000fe4000ff5e0ff */
[----:B------:R-:W-:Y:S01]  /*34b80*/  IADD3.X R23, PT, PT, R23, UR14, RZ, P3, !PT ;  /* 0x0000000e17177c10 */ /* 0x000fe20009ffe4ff */
[----:B------:R-:W-:Y:S01]  /*34b90*/  STL [R1+0xf18], R21 ;  /* 0x000f181501007387 */ /* 0x000fe20000100800 */
[----:B------:R-:W-:Y:S02]  /*34ba0*/  IADD3 R51, P3, PT, R51, UR9, RZ ;  /* 0x0000000933337c10 */ /* 0x000fe4000ff7e0ff */
[----:B------:R-:W-:-:S03]  /*34bb0*/  IADD3.X R6, PT, PT, R6, UR14, RZ, P4, !PT ;  /* 0x0000000e06067c10 */ /* 0x000fc6000a7fe4ff */
[----:B------:R0:W-:Y:S04]  /*34bc0*/  STL [R1+0xee4], R51 ;  /* 0x000ee43301007387 */ /* 0x0001e80000100800 */
[----:B------:R-:W-:Y:S01]  /*34bd0*/  STL [R1+0xeec], R22 ;  /* 0x000eec1601007387 */ /* 0x000fe20000100800 */
[----:B------:R-:W-:Y:S02]  /*34be0*/  IADD3 R7, P4, PT, R7, UR9, RZ ;  /* 0x0000000907077c10 */ /* 0x000fe4000ff9e0ff */
[----:B------:R-:W-:Y:S01]  /*34bf0*/  IADD3.X R16, PT, PT, R16, UR14, RZ, P5, !PT ;  /* 0x0000000e10107c10 */ /* 0x000fe2000affe4ff */
[----:B0-----:R-:W2:Y:S04]  /*34c00*/  LDL.LU R51, [R1+0xe7c] ;  /* 0x000e7c0001337983 */ /* 0x001ea80000300800 */
[----:B------:R-:W-:Y:S04]  /*34c10*/  STL [R1+0xf10], R23 ;  /* 0x000f101701007387 */ /* 0x000fe80000100800 */
[----:B------:R-:W-:Y:S04]  /*34c20*/  STL [R1+0xf08], R6 ;  /* 0x000f080601007387 */ /* 0x000fe80000100800 */
[----:B------:R-:W-:Y:S01]  /*34c30*/  STL [R1+0xedc], R7 ;  /* 0x000edc0701007387 */ /* 0x000fe20000100800 */
[----:B---3--:R-:W-:-:S02]  /*34c40*/  IADD3 R17, P5, PT, R17, UR9, RZ ;  /* 0x0000000911117c10 */ /* 0x008fc4000ffbe0ff */
        /* <DEDUP_REMOVED lines=20> */
[----:B------:R-:W-:Y:S04]  /*34d90*/  STL [R1+0xeb4], R55 ;  /* 0x000eb43701007387 */ /* 0x000fe80000100800 */
[----:B0-----:R-:W3:Y:S01]  /*34da0*/  LDL.LU R50, [R1+0xea0] ;  /* 0x000ea00001327983 */ /* 0x001ee20000300800 */
[----:B------:R-:W-:-:S02]  /*34db0*/  IADD3.X R3, PT, PT, R3, UR14, RZ, P5, !PT ;  /* 0x0000000e03037c10 */ /* 0x000fc4000affe4ff */
[----:B------:R-:W-:Y:S02]  /*34dc0*/  IADD3 R44, P5, PT, R44, UR9, RZ ;  /* 0x000000092c2c7c10 */ /* 0x000fe4000ffbe0ff */
[----:B------:R-:W-:Y:S01]  /*34dd0*/  IADD3.X R45, PT, PT, R45, UR14, RZ, P6, !PT ;  /* 0x0000000e2d2d7c10 */ /* 0x000fe2000b7fe4ff */
[----:B------:R-:W-:Y:S04]  /*34de0*/  STL [R1+0xed8], R2 ;  /* 0x000ed80201007387 */ /* 0x000fe80000100800 */
[----:B------:R-:W-:Y:S01]  /*34df0*/  STL [R1+0xed0], R3 ;  /* 0x000ed00301007387 */ /* 0x000fe20000100800 */
[----:B----4-:R-:W-:Y:S02]  /*34e00*/  IADD3 R46, P6, PT, R46, UR9, RZ ;  /* 0x000000092e2e7c10 */ /* 0x010fe4000ffde0ff */
[----:B------:R-:W-:-:S02]  /*34e10*/  IADD3.X R47, PT, PT, R47, UR14, RZ, P1, !PT ;  /* 0x0000000e2f2f7c10 */ /* 0x000fc40008ffe4ff */
        /* <DEDUP_REMOVED lines=23> */
[----:B--2---:R-:W-:-:S05]  /*34f90*/  IADD3 R51, P4, PT, R51, UR9, RZ ;  /* 0x0000000933337c10 */ /* 0x004fca000ff9e0ff */
        /* <DEDUP_REMOVED lines=25> */
[----:B----4-:R-:W-:-:S02]  /*35130*/  IADD3 R21, P5, PT, R21, UR9, RZ ;  /* 0x0000000915157c10 */ /* 0x010fc4000ffbe0ff */
[----:B------:R-:W-:-:S03]  /*35140*/  IADD3.X R22, PT, PT, R22, UR14, RZ, P6, !PT ;  /* 0x0000000e16167c10 */ /* 0x000fc6000b7fe4ff */
[----:B------:R-:W-:Y:S01]  /*35150*/  STL [R1+0xe74], R21 ;  /* 0x000e741501007387 */ /* 0x000fe20000100800 */
[----:B------:R-:W-:-:S05]  /*35160*/  IADD3.X R60, PT, PT, R60, UR14, RZ, P1, !PT ;  /* 0x0000000e3c3c7c10 */ /* 0x000fca0008ffe4ff */
[----:B------:R0:W-:Y:S04]  /*35170*/  STL [R1+0xe90], R60 ;  /* 0x000e903c01007387 */ /* 0x0001e80000100800 */
[----:B------:R-:W-:Y:S04]  /*35180*/  STL [R1+0xe98], R22 ;  /* 0x000e981601007387 */ /* 0x000fe80000100800 */
[----:B0-----:R-:W4:Y:S01]  /*35190*/  LDL.LU R60, [R1+0xe28] ;  /* 0x000e2800013c7983 */ /* 0x001f220000300800 */
[----:B------:R-:W-:Y:S02]  /*351a0*/  IADD3 R23, P6, PT, R23, UR9, RZ ;  /* 0x0000000917177c10 */ /* 0x000fe4000ffde0ff */
[----:B------:R-:W-:-:S02]  /*351b0*/  IADD3 R6, P1, PT, R6, UR9, RZ ;  /* 0x0000000906067c10 */ /* 0x000fc4000ff3e0ff */
        /* <DEDUP_REMOVED lines=24> */
[----:B------:R0:W-:Y:S01]  /*35340*/  STL [R1+0xe58], R51 ;  /* 0x000e583301007387 */ /* 0x0001e20000100800 */
[----:B------:R-:W-:-:S03]  /*35350*/  IADD3 R2, P1, PT, R2, UR9, RZ ;  /* 0x0000000902027c10 */ /* 0x000fc6000ff3e0ff */
[----:B------:R-:W-:Y:S01]  /*35360*/  STL [R1+0xe60], R55 ;  /* 0x000e603701007387 */ /* 0x000fe20000100800 */
[----:B------:R-:W-:Y:S02]  /*35370*/  IADD3 R3, P2, PT, R3, UR9, RZ ;  /* 0x0000000903037c10 */ /* 0x000fe4000ff5e0ff */
[----:B------:R-:W-:Y:S02]  /*35380*/  IADD3.X R44, PT, PT, R44, UR14, RZ, P3, !PT ;  /* 0x0000000e2c2c7c10 */ /* 0x000fe40009ffe4ff */
[----:B------:R-:W-:Y:S01]  /*35390*/  IADD3 R45, P3, PT, R45, UR9, RZ ;  /* 0x000000092d2d7c10 */ /* 0x000fe2000ff7e0ff */
[----:B0-----:R-:W2:Y:S04]  /*353a0*/  LDL.LU R51, [R1+0xdfc] ;  /* 0x000dfc0001337983 */ /* 0x001ea80000300800 */
[----:B------:R-:W-:Y:S04]  /*353b0*/  STL [R1+0xe34], R2 ;  /* 0x000e340201007387 */ /* 0x000fe80000100800 */
[----:B------:R-:W-:Y:S04]  /*353c0*/  STL [R1+0xe2c], R3 ;  /* 0x000e2c0301007387 */ /* 0x000fe80000100800 */
[----:B------:R-:W-:Y:S04]  /*353d0*/  STL [R1+0xe50], R44 ;  /* 0x000e502c01007387 */ /* 0x000fe80000100800 */
[----:B------:R-:W-:Y:S01]  /*353e0*/  STL [R1+0xe24], R45 ;  /* 0x000e242d01007387 */ /* 0x000fe20000100800 */
[----:B---3--:R-:W-:-:S02]  /*353f0*/  IADD3.X R46, PT, PT, R46, UR14, RZ, P4, !PT ;  /* 0x0000000e2e2e7c10 */ /* 0x008fc4000a7fe4ff */
        /* <DEDUP_REMOVED lines=22> */
[----:B----4-:R-:W-:-:S05]  /*35560*/  IADD3.X R60, PT, PT, R60, UR14, RZ, P2, !PT ;  /* 0x0000000e3c3c7c10 */ /* 0x010fca00097fe4ff */
        /* <DEDUP_REMOVED lines=25> */
[----:B---3--:R-:W-:-:S02]  /*35700*/  IADD3.X R21, PT, PT, R21, UR14, RZ, P3, !PT ;  /* 0x0000000e15157c10 */ /* 0x008fc40009ffe4ff */
[----:B------:R-:W-:Y:S02]  /*35710*/  IADD3 R22, P3, PT, R22, UR9, RZ ;  /* 0x0000000916167c10 */ /* 0x000fe4000ff7e0ff */
[----:B------:R-:W-:Y:S01]  /*35720*/  IADD3.X R23, PT, PT, R23, UR14, RZ, P4, !PT ;  /* 0x0000000e17177c10 */ /* 0x000fe2000a7fe4ff */
[----:B------:R-:W-:Y:S01]  /*35730*/  STL [R1+0xe20], R21 ;  /* 0x000e201501007387 */ /* 0x000fe20000100800 */
[----:B------:R-:W-:-:S05]  /*35740*/  IADD3 R50, P4, PT, R50, UR9, RZ ;  /* 0x0000000932327c10 */ /* 0x000fca000ff9e0ff */
[----:B------:R0:W-:Y:S04]  /*35750*/  STL [R1+0xdec], R50 ;  /* 0x000dec3201007387 */ /* 0x0001e80000100800 */
[----:B------:R-:W-:Y:S04]  /*35760*/  STL [R1+0xdf4], R22 ;  /* 0x000df41601007387 */ /* 0x000fe80000100800 */
[----:B0-----:R-:W3:Y:S01]  /*35770*/  LDL.LU R50, [R1+0xd84] ;  /* 0x000d840001327983 */ /* 0x001ee20000300800 */
[----:B------:R-:W-:Y:S02]  /*35780*/  IADD3.X R6, PT, PT, R6, UR14, RZ, P5, !PT ;  /* 0x0000000e06067c10 */ /* 0x000fe4000affe4ff */
[----:B------:R-:W-:-:S02]  /*35790*/  IADD3 R7, P5, PT, R7, UR9, RZ ;  /* 0x0000000907077c10 */ /* 0x000fc4000ffbe0ff */
[----:B------:R-:W-:Y:S01]  /*357a0*/  IADD3.X R16, PT, PT, R16, UR14, RZ, P6, !PT ;  /* 0x0000000e10107c10 */ /* 0x000fe2000b7fe4ff */
[----:B------:R-:W-:Y:S04]  /*357b0*/  STL [R1+0xe18], R23 ;  /* 0x000e181701007387 */ /* 0x000fe80000100800 */
[----:B------:R-:W-:Y:S04]  /*357c0*/  STL [R1+0xe10], R6 ;  /* 0x000e100601007387 */ /* 0x000fe80000100800 */
[----:B------:R-:W-:Y:S01]  /*357d0*/  STL [R1+0xde4], R7 ;  /* 0x000de40701007387 */ /* 0x000fe20000100800 */
[----:B----4-:R-:W-:-:S02]  /*357e0*/  IADD3 R17, P6, PT, R17, UR9, RZ ;  /* 0x0000000911117c10 */ /* 0x010fc4000ffde0ff */
        /* <DEDUP_REMOVED lines=21> */
[----:B0-----:R-:W4:Y:S01]  /*35940*/  LDL.LU R60, [R1+0xda8] ;  /* 0x000da800013c7983 */ /* 0x001f220000300800 */
[----:B------:R-:W-:-:S02]  /*35950*/  IADD3.X R3, PT, PT, R3, UR14, RZ, P6, !PT ;  /* 0x0000000e03037c10 */ /* 0x000fc4000b7fe4ff */
[----:B------:R-:W-:Y:S02]  /*35960*/  IADD3 R44, P6, PT, R44, UR9, RZ ;  /* 0x000000092c2c7c10 */ /* 0x000fe4000ffde0ff */
        /* <DEDUP_REMOVED lines=55> */
[----:B------:R-:W-:-:S03]  /*35ce0*/  IADD3.X R22, PT, PT, R22, UR14, RZ, P1, !PT ;  /* 0x0000000e16167c10 */ /* 0x000fc60008ffe4ff */
[----:B------:R-:W-:Y:S01]  /*35cf0*/  STL [R1+0xd7c], R21 ;  /* 0x000d7c1501007387 */ /* 0x000fe20000100800 */
[----:B------:R-:W-:Y:S02]  /*35d00*/  IADD3 R23, P1, PT, R23, UR9, RZ ;  /* 0x0000000917177c10 */ /* 0x000fe4000ff3e0ff */
[----:B------:R-:W-:Y:S02]  /*35d10*/  IADD3.X R51, PT, PT, R51, UR14, RZ, P2, !PT ;  /* 0x0000000e33337c10 */ /* 0x000fe400097fe4ff */
[----:B------:R-:W-:-:S03]  /*35d20*/  IADD3 R6, P2, PT, R6, UR9, RZ ;  /* 0x0000000906067c10 */ /* 0x000fc6000ff5e0ff */
[----:B------:R0:W-:Y:S04]  /*35d30*/  STL [R1+0xd98], R51 ;  /* 0x000d983301007387 */ /* 0x0001e80000100800 */
[----:B------:R-:W-:Y:S01]  /*35d40*/  STL [R1+0xda0], R22 ;  /* 0x000da01601007387 */ /* 0x000fe20000100800 */
        /* <DEDUP_REMOVED lines=31> */
[----:B------:R-:W-:Y:S01]  /*35f40*/  IADD3 R45, P4, PT, R45, UR9, RZ ;  /* 0x000000092d2d7c10 */ /* 0x000fe2000ff9e0ff */
[----:B------:R-:W-:Y:S04]  /*35f50*/  STL [R1+0xd3c], R2 ;  /* 0x000d3c0201007387 */ /* 0x000fe80000100800 */
[----:B------:R-:W-:Y:S04]  /*35f60*/  STL [R1+0xd34], R3 ;  /* 0x000d340301007387 */ /* 0x000fe80000100800 */
[----:B------:R-:W-:Y:S01]  /*35f70*/  STL [R1+0xd58], R44 ;  /* 0x000d582c01007387 */ /* 0x000fe20000100800 */
[----:B----4-:R-:W-:-:S02]  /*35f80*/  IADD3.X R46, PT, PT, R46, UR14, RZ, P5, !PT ;  /* 0x0000000e2e2e7c10 */ /* 0x010fc4000affe4ff */
[----:B------:R-:W-:Y:S02]  /*35f90*/  IADD3 R47, P5, PT, R47, UR9, RZ ;  /* 0x000000092f2f7c10 */ /* 0x000fe4000ffbe0ff */
[----:B------:R-:W-:Y:S02]  /*35fa0*/  IADD3.X R56, PT, PT, R56, UR14, RZ, P6, !PT ;  /* 0x0000000e38387c10 */ /* 0x000fe4000b7fe4ff */
[----:B------:R-:W-:Y:S01]  /*35fb0*/  IADD3 R57, P6, PT, R57, UR9, RZ ;  /* 0x0000000939397c10 */ /* 0x000fe2000ffde0ff */
        /* <DEDUP_REMOVED lines=245> */
[----:B------:R-:W-:Y:S04]  /*36f10*/  STL [R1+0xbf4], R7 ;  /* 0x000bf40701007387 */ /* 0x000fe80000100800 */
[----:B------:R-:W-:Y:S01]  /*36f20*/  STL [R1+0xc18], R16 ;  /* 0x000c181001007387 */ /* 0x000fe20000100800 */
[----:B---3--:R-:W-:-:S02]  /*36f30*/  IADD3 R17, P2, PT, R17, UR9, RZ ;  /* 0x0000000911117c10 */ /* 0x008fc4000ff5e0ff */
        /* <DEDUP_REMOVED lines=25> */
[----:B------:R-:W-:Y:S04]  /*370d0*/  STL [R1+0xbe8], R3 ;  /* 0x000be80301007387 */ /* 0x000fe80000100800 */
[----:B------:R-:W-:Y:S04]  /*370e0*/  STL [R1+0xbbc], R44 ;  /* 0x000bbc2c01007387 */ /* 0x000fe80000100800 */
[----:B------:R-:W-:Y:S01]  /*370f0*/  STL [R1+0xbe0], R45 ;  /* 0x000be02d01007387 */ /* 0x000fe20000100800 */
[----:B----4-:R-:W-:-:S02]  /*37100*/  IADD3 R46, P3, PT, R46, UR9, RZ ;  /* 0x000000092e2e7c10 */ /* 0x010fc4000ff7e0ff */
        /* <DEDUP_REMOVED lines=278> */
[----:B----4-:R-:W-:-:S02]  /*38270*/  IADD3.X R46, PT, PT, R46, UR14, RZ, P2, !PT ;  /* 0x0000000e2e2e7c10 */ /* 0x010fc400097fe4ff */
        /* <DEDUP_REMOVED lines=275> */
[----:B------:R0:W-:Y:S04]  /*393b0*/  STL [R1+0x900], R3 ;  /* 0x0009000301007387 */ /* 0x0001e80000100800 */
[----:B------:R1:W-:Y:S04]  /*393c0*/  STL [R1+0x8d4], R44 ;  /* 0x0008d42c01007387 */ /* 0x0003e80000100800 */
[----:B------:R0:W-:Y:S01]  /*393d0*/  STL [R1+0x8f8], R45 ;  /* 0x0008f82d01007387 */ /* 0x0001e20000100800 */
[----:B----4-:R-:W-:-:S02]  /*393e0*/  IADD3 R46, P6, PT, R46, UR9, RZ ;  /* 0x000000092e2e7c10 */ /* 0x010fc4000ffde0ff */
[----:B------:R-:W-:Y:S02]  /*393f0*/  IADD3.X R47, PT, PT, R47, UR14, RZ, P1, !PT ;  /* 0x0000000e2f2f7c10 */ /* 0x000fe40008ffe4ff */
[----:B------:R-:W-:Y:S02]  /*39400*/  IADD3 R56, P1, PT, R56, UR9, RZ ;  /* 0x0000000938387c10 */ /* 0x000fe4000ff3e0ff */
[----:B------:R-:W-:Y:S02]  /*39410*/  IADD3.X R57, PT, PT, R57, UR14, RZ, P2, !PT ;  /* 0x0000000e39397c10 */ /* 0x000fe400097fe4ff */
[----:B------:R-:W-:Y:S01]  /*39420*/  IADD3 R58, P2, PT, R58, UR9, RZ ;  /* 0x000000093a3a7c10 */ /* 0x000fe2000ff5e0ff */
[----:B------:R4:W-:Y:S04]  /*39430*/  STL [R1+0x8cc], R46 ;  /* 0x0008cc2e01007387 */ /* 0x0009e80000100800 */
[----:B------:R0:W-:Y:S01]  /*39440*/  STL [R1+0x8f0], R47 ;  /* 0x0008f02f01007387 */ /* 0x0001e20000100800 */
[----:B------:R-:W-:-:S03]  /*39450*/  IADD3.X R59, PT, PT, R59, UR14, RZ, P3, !PT ;  /* 0x0000000e3b3b7c10 */ /* 0x000fc60009ffe4ff */
[----:B------:R0:W-:Y:S01]  /*39460*/  STL [R1+0x8c4], R56 ;  /* 0x0008c43801007387 */ /* 0x0001e20000100800 */
[----:B------:R-:W-:-:S03]  /*39470*/  IADD3 R61, P3, PT, R61, UR9, RZ ;  /* 0x000000093d3d7c10 */ /* 0x000fc6000ff7e0ff */
[----:B------:R0:W-:Y:S04]  /*39480*/  STL [R1+0x8e8], R57 ;  /* 0x0008e83901007387 */ /* 0x0001e80000100800 */
[----:B------:R0:W-:Y:S01]  /*39490*/  STL [R1+0x8bc], R58 ;  /* 0x0008bc3a01007387 */ /* 0x0001e20000100800 */
[----:B------:R-:W-:-:S03]  /*394a0*/  IADD3.X R60, PT, PT, R60, UR14, RZ, P4, !PT ;  /* 0x0000000e3c3c7c10 */ /* 0x000fc6000a7fe4ff */
[----:B------:R-:W3:Y:S04]  /*394b0*/  LDL.LU R21, [R1+0x8a4] ;  /* 0x0008a40001157983 */ /* 0x000ee80000300800 */
[----:B------:R0:W-:Y:S04]  /*394c0*/  STL [R1+0x8e0], R59 ;  /* 0x0008e03b01007387 */ /* 0x0001e80000100800 */
[----:B------:R-:W3:Y:S04]  /*394d0*/  LDL.LU R22, [R1+0x8c8] ;  /* 0x0008c80001167983 */ /* 0x000ee80000300800 */
[----:B------:R0:W-:Y:S04]  /*394e0*/  STL [R1+0x8b4], R61 ;  /* 0x0008b43d01007387 */ /* 0x0001e80000100800 */
[----:B------:R-:W3:Y:S04]  /*394f0*/  LDL.LU R23, [R1+0x89c] ;  /* 0x00089c0001177983 */ /* 0x000ee80000300800 */
[----:B------:R1:W-:Y:S04]  /*39500*/  STL [R1+0x8d8], R60 ;  /* 0x0008d83c01007387 */ /* 0x0003e80000100800 */
[----:B0-----:R-:W3:Y:S04]  /*39510*/  LDL.LU R3, [R1+0x8c0] ;  /* 0x0008c00001037983 */ /* 0x001ee80000300800 */
[----:B------:R-:W3:Y:S04]  /*39520*/  LDL.LU R6, [R1+0x894] ;  /* 0x0008940001067983 */ /* 0x000ee80000300800 */
[----:B------:R-:W3:Y:S04]  /*39530*/  LDL.LU R7, [R1+0x8b8] ;  /* 0x0008b80001077983 */ /* 0x000ee80000300800 */
[----:B------:R-:W3:Y:S01]  /*39540*/  LDL.LU R16, [R1+0x88c] ;  /* 0x00088c0001107983 */ /* 0x000ee20000300800 */
        /* <DEDUP_REMOVED lines=12> */
[----:B-1----:R-:W2:Y:S04]  /*39610*/  LDL.LU R44, [R1+0x888] ;  /* 0x00088800012c7983 */ /* 0x002ea80000300800 */
[----:B------:R-:W2:Y:S04]  /*39620*/  LDL.LU R45, [R1+0x1538] ;  /* 0x00153800012d7983 */ /* 0x000ea80000300800 */
[----:B----4-:R-:W4:Y:S04]  /*39630*/  LDL.LU R46, [R1+0x880] ;  /* 0x00088000012e7983 */ /* 0x010f280000300800 */
[----:B------:R-:W4:Y:S01]  /*39640*/  LDL.LU R47, [R1+0x1534] ;  /* 0x00153400012f7983 */ /* 0x000f220000300800 */
        /* <DEDUP_REMOVED lines=8> */
[----:B0-----:R-:W3:Y:S04]  /*396d0*/  LDL.LU R51, [R1+0x1078] ;  /* 0x0010780001337983 */ /* 0x001ee80000300800 */
[----:B-1----:R-:W3:Y:S01]  /*396e0*/  LDL.LU R50, [R1+0x1524] ;  /* 0x0015240001327983 */ /* 0x002ee20000300800 */
[----:B------:R-:W-:-:S02]  /*396f0*/  IADD3 R21, P5, PT, R21, UR9, RZ ;  /* 0x0000000915157c10 */ /* 0x000fc4000ffbe0ff */
[----:B------:R-:W-:-:S03]  /*39700*/  IADD3.X R3, PT, PT, R3, UR14, RZ, P1, !PT ;  /* 0x0000000e03037c10 */ /* 0x000fc60008ffe4ff */
[----:B------:R-:W-:Y:S04]  /*39710*/  STL [R1+0x8a4], R21 ;  /* 0x0008a41501007387 */ /* 0x000fe80000100800 */
[----:B------:R0:W-:Y:S02]  /*39720*/  STL [R1+0x8c0], R3 ;  /* 0x0008c00301007387 */ /* 0x0001e40000100800 */
[----:B0-----:R-:W0:Y:S01]  /*39730*/  LDC R3, c[0x0][0x3ac] ;  /* 0x0000eb00ff037b82 */ /* 0x001e220000000800 */
[----:B------:R-:W-:Y:S02]  /*39740*/  IADD3.X R22, PT, PT, R22, UR14, RZ, P6, !PT ;  /* 0x0000000e16167c10 */ /* 0x000fe4000b7fe4ff */
[----:B------:R-:W-:Y:S02]  /*39750*/  IADD3 R23, P6, PT, R23, UR9, RZ ;  /* 0x0000000917177c10 */ /* 0x000fe4000ffde0ff */
[----:B------:R-:W-:-:S02]  /*39760*/  IADD3 R6, P1, PT, R6, UR9, RZ ;  /* 0x0000000906067c10 */ /* 0x000fc4000ff3e0ff */
[----:B------:R-:W-:Y:S02]  /*39770*/  IADD3.X R7, PT, PT, R7, UR14, RZ, P2, !PT ;  /* 0x0000000e07077c10 */ /* 0x000fe400097fe4ff */
[----:B------:R-:W-:Y:S01]  /*39780*/  IADD3 R16, P2, PT, R16, UR9, RZ ;  /* 0x0000000910107c10 */ /* 0x000fe2000ff5e0ff */
[----:B------:R-:W-:Y:S04]  /*39790*/  STL [R1+0x8c8], R22 ;  /* 0x0008c81601007387 */ /* 0x000fe80000100800 */
[----:B------:R-:W-:Y:S04]  /*397a0*/  STL [R1+0x89c], R23 ;  /* 0x00089c1701007387 */ /* 0x000fe80000100800 */
[----:B------:R-:W-:Y:S04]  /*397b0*/  STL [R1+0x894], R6 ;  /* 0x0008940601007387 */ /* 0x000fe80000100800 */
[----:B------:R-:W-:Y:S04]  /*397c0*/  STL [R1+0x8b8], R7 ;  /* 0x0008b80701007387 */ /* 0x000fe80000100800 */
[----:B------:R-:W-:Y:S01]  /*397d0*/  STL [R1+0x88c], R16 ;  /* 0x00088c1001007387 */ /* 0x000fe20000100800 */
[----:B0-----:R-:W-:Y:S01]  /*397e0*/  IMAD.SHL.U32 R3, R3, 0x80, RZ ;  /* 0x0000008003037824 */ /* 0x001fe200078e00ff */
[----:B--2---:R-:W-:-:S02]  /*397f0*/  IADD3.X R17, PT, PT, R17, UR14, RZ, P3, !PT ;  /* 0x0000000e11117c10 */ /* 0x004fc40009ffe4ff */
[----:B------:R-:W-:Y:S02]  /*39800*/  IADD3 R18, P3, PT, R18, UR9, RZ ;  /* 0x0000000912127c10 */ /* 0x000fe4000ff7e0ff */
[----:B------:R-:W-:Y:S02]  /*39810*/  IADD3.X R19, PT, PT, R19, UR14, RZ, P4, !PT ;  /* 0x0000000e13137c10 */ /* 0x000fe4000a7fe4ff */
[----:B------:R-:W-:Y:S02]  /*39820*/  IADD3 R4, P4, PT, R3, R4, RZ ;  /* 0x0000000403047210 */ /* 0x000fe40007f9e0ff */
[----:B------:R-:W-:Y:S01]  /*39830*/  IADD3.X R5, PT, PT, R5, UR14, RZ, P5, !PT ;  /* 0x0000000e05057c10 */ /* 0x000fe2000affe4ff */
[----:B------:R-:W-:Y:S01]  /*39840*/  STL [R1+0x8b0], R17 ;  /* 0x0008b01101007387 */ /* 0x000fe20000100800 */
[----:B------:R-:W-:-:S03]  /*39850*/  IADD3 R52, P5, PT, R3, R52, RZ ;  /* 0x0000003403347210 */ /* 0x000fc60007fbe0ff */
[----:B------:R-:W-:Y:S01]  /*39860*/  STL [R1+0x884], R18 ;  /* 0x0008841201007387 */ /* 0x000fe20000100800 */
[----:B------:R-:W-:-:S03]  /*39870*/  IADD3.X R53, PT, PT, R53, UR14, RZ, P6, !PT ;  /* 0x0000000e35357c10 */ /* 0x000fc6000b7fe4ff */
[----:B------:R-:W-:Y:S01]  /*39880*/  STL [R1+0x8a8], R19 ;  /* 0x0008a81301007387 */ /* 0x000fe20000100800 */
[----:B------:R-:W-:Y:S02]  /*39890*/  IADD3 R54, P6, PT, R3, R54, RZ ;  /* 0x0000003603367210 */ /* 0x000fe40007fde0ff */
[----:B------:R-:W-:Y:S01]  /*398a0*/  IADD3.X R55, PT, PT, R55, UR14, RZ, P1, !PT ;  /* 0x0000000e37377c10 */ /* 0x000fe20008ffe4ff */
[----:B------:R-:W-:Y:S01]  /*398b0*/  STL [R1+0x1084], R4 ;  /* 0x0010840401007387 */ /* 0x000fe20000100800 */
[----:B------:R-:W-:-:S03]  /*398c0*/  IADD3 R2, P1, PT, R3, R2, RZ ;  /* 0x0000000203027210 */ /* 0x000fc60007f3e0ff */
[----:B------:R-:W-:Y:S04]  /*398d0*/  STL [R1+0x8a0], R5 ;  /* 0x0008a00501007387 */ /* 0x000fe80000100800 */
[----:B------:R-:W-:Y:S04]  /*398e0*/  STL [R1+0x108c], R52 ;  /* 0x00108c3401007387 */ /* 0x000fe80000100800 */
[----:B------:R-:W-:Y:S04]  /*398f0*/  STL [R1+0x898], R53 ;  /* 0x0008983501007387 */ /* 0x000fe80000100800 */
[----:B------:R-:W-:Y:S04]  /*39900*/  STL [R1+0x1094], R54 ;  /* 0x0010943601007387 */ /* 0x000fe80000100800 */
[----:B------:R0:W-:Y:S01]  /*39910*/  STL [R1+0x109c], R2 ;  /* 0x00109c0201007387 */ /* 0x0001e20000100800 */
[----:B------:R-:W-:-:S02]  /*39920*/  IADD3.X R44, PT, PT, R44, UR14, RZ, P2, !PT ;  /* 0x0000000e2c2c7c10 */ /* 0x000fc400097fe4ff */
[C---:B------:R-:W-:Y:S02]  /*39930*/  IADD3 R45, P2, PT, R3.reuse, R45, RZ ;  /* 0x0000002d032d7210 */ /* 0x040fe40007f5e0ff */
[----:B----4-:R-:W-:Y:S02]  /*39940*/  IADD3.X R46, PT, PT, R46, UR14, RZ, P3, !PT ;  /* 0x0000000e2e2e7c10 */ /* 0x010fe40009ffe4ff */
[----:B------:R-:W-:Y:S01]  /*39950*/  IADD3 R47, P3, PT, R3, R47, RZ ;  /* 0x0000002f032f7210 */ /* 0x000fe20007f7e0ff */
[----:B------:R1:W-:Y:S01]  /*39960*/  STL [R1+0x890], R55 ;  /* 0x0008903701007387 */ /* 0x0003e20000100800 */
[----:B0-----:R-:W-:-:S03]  /*39970*/  SHF.R.S32.HI R2, RZ, 0x1f, R3 ;  /* 0x0000001fff027819 */ /* 0x001fc60000011403 */
[----:B------:R0:W-:Y:S04]  /*39980*/  STL [R1+0x888], R44 ;  /* 0x0008882c01007387 */ /* 0x0001e80000100800 */
[----:B------:R2:W-:Y:S04]  /*39990*/  STL [R1+0x1538], R45 ;  /* 0x0015382d01007387 */ /* 0x0005e80000100800 */
[----:B------:R4:W-:Y:S04]  /*399a0*/  STL [R1+0x880], R46 ;  /* 0x0008802e01007387 */ /* 0x0009e80000100800 */
[----:B------:R0:W-:Y:S01]  /*399b0*/  STL [R1+0x1534], R47 ;  /* 0x0015342f01007387 */ /* 0x0001e20000100800 */
[C---:B---3--:R-:W-:Y:S01]  /*399c0*/  IMAD.X R56, R2.reuse, 0x1, R56, P4 ;  /* 0x0000000102387824 */ /* 0x048fe200020e0638 */
[C---:B------:R-:W-:Y:S01]  /*399d0*/  IADD3 R57, P4, PT, R3.reuse, R57, RZ ;  /* 0x0000003903397210 */ /* 0x040fe20007f9e0ff */
[C---:B------:R-:W-:Y:S01]  /*399e0*/  IMAD.X R58, R2.reuse, 0x1, R58, P5 ;  /* 0x00000001023a7824 */ /* 0x040fe200028e063a */
[C---:B------:R-:W-:Y:S01]  /*399f0*/  IADD3 R59, P5, PT, R3.reuse, R59, RZ ;  /* 0x0000003b033b7210 */ /* 0x040fe20007fbe0ff */
[----:B------:R-:W-:Y:S01]  /*39a00*/  IMAD.X R61, R2, 0x1, R61, P6 ;  /* 0x00000001023d7824 */ /* 0x000fe200030e063d */
[----:B------:R3:W-:Y:S04]  /*39a10*/  STL [R1+0x87c], R56 ;  /* 0x00087c3801007387 */ /* 0x0007e80000100800 */
[----:B------:R0:W-:Y:S01]  /*39a20*/  STL [R1+0x1530], R57 ;  /* 0x0015303901007387 */ /* 0x0001e20000100800 */
[----:B------:R-:W-:-:S03]  /*39a30*/  IADD3 R60, P6, PT, R3, R60, RZ ;  /* 0x0000003c033c7210 */ /* 0x000fc60007fde0ff */
[----:B------:R0:W-:Y:S01]  /*39a40*/  STL [R1+0x1070], R58 ;  /* 0x0010703a01007387 */ /* 0x0001e20000100800 */
[----:B------:R-:W-:-:S03]  /*39a50*/  IMAD.X R51, R2, 0x1, R51, P1 ;  /* 0x0000000102337824 */ /* 0x000fc600008e0633 */
[----:B------:R0:W-:Y:S04]  /*39a60*/  STL [R1+0x152c], R59 ;  /* 0x00152c3b01007387 */ /* 0x0001e80000100800 */
[----:B------:R0:W-:Y:S01]  /*39a70*/  STL [R1+0x1074], R61 ;  /* 0x0010743d01007387 */ /* 0x0001e20000100800 */
[----:B------:R-:W-:-:S03]  /*39a80*/  IADD3 R50, P1, PT, R3, R50, RZ ;  /* 0x0000003203327210 */ /* 0x000fc60007f3e0ff */
[----:B------:R-:W3:Y:S04]  /*39a90*/  LDL.LU R27, [R1+0x1080] ;  /* 0x00108000011b7983 */ /* 0x000ee80000300800 */
[----:B------:R0:W-:Y:S04]  /*39aa0*/  STL [R1+0x1528], R60 ;  /* 0x0015283c01007387 */ /* 0x0001e80000100800 */
[----:B------:R-:W3:Y:S04]  /*39ab0*/  LDL.LU R8, [R1+0x151c] ;  /* 0x00151c0001087983 */ /* 0x000ee80000300800 */
[----:B------:R0:W-:Y:S04]  /*39ac0*/  STL [R1+0x1078], R51 ;  /* 0x0010783301007387 */ /* 0x0001e80000100800 */
[----:B------:R-:W3:Y:S04]  /*39ad0*/  LDL.LU R9, [R1+0x107c] ;  /* 0x00107c0001097983 */ /* 0x000ee80000300800 */
        /* <DEDUP_REMOVED lines=17> */
[----:B0-----:R-:W3:Y:S04]  /*39bf0*/  LDL.LU R44, [R1+0x14d4] ;  /* 0x0014d400012c7983 */ /* 0x001ee80000300800 */
[----:B--2---:R-:W2:Y:S04]  /*39c00*/  LDL.LU R45, [R1+0x14f8] ;  /* 0x0014f800012d7983 */ /* 0x004ea80000300800 */
[----:B----4-:R-:W4:Y:S04]  /*39c10*/  LDL.LU R46, [R1+0x14cc] ;  /* 0x0014cc00012e7983 */ /* 0x010f280000300800 */
[----:B------:R-:W4:Y:S04]  /*39c20*/  LDL.LU R47, [R1+0x14f0] ;  /* 0x0014f000012f7983 */ /* 0x000f280000300800 */
[----:B---3--:R-:W3:Y:S04]  /*39c30*/  LDL.LU R56, [R1+0x14c4] ;  /* 0x0014c40001387983 */ /* 0x008ee80000300800 */
[----:B------:R-:W3:Y:S04]  /*39c40*/  LDL.LU R57, [R1+0x14e8] ;  /* 0x0014e80001397983 */ /* 0x000ee80000300800 */
[----:B------:R-:W3:Y:S04]  /*39c50*/  LDL.LU R58, [R1+0x14bc] ;  /* 0x0014bc00013a7983 */ /* 0x000ee80000300800 */
[----:B------:R-:W3:Y:S04]  /*39c60*/  LDL.LU R59, [R1+0x14e0] ;  /* 0x0014e000013b7983 */ /* 0x000ee80000300800 */
[----:B------:R-:W3:Y:S04]  /*39c70*/  LDL.LU R61, [R1+0x14b4] ;  /* 0x0014b400013d7983 */ /* 0x000ee80000300800 */
[----:B------:R-:W3:Y:S04]  /*39c80*/  LDL.LU R60, [R1+0x14d8] ;  /* 0x0014d800013c7983 */ /* 0x000ee80000300800 */
[----:B------:R-:W3:Y:S04]  /*39c90*/  LDL.LU R51, [R1+0x14ac] ;  /* 0x0014ac0001337983 */ /* 0x000ee80000300800 */
[----:B------:R-:W3:Y:S01]  /*39ca0*/  LDL.LU R50, [R1+0x14d0] ;  /* 0x0014d00001327983 */ /* 0x000ee20000300800 */
[C---:B------:R-:W-:Y:S01]  /*39cb0*/  IMAD.X R27, R2.reuse, 0x1, R27, P2 ;  /* 0x00000001021b7824 */ /* 0x040fe200010e061b */
[C---:B------:R-:W-:Y:S01]  /*39cc0*/  IADD3 R8, P2, PT, R3.reuse, R8, RZ ;  /* 0x0000000803087210 */ /* 0x040fe20007f5e0ff */
[C---:B------:R-:W-:Y:S01]  /*39cd0*/  IMAD.X R9, R2.reuse, 0x1, R9, P3 ;  /* 0x0000000102097824 */ /* 0x040fe200018e0609 */
[C---:B------:R-:W-:Y:S01]  /*39ce0*/  IADD3 R20, P3, PT, R3.reuse, R20, RZ ;  /* 0x0000001403147210 */ /* 0x040fe20007f7e0ff */
[----:B------:R-:W-:Y:S01]  /*39cf0*/  IMAD.X R21, R2, 0x1, R21, P4 ;  /* 0x0000000102157824 */ /* 0x000fe200020e0615 */
[----:B------:R0:W-:Y:S01]  /*39d00*/  STL [R1+0x1080], R27 ;  /* 0x0010801b01007387 */ /* 0x0001e20000100800 */
[----:B------:R-:W-:-:S03]  /*39d10*/  IADD3 R22, P4, PT, R3, R22, RZ ;  /* 0x0000001603167210 */ /* 0x000fc60007f9e0ff */
[----:B------:R1:W-:Y:S01]  /*39d20*/  STL [R1+0x151c], R8 ;  /* 0x00151c0801007387 */ /* 0x0003e20000100800 */
[----:B------:R-:W-:-:S03]  /*39d30*/  IMAD.X R23, R2, 0x1, R23, P5 ;  /* 0x0000000102177824 */ /* 0x000fc600028e0617 */
        /* <DEDUP_REMOVED lines=27> */
[----:B--2---:R-:W-:-:S03]  /*39ef0*/  IMAD.X R45, R2, 0x1, R45, P6 ;  /* 0x00000001022d7824 */ /* 0x004fc600030e062d */
[----:B------:R2:W-:Y:S01]  /*39f00*/  STL [R1+0x1508], R53 ;  /* 0x0015083501007387 */ /* 0x0005e20000100800 */
[----:B----4-:R-:W-:-:S03]  /*39f10*/  IADD3 R46, P6, PT, R3, R46, RZ ;  /* 0x0000002e032e7210 */ /* 0x010fc60007fde0ff */
[----:B------:R4:W-:Y:S01]  /*39f20*/  STL [R1+0x14dc], R54 ;  /* 0x0014dc3601007387 */ /* 0x0009e20000100800 */
[----:B------:R-:W-:-:S03]  /*39f30*/  IMAD.X R47, R2, 0x1, R47, P1 ;  /* 0x00000001022f7824 */ /* 0x000fc600008e062f */
[----:B------:R0:W-:Y:S01]  /*39f40*/  STL [R1+0x1500], R55 ;  /* 0x0015003701007387 */ /* 0x0001e20000100800 */
[----:B---3--:R-:W-:-:S03]  /*39f50*/  IADD3 R56, P1, PT, R3, R56, RZ ;  /* 0x0000003803387210 */ /* 0x008fc60007f3e0ff */
        /* <DEDUP_REMOVED lines=8> */
[----:B------:R0:W-:Y:S04]  /*39fe0*/  STL [R1+0x14c4], R56 ;  /* 0x0014c43801007387 */ /* 0x0001e80000100800 */
[----:B------:R0:W-:Y:S01]  /*39ff0*/  STL [R1+0x14e8], R57 ;  /* 0x0014e83901007387 */ /* 0x0001e20000100800 */
[----:B------:R-:W-:-:S03]  /*3a000*/  IMAD.X R60, R2, 0x1, R60, P4 ;  /* 0x00000001023c7824 */ /* 0x000fc600020e063c */
[----:B------:R0:W-:Y:S01]  /*3a010*/  STL [R1+0x14bc], R58 ;  /* 0x0014bc3a01007387 */ /* 0x0001e20000100800 */
[----:B------:R-:W-:-:S03]  /*3a020*/  IADD3 R51, P4, PT, R3, R51, RZ ;  /* 0x0000003303337210 */ /* 0x000fc60007f9e0ff */
[----:B------:R1:W-:Y:S04]  /*3a030*/  STL [R1+0x14e0], R59 ;  /* 0x0014e03b01007387 */ /* 0x0003e80000100800 */
[----:B------:R1:W-:Y:S01]  /*3a040*/  STL [R1+0x14b4], R61 ;  /* 0x0014b43d01007387 */ /* 0x0003e20000100800 */
[----:B------:R-:W-:-:S03]  /*3a050*/  IMAD.X R50, R2, 0x1, R50, P5 ;  /* 0x0000000102327824 */ /* 0x000fc600028e0632 */
[----:B0-----:R-:W3:Y:S04]  /*3a060*/  LDL.LU R27, [R1+0x14a4] ;  /* 0x0014a400011b7983 */ /* 0x001ee80000300800 */
[----:B------:R0:W-:Y:S04]  /*3a070*/  STL [R1+0x14d8], R60 ;  /* 0x0014d83c01007387 */ /* 0x0001e80000100800 */
[----:B-1----:R-:W3:Y:S04]  /*3a080*/  LDL.LU R8, [R1+0x14c8] ;  /* 0x0014c80001087983 */ /* 0x002ee80000300800 */
        /* <DEDUP_REMOVED lines=29> */
[----:B-1----:R-:W3:Y:S04]  /*3a260*/  LDL.LU R51, [R1+0x1458] ;  /* 0x0014580001337983 */ /* 0x002ee80000300800 */
[----:B------:R-:W3:Y:S01]  /*3a270*/  LDL.LU R50, [R1+0x142c] ;  /* 0x00142c0001327983 */ /* 0x000ee20000300800 */
[C---:B------:R-:W-:Y:S01]  /*3a280*/  IADD3 R27, P5, PT, R3.reuse, R27, RZ ;  /* 0x0000001b031b7210 */ /* 0x040fe20007fbe0ff */
[C---:B------:R-:W-:Y:S01]  /*3a290*/  IMAD.X R8, R2.reuse, 0x1, R8, P6 ;  /* 0x0000000102087824 */ /* 0x040fe200030e0608 */
[C---:B------:R-:W-:Y:S01]  /*3a2a0*/  IADD3 R9, P6, PT, R3.reuse, R9, RZ ;  /* 0x0000000903097210 */ /* 0x040fe20007fde0ff */
[C---:B------:R-:W-:Y:S01]  /*3a2b0*/  IMAD.X R20, R2.reuse, 0x1, R20, P1 ;  /* 0x0000000102147824 */ /* 0x040fe200008e0614 */
[----:B------:R-:W-:Y:S01]  /*3a2c0*/  IADD3 R21, P1, PT, R3, R21, RZ ;  /* 0x0000001503157210 */ /* 0x000fe20007f3e0ff */
        /* <DEDUP_REMOVED lines=23> */
[----:B--2---:R-:W-:-:S03]  /*3a440*/  IADD3 R53, P1, PT, R3, R53, RZ ;  /* 0x0000003503357210 */ /* 0x004fc60007f3e0ff */
[----:B------:R2:W-:Y:S01]  /*3a450*/  STL [R1+0x1474], R19 ;  /* 0x0014741301007387 */ /* 0x0005e20000100800 */
[----:B----4-:R-:W-:-:S03]  /*3a460*/  IMAD.X R54, R2, 0x1, R54, P2 ;  /* 0x0000000102367824 */ /* 0x010fc600010e0636 */
[----:B------:R4:W-:Y:S01]  /*3a470*/  STL [R1+0x1498], R4 ;  /* 0x0014980401007387 */ /* 0x0009e20000100800 */
[----:B------:R-:W-:-:S03]  /*3a480*/  IADD3 R55, P2, PT, R3, R55, RZ ;  /* 0x0000003703377210 */ /* 0x000fc60007f5e0ff */
[----:B------:R0:W-:Y:S01]  /*3a490*/  STL [R1+0x146c], R5 ;  /* 0x00146c0501007387 */ /* 0x0001e20000100800 */
[----:B---3--:R-:W-:-:S03]  /*3a4a0*/  IMAD.X R44, R2, 0x1, R44, P3 ;  /* 0x00000001022c7824 */ /* 0x008fc600018e062c */
        /* <DEDUP_REMOVED lines=248> */
[----:B--2---:R-:W-:Y:S01]  /*3b430*/  IMAD.X R21, R2, 0x1, R21, P6 ;  /* 0x0000000102157824 */ /* 0x004fe200030e0615 */
        /* <DEDUP_REMOVED lines=54> */
[----:B0-----:R-:W4:Y:S04]  /*3b7a0*/  LDL.LU R27, [R1+0x12b4] ;  /* 0x0012b400011b7983 */ /* 0x001f280000300800 */
[----:B------:R0:W-:Y:S04]  /*3b7b0*/  STL [R1+0x12e8], R60 ;  /* 0x0012e83c01007387 */ /* 0x0001e80000100800 */
[----:B-1----:R-:W4:Y:S04]  /*3b7c0*/  LDL.LU R8, [R1+0x12d8] ;  /* 0x0012d80001087983 */ /* 0x002f280000300800 */
[----:B------:R1:W-:Y:S04]  /*3b7d0*/  STL [R1+0x12bc], R51 ;  /* 0x0012bc3301007387 */ /* 0x0003e80000100800 */
[----:B--2---:R-:W2:Y:S04]  /*3b7e0*/  LDL.LU R9, [R1+0x12ac] ;  /* 0x0012ac0001097983 */ /* 0x004ea80000300800 */
[----:B------:R0:W-:Y:S04]  /*3b7f0*/  STL [R1+0x12e0], R50 ;  /* 0x0012e03201007387 */ /* 0x0001e80000100800 */
[----:B---3--:R-:W3:Y:S04]  /*3b800*/  LDL.LU R20, [R1+0x12d0] ;  /* 0x0012d00001147983 */ /* 0x008ee80000300800 */
[----:B----4-:R-:W4:Y:S04]  /*3b810*/  LDL.LU R21, [R1+0x12a4] ;  /* 0x0012a40001157983 */ /* 0x010f280000300800 */
        /* <DEDUP_REMOVED lines=24> */
[----:B-1----:R-:W4:Y:S04]  /*3b9a0*/  LDL.LU R51, [R1+0x1268] ;  /* 0x0012680001337983 */ /* 0x002f280000300800 */
[----:B------:R-:W4:Y:S01]  /*3b9b0*/  LDL.LU R50, [R1+0x123c] ;  /* 0x00123c0001327983 */ /* 0x000f220000300800 */
[C---:B------:R-:W-:Y:S01]  /*3b9c0*/  IADD3 R27, P1, PT, R3.reuse, R27, RZ ;  /* 0x0000001b031b7210 */ /* 0x040fe20007f3e0ff */
[C---:B------:R-:W-:Y:S01]  /*3b9d0*/  IMAD.X R8, R2.reuse, 0x1, R8, P2 ;  /* 0x0000000102087824 */ /* 0x040fe200010e0608 */
[C---:B--2---:R-:W-:Y:S01]  /*3b9e0*/  IADD3 R9, P2, PT, R3.reuse, R9, RZ ;  /* 0x0000000903097210 */ /* 0x044fe20007f5e0ff */
[C---:B---3--:R-:W-:Y:S01]  /*3b9f0*/  IMAD.X R20, R2.reuse, 0x1, R20, P3 ;  /* 0x0000000102147824 */ /* 0x048fe200018e0614 */
[----:B----4-:R-:W-:Y:S01]  /*3ba00*/  IADD3 R21, P3, PT, R3, R21, RZ ;  /* 0x0000001503157210 */ /* 0x010fe20007f7e0ff */
        /* <DEDUP_REMOVED lines=88> */
[C---:B------:R-:W-:Y:S01]  /*3bf90*/  IMAD.X R27, R2.reuse, 0x1, R27, P5 ;  /* 0x00000001021b7824 */ /* 0x040fe200028e061b */
[C---:B------:R-:W-:Y:S01]  /*3bfa0*/  IADD3 R8, P5, PT, R3.reuse, R8, RZ ;  /* 0x0000000803087210 */ /* 0x040fe20007fbe0ff */
[C---:B--2---:R-:W-:Y:S01]  /*3bfb0*/  IMAD.X R9, R2.reuse, 0x1, R9, P6 ;  /* 0x0000000102097824 */ /* 0x044fe200030e0609 */
[C---:B---3--:R-:W-:Y:S01]  /*3bfc0*/  IADD3 R20, P6, PT, R3.reuse, R20, RZ ;  /* 0x0000001403147210 */ /* 0x048fe20007fde0ff */
[----:B----4-:R-:W-:Y:S01]  /*3bfd0*/  IMAD.X R21, R2, 0x1, R21, P1 ;  /* 0x0000000102157824 */ /* 0x010fe200008e0615 */
        /* <DEDUP_REMOVED lines=837> */
[----:B------:R-:W-:Y:S01]  /*3f430*/  STL [R1+0x1814], R27 ;  /* 0x0018141b01007387 */ /* 0x000fe20000100800 */
[----:B------:R-:W-:-:S03]  /*3f440*/  IMAD.X R22, R2, 0x1, R22, P3 ;  /* 0x0000000102167824 */ /* 0x000fc600018e0616 */
[----:B------:R-:W-:Y:S01]  /*3f450*/  STL [R1+0x17bc], R8 ;  /* 0x0017bc0801007387 */ /* 0x000fe20000100800 */
[----:B------:R-:W-:-:S03]  /*3f460*/  IADD3 R23, P3, PT, R3, R23, RZ ;  /* 0x0000001703177210 */ /* 0x000fc60007f7e0ff */
        /* <DEDUP_REMOVED lines=43> */
[----:B------:R-:W-:-:S03]  /*3f720*/  IMAD.X R50, R2, 0x1, R50, P5 ;  /* 0x0000000102327824 */ /* 0x000fc600028e0632 */
[----:B------:R-:W-:Y:S01]  /*3f730*/  STL [R1+0x1864], R57 ;  /* 0x0018643901007387 */ /* 0x000fe20000100800 */
[----:B------:R-:W-:-:S03]  /*3f740*/  IMAD.X R60, R2, 0x1, R60, P3 ;  /* 0x00000001023c7824 */ /* 0x000fc600018e063c */
[----:B------:R-:W-:Y:S01]  /*3f750*/  STL [R1+0x181c], R58 ;  /* 0x00181c3a01007387 */ /* 0x000fe20000100800 */
[----:B------:R-:W-:-:S03]  /*3f760*/  IMAD.X R51, R2, 0x1, R51, P4 ;  /* 0x0000000102337824 */ /* 0x000fc600020e0633 */
[----:B------:R-:W-:Y:S04]  /*3f770*/  STL [R1+0x1860], R59 ;  /* 0x0018603b01007387 */ /* 0x000fe80000100800 */
[----:B------:R-:W-:Y:S04]  /*3f780*/  STL [R1+0x1830], R61 ;  /* 0x0018303d01007387 */ /* 0x000fe80000100800 */
[----:B------:R-:W-:Y:S04]  /*3f790*/  STL [R1+0x183c], R50 ;  /* 0x00183c3201007387 */ /* 0x000fe80000100800 */
[----:B------:R-:W-:Y:S04]  /*3f7a0*/  STL [R1+0x182c], R60 ;  /* 0x00182c3c01007387 */ /* 0x000fe80000100800 */
[----:B------:R0:W-:Y:S04]  /*3f7b0*/  STL [R1+0x1828], R51 ;  /* 0x0018283301007387 */ /* 0x0001e80000100800 */
[----:B0-----:R-:W2:Y:S04]  /*3f7c0*/  LDL.LU R51, [R1+0x184c] ;  /* 0x00184c0001337983 */ /* 0x001ea80000300800 */
[----:B------:R-:W3:Y:S01]  /*3f7d0*/  LDL.LU R50, [R1+0x1848] ;  /* 0x0018480001327983 */ /* 0x000ee20000300800 */
[----:B--2---:R-:W-:-:S02]  /*3f7e0*/  IMAD.X R51, R2, 0x1, R51, P6 ;  /* 0x0000000102337824 */ /* 0x004fc400030e0633 */
[----:B---3--:R-:W-:-:S05]  /*3f7f0*/  IMAD.X R50, R2, 0x1, R50, P1 ;  /* 0x0000000102327824 */ /* 0x008fca00008e0632 */
[----:B------:R1:W-:Y:S04]  /*3f800*/  STL [R1+0x1848], R50 ;  /* 0x0018483201007387 */ /* 0x0003e80000100800 */
[----:B------:R1:W-:Y:S01]  /*3f810*/  STL [R1+0x184c], R51 ;  /* 0x00184c3301007387 */ /* 0x0003e20000100800 */
[----:B------:R-:W-:Y:S05]  /*3f820*/  @P0 BRA `(.L_x_1) ;  /* 0xfffffd0800500947 */ /* 0x000fea000383ffff */
.L_x_0:
[----:B------:R-:W2:Y:S01]  /*3f830*/  LDL.LU R33, [R1+0x3a0] ;  /* 0x0003a00001217983 */ /* 0x000ea20000300800 */
[----:B------:R-:W3:Y:S03]  /*3f840*/  LDCU.64 UR24, c[0x0][0x398] ;  /* 0x00007300ff1877ac */ /* 0x000ee60008000a00 */
[----:B------:R-:W2:Y:S01]  /*3f850*/  LDL.LU R32, [R1+0x3a4] ;  /* 0x0003a40001207983 */ /* 0x000ea20000300800 */
[----:B------:R-:W4:Y:S03]  /*3f860*/  LDCU.64 UR6, c[0x0][0x398] ;  /* 0x00007300ff0677ac */ /* 0x000f260008000a00 */
[----:B------:R-:W3:Y:S01]  /*3f870*/  LDL.LU R31, [R1+0x3a8] ;  /* 0x0003a800011f7983 */ /* 0x000ee20000300800 */
[----:B------:R-:W0:Y:S03]  /*3f880*/  LDCU.128 UR8, c[0x0][0x390] ;  /* 0x00007200ff0877ac */ /* 0x000e260008000c00 */
[----:B------:R-:W3:Y:S01]  /*3f890*/  LDL.LU R30, [R1+0x3ac] ;  /* 0x0003ac00011e7983 */ /* 0x000ee20000300800 */
[----:B------:R-:W1:Y:S01]  /*3f8a0*/  S2UR UR5, SR_CgaCtaId ;  /* 0x00000000000579c3 */ /* 0x000e620000008800 */
[----:B------:R-:W-:Y:S01]  /*3f8b0*/  UMOV UR4, 0x400 ;  /* 0x0000040000047882 */ /* 0x000fe20000000000 */
[----:B------:R-:W0:Y:S01]  /*3f8c0*/  LDCU UR22, c[0x0][0x3b8] ;  /* 0x00007700ff1677ac */ /* 0x000e220008000800 */
[----:B------:R-:W4:Y:S01]  /*3f8d0*/  LDL.LU R29, [R1+0x400] ;  /* 0x00040000011d7983 */ /* 0x000f220000300800 */
[----:B------:R-:W0:Y:S03]  /*3f8e0*/  LDCU.64 UR26, c[0x0][0x398] ;  /* 0x00007300ff1a77ac */ /* 0x000e260008000a00 */
[----:B------:R-:W4:Y:S01]  /*3f8f0*/  LDL.LU R28, [R1+0x404] ;  /* 0x00040400011c7983 */ /* 0x000f220000300800 */
[----:B------:R-:W0:Y:S03]  /*3f900*/  LDCU.64 UR28, c[0x0][0x398] ;  /* 0x00007300ff1c77ac */ /* 0x000e260008000a00 */
[----:B------:R-:W4:Y:S01]  /*3f910*/  LDL.LU R27, [R1+0x408] ;  /* 0x00040800011b7983 */ /* 0x000f220000300800 */
[----:B------:R-:W0:Y:S03]  /*3f920*/  LDCU UR14, c[0x0][0x39c] ;  /* 0x00007380ff0e77ac */ /* 0x000e260008000800 */
[----:B------:R-:W4:Y:S01]  /*3f930*/  LDL.LU R26, [R1+0x40c] ;  /* 0x00040c00011a7983 */ /* 0x000f220000300800 */
[----:B------:R-:W0:Y:S03]  /*3f940*/  LDCU.64 UR12, c[0x0][0x398] ;  /* 0x00007300ff0c77ac */ /* 0x000e260008000a00 */
[----:B------:R-:W4:Y:S01]  /*3f950*/  LDL.LU R25, [R1+0x3f0] ;  /* 0x0003f00001197983 */ /* 0x000f220000300800 */
[----:B------:R-:W0:Y:S03]  /*3f960*/  LDCU.64 UR16, c[0x0][0x398] ;  /* 0x00007300ff1077ac */ /* 0x000e260008000a00 */
[----:B------:R-:W4:Y:S01]  /*3f970*/  LDL.LU R24, [R1+0x3f4] ;  /* 0x0003f40001187983 */ /* 0x000f220000300800 */
[----:B------:R-:W0:Y:S03]  /*3f980*/  LDCU.64 UR20, c[0x0][0x398] ;  /* 0x00007300ff1477ac */ /* 0x000e260008000a00 */
[----:B------:R-:W4:Y:S01]  /*3f990*/  LDL.LU R23, [R1+0x3f8] ;  /* 0x0003f80001177983 */ /* 0x000f220000300800 */
[----:B------:R-:W0:Y:S03]  /*3f9a0*/  LDCU.64 UR18, c[0x0][0x398] ;  /* 0x00007300ff1277ac */ /* 0x000e260008000a00 */
        /* <DEDUP_REMOVED lines=21> */
[----:B--2---:R-:W-:-:S05]  /*3fb00*/  F2FP.SATFINITE.E5M2.F32.PACK_AB_MERGE_C R43, R32, R33, RZ ;  /* 0x00000021202b723e */ /* 0x004fca00048060ff */
[----:B------:R-:W-:Y:S01]  /*3fb10*/  STL [R1+0x193c], R43 ;  /* 0x00193c2b01007387 */ /* 0x000fe20000100800 */
[----:B---3--:R-:W-:-:S05]  /*3fb20*/  F2FP.SATFINITE.E5M2.F32.PACK_AB_MERGE_C R42, R30, R31, RZ ;  /* 0x0000001f1e2a723e */ /* 0x008fca00048060ff */
[----:B------:R-:W-:Y:S01]  /*3fb30*/  STL [R1+0x1940], R42 ;  /* 0x0019402a01007387 */ /* 0x000fe20000100800 */
[----:B----4-:R-:W-:-:S05]  /*3fb40*/  F2FP.SATFINITE.E5M2.F32.PACK_AB_MERGE_C R39, R28, R29, RZ ;  /* 0x0000001d1c27723e */ /* 0x010fca00048060ff */
[----:B------:R-:W-:Y:S01]  /*3fb50*/  STL [R1+0x1944], R39 ;  /* 0x0019442701007387 */ /* 0x000fe20000100800 */
[----:B------:R-:W-:-:S05]  /*3fb60*/  F2FP.SATFINITE.E5M2.F32.PACK_AB_MERGE_C R40, R26, R27, RZ ;  /* 0x0000001b1a28723e */ /* 0x000fca00048060ff */
[----:B------:R-:W-:Y:S01]  /*3fb70*/  STL [R1+0x1948], R40 ;  /* 0x0019482801007387 */ /* 0x000fe20000100800 */
[----:B------:R-:W-:-:S05]  /*3fb80*/  F2FP.SATFINITE.E5M2.F32.PACK_AB_MERGE_C R37, R24, R25, RZ ;  /* 0x000000191825723e */ /* 0x000fca00048060ff */
[----:B------:R-:W-:Y:S01]  /*3fb90*/  STL [R1+0x194c], R37 ;  /* 0x00194c2501007387 */ /* 0x000fe20000100800 */
[----:B------:R-:W-:-:S05]  /*3fba0*/  F2FP.SATFINITE.E5M2.F32.PACK_AB_MERGE_C R48, R22, R23, RZ ;  /* 0x000000171630723e */ /* 0x000fca00048060ff */
[----:B------:R-:W-:Y:S01]  /*3fbb0*/  STL [R1+0x1950], R48 ;  /* 0x0019503001007387 */ /* 0x000fe20000100800 */
[----:B------:R-:W-:-:S05]  /*3fbc0*/  F2FP.SATFINITE.E5M2.F32.PACK_AB_MERGE_C R35, R20, R21, RZ ;  /* 0x000000151423723e */ /* 0x000fca00048060ff */
[----:B------:R-:W-:Y:S01]  /*3fbd0*/  STL [R1+0x1954], R35 ;  /* 0x0019542301007387 */ /* 0x000fe20000100800 */
[----:B0-----:R-:W-:-:S05]  /*3fbe0*/  F2FP.SATFINITE.E5M2.F32.PACK_AB_MERGE_C R59, R18, R19, RZ ;  /* 0x00000013123b723e */ /* 0x001fca00048060ff */
[----:B------:R-:W-:Y:S01]  /*3fbf0*/  STL [R1+0x1958], R59 ;  /* 0x0019583b01007387 */ /* 0x000fe20000100800 */
[----:B------:R-:W-:-:S05]  /*3fc00*/  F2FP.SATFINITE.E5M2.F32.PACK_AB_MERGE_C R56, R16, R17, RZ ;  /* 0x000000111038723e */ /* 0x000fca00048060ff */
[----:B------:R-:W-:Y:S01]  /*3fc10*/  STL [R1+0x195c], R56 ;  /* 0x00195c3801007387 */ /* 0x000fe20000100800 */
[----:B-----5:R-:W-:Y:S02]  /*3fc20*/  F2FP.SATFINITE.E5M2.F32.PACK_AB_MERGE_C R0, R14, R15, RZ ;  /* 0x0000000f0e00723e */ /* 0x020fe400048060ff */
[----:B------:R-:W-:-:S05]  /*3fc30*/  F2FP.SATFINITE.E5M2.F32.PACK_AB_MERGE_C R61, R12, R13, RZ ;  /* 0x0000000d0c3d723e */ /* 0x000fca00048060ff */
[----:B------:R-:W-:Y:S01]  /*3fc40*/  STL [R1+0x1960], R61 ;  /* 0x0019603d01007387 */ /* 0x000fe20000100800 */
[----:B------:R-:W-:-:S03]  /*3fc50*/  F2FP.SATFINITE.E5M2.F32.PACK_AB_MERGE_C R10, R10, R11, RZ ;  /* 0x0000000b0a0a723e */ /* 0x000fc600048060ff */
[----:B------:R0:W-:Y:S04]  /*3fc60*/  STL [R1], R0 ;  /* 0x0000000001007387 */ /* 0x0001e80000100800 */
[----:B------:R-:W-:Y:S01]  /*3fc70*/  STL [R1+0x8], R10 ;  /* 0x0000080a01007387 */ /* 0x000fe20000100800 */
[----:B0-----:R-:W-:Y:S02]  /*3fc80*/  F2FP.SATFINITE.E5M2.F32.PACK_AB_MERGE_C R0, R8, R9, RZ ;  /* 0x000000090800723e */ /* 0x001fe400048060ff */
[----:B------:R-:W-:-:S03]  /*3fc90*/  F2FP.SATFINITE.E5M2.F32.PACK_AB_MERGE_C R6, R6, R7, RZ ;  /* 0x000000070606723e */ /* 0x000fc600048060ff */
[----:B------:R0:W-:Y:S04]  /*3fca0*/  STL [R1+0x4], R0 ;  /* 0x0000040001007387 */ /* 0x0001e80000100800 */
[----:B------:R-:W-:Y:S01]  /*3fcb0*/  STL [R1+0x10], R6 ;  /* 0x0000100601007387 */ /* 0x000fe20000100800 */
[----:B------:R-:W-:-:S03]  /*3fcc0*/  F2FP.SATFINITE.E5M2.F32.PACK_AB_MERGE_C R4, R4, R5, RZ ;  /* 0x000000050404723e */ /* 0x000fc600048060ff */
[----:B------:R-:W2:Y:S04]  /*3fcd0*/  LDL.LU R52, [R1+0x390] ;  /* 0x0003900001347983 */ /* 0x000ea80000300800 */
[----:B------:R3:W-:Y:S01]  /*3fce0*/  STL [R1+0xc], R4 ;  /* 0x00000c0401007387 */ /* 0x0007e20000100800 */
[----:B0-----:R-:W-:-:S03]  /*3fcf0*/  F2FP.SATFINITE.E5M2.F32.PACK_AB_MERGE_C R0, R2, R3, RZ ;  /* 0x000000030200723e */ /* 0x001fc600048060ff */
[----:B------:R-:W2:Y:S04]  /*3fd00*/  LDL.LU R34, [R1+0x394] ;  /* 0x0003940001227983 */ /* 0x000ea80000300800 */
[----:B------:R0:W-:Y:S04]  /*3fd10*/  STL [R1+0x1c], R0 ;  /* 0x00001c0001007387 */ /* 0x0001e80000100800 */
        /* <DEDUP_REMOVED lines=26> */
[----:B------:R-:W0:Y:S04]  /*3fec0*/  LDL.LU R17, [R1+0x420] ;  /* 0x0004200001117983 */ /* 0x000e280000300800 */
[----:B------:R-:W0:Y:S04]  /*3fed0*/  LDL.LU R16, [R1+0x424] ;  /* 0x0004240001107983 */ /* 0x000e280000300800 */
        /* <DEDUP_REMOVED lines=9> */
[----:B---3--:R-:W3:Y:S04]  /*3ff70*/  LDL.LU R4, [R1+0x31c] ;  /* 0x00031c0001047983 */ /* 0x008ee80000300800 */
[----:B------:R-:W3:Y:S04]  /*3ff80*/  LDL.LU R8, [R1+0x300] ;  /* 0x0003000001087983 */ /* 0x000ee80000300800 */
[----:B------:R-:W3:Y:S04]  /*3ff90*/  LDL.LU R5, [R1+0x304] ;  /* 0x0003040001057983 */ /* 0x000ee80000300800 */
[----:B------:R-:W3:Y:S04]  /*3ffa0*/  LDL.LU R7, [R1+0x308] ;  /* 0x0003080001077983 */ /* 0x000ee80000300800 */
[----:B------:R-:W3:Y:S01]  /*3ffb0*/  LDL.LU R6, [R1+0x30c] ;  /* 0x00030c0001067983 */ /* 0x000ee20000300800 */
[----:B--2---:R-:W-:-:S05]  /*3ffc0*/  F2FP.SATFINITE.E5M2.F32.PACK_AB_MERGE_C R34, R34, R52, RZ ;  /* 0x000000342222723e */ /* 0x004fca00048060ff */
[----:B------:R-:W-:Y:S01]  /*3ffd0*/  STL [R1+0x1964], R34 ;  /* 0x0019642201007387 */ /* 0x000fe20000100800 */
[----:B----4-:R-:W-:Y:S02]  /*3ffe0*/  F2FP.SATFINITE.E5M2.F32.PACK_AB_MERGE_C R31, R31, R51, RZ ;  /* 0x000000331f1f723e */ /* 0x010fe400048060ff */
[----:B------:R-:W-:-:S03]  /*3fff0*/  F2FP.SATFINITE.E5M2.F32.PACK_AB_MERGE_C R33, R33, R50, RZ ;  /* 0x000000322121723e */ /* 0x000fc600048060ff */
[----:B------:R-:W-:Y:S01]  /*40000*/  STL [R1+0x1968], R31 ;  /* 0x0019681f01007387 */ /* 0x000fe20000100800 */
        /* <DEDUP_REMOVED lines=13> */
[----:B------:R-:W-:Y:S04]  /*400e0*/  STL [R1+0x1984], R51 ;  /* 0x0019843301007387 */ /* 0x000fe80000100800 */
[----:B------:R-:W-:Y:S01]  /*400f0*/  STL [R1+0x1988], R50 ;  /* 0x0019883201007387 */ /* 0x000fe20000100800 */
[----:B------:R-:W-:Y:S02]  /*40100*/  F2FP.SATFINITE.E5M2.F32.PACK_AB_MERGE_C R55, R24, R25, RZ ;  /* 0x000000191837723e */ /* 0x000fe400048060ff */
[----:B0-----:R-:W-:-:S05]  /*40110*/  F2FP.SATFINITE.E5M2.F32.PACK_AB_MERGE_C R0, R16, R17, RZ ;  /* 0x000000111000723e */ /* 0x001fca00048060ff */
[----:B------:R0:W-:Y:S04]  /*40120*/  STL [R1+0x14], R0 ;  /* 0x0000140001007387 */ /* 0x0001e80000100800 */
[----:B------:R-:W2:Y:S01]  /*40130*/  LDL.LU R53, [R1+0x2f0] ;  /* 0x0002f00001357983 */ /* 0x000ea20000300800 */
[----:B------:R-:W-:Y:S02]  /*40140*/  F2FP.SATFINITE.E5M2.F32.PACK_AB_MERGE_C R60, R14, R15, RZ ;  /* 0x0000000f0e3c723e */ /* 0x000fe400048060ff */
[----:B------:R-:W-:Y:S02]  /*40150*/  F2FP.SATFINITE.E5M2.F32.PACK_AB_MERGE_C R3, R3, R13, RZ ;  /* 0x0000000d0303723e */ /* 0x000fe400048060ff */
[----:B0-----:R-:W-:Y:S02]  /*40160*/  F2FP.SATFINITE.E5M2.F32.PACK_AB_MERGE_C R0, R11, R12, RZ ;  /* 0x0000000c0b00723e */ /* 0x001fe400048060ff */
[----:B------:R-:W-:-:S02]  /*40170*/  F2FP.SATFINITE.E5M2.F32.PACK_AB_MERGE_C R2, R2, R10, RZ ;  /* 0x0000000a0202723e */ /* 0x000fc400048060ff */
[----:B---3--:R-:W-:Y:S02]  /*40180*/  F2FP.SATFINITE.E5M2.F32.PACK_AB_MERGE_C R4, R4, R9, RZ ;  /* 0x000000090404723e */ /* 0x008fe400048060ff */
[----:B------:R-:W-:Y:S02]  /*40190*/  F2FP.SATFINITE.E5M2.F32.PACK_AB_MERGE_C R5, R5, R8, RZ ;  /* 0x000000080505723e */ /* 0x000fe400048060ff */
[----:B------:R-:W-:Y:S02]  /*401a0*/  F2FP.SATFINITE.E5M2.F32.PACK_AB_MERGE_C R6, R6, R7, RZ ;  /* 0x000000070606723e */ /* 0x000fe400048060ff */
[----:B------:R-:W2:Y:S04]  /*401b0*/  LDL.LU R7, [R1+0x2f4] ;  /* 0x0002f40001077983 */ /* 0x000ea80000300800 */
[----:B------:R-:W3:Y:S04]  /*401c0*/  LDL.LU R49, [R1+0x2f8] ;  /* 0x0002f80001317983 */ /* 0x000ee80000300800 */
        /* <DEDUP_REMOVED lines=16> */
[----:B------:R-:W-:-:S03]  /*402d0*/  F2FP.SATFINITE.E5M2.F32.PACK_AB_MERGE_C R57, R18, R19, RZ ;  /* 0x000000131239723e */ /* 0x000fc600048060ff */
[----:B------:R-:W4:Y:S04]  /*402e0*/  LDL.LU R16, [R1+0x41c] ;  /* 0x00041c0001107983 */ /* 0x000f280000300800 */
[----:B------:R-:W4:Y:S01]  /*402f0*/  LDL.LU R31, [R1+0x160] ;  /* 0x00016000011f7983 */ /* 0x000f220000300800 */
[----:B------:R-:W-:-:S03]  /*40300*/  F2FP.SATFINITE.E5M2.F32.PACK_AB_MERGE_C R58, R20, R21, RZ ;  /* 0x00000015143a723e */ /* 0x000fc600048060ff */
[----:B------:R-:W4:Y:S04]  /*40310*/  LDL.LU R17, [R1+0x164] ;  /* 0x0001640001117983 */ /* 0x000f280000300800 */
[----:B------:R-:W4:Y:S04]  /*40320*/  LDL.LU R52, [R1+0x168] ;  /* 0x0001680001347983 */ /* 0x000f280000300800 */
[----:B------:R-:W4:Y:S04]  /*40330*/  LDL.LU R18, [R1+0x16c] ;  /* 0x00016c0001127983 */ /* 0x000f280000300800 */
[----:B------:R-:W4:Y:S01]  /*40340*/  LDL.LU R34, [R1+0x150] ;  /* 0x0001500001227983 */ /* 0x000f220000300800 */
[----:B------:R-:W-:-:S03]  /*40350*/  F2FP.SATFINITE.E5M2.F32.PACK_AB_MERGE_C R54, R22, R23, RZ ;  /* 0x000000171636723e */ /* 0x000fc600048060ff */
        /* <DEDUP_REMOVED lines=25> */
[----:B--2---:R-:W-:-:S03]  /*404f0*/  F2FP.SATFINITE.E5M2.F32.PACK_AB_MERGE_C R7, R7, R53, RZ ;  /* 0x000000350707723e */ /* 0x004fc600048060ff */
[----:B------:R-:W2:Y:S01]  /*40500*/  LDL.LU R53, [R1+0x98] ;  /* 0x0000980001357983 */ /* 0x000ea20000300800 */
[----:B---3--:R-:W-:-:S03]  /*40510*/  F2FP.SATFINITE.E5M2.F32.PACK_AB_MERGE_C R8, R8, R49, RZ ;  /* 0x000000310808723e */ /* 0x008fc600048060ff */
[----:B------:R-:W2:Y:S01]  /*40520*/  LDL.LU R49, [R1+0x9c] ;  /* 0x00009c0001317983 */ /* 0x000ea20000300800 */
[----:B----4-:R-:W-:-:S03]  /*40530*/  F2FP.SATFINITE.E5M2.F32.PACK_AB_MERGE_C R9, R9, R50, RZ ;  /* 0x000000320909723e */ /* 0x010fc600048060ff */
[----:B------:R-:W3:Y:S01]  /*40540*/  LDL.LU R50, [R1+0x1988] ;  /* 0x0019880001327983 */ /* 0x000ee20000300800 */
[----:B------:R-:W-:-:S03]  /*40550*/  F2FP.SATFINITE.E5M2.F32.PACK_AB_MERGE_C R10, R10, R51, RZ ;  /* 0x000000330a0a723e */ /* 0x000fc600048060ff */
[----:B------:R-:W4:Y:S01]  /*40560*/  LDL.LU R51, [R1+0x1984] ;  /* 0x0019840001337983 */ /* 0x000f220000300800 */
[----:B------:R-:W-:-:S03]  /*40570*/  F2FP.SATFINITE.E5M2.F32.PACK_AB_MERGE_C R11, R11, R46, RZ ;  /* 0x0000002e0b0b723e */ /* 0x000fc600048060ff */
[----:B------:R-:W3:Y:S01]  /*40580*/  LDL.LU R46, [R1+0x1980] ;  /* 0x00198000012e7983 */ /* 0x000ee20000300800 */
        /* <DEDUP_REMOVED lines=13> */
[----:B------:R-:W3:Y:S01]  /*40660*/  LDL R52, [R1+0x5e4] ;  /* 0x0005e40001347983 */ /* 0x000ee20000100800 */
[----:B------:R-:W-:-:S03]  /*40670*/  F2FP.SATFINITE.E5M2.F32.PACK_AB_MERGE_C R21, R21, R34, RZ ;  /* 0x000000221515723e */ /* 0x000fc600048060ff */
[----:B------:R-:W4:Y:S01]  /*40680*/  LDL.LU R34, [R1+0x1964] ;  /* 0x0019640001227983 */ /* 0x000f220000300800 */
        /* <DEDUP_REMOVED lines=20> */
[----:B------:R-:W-:Y:S02]  /*407d0*/  F2FP.SATFINITE.E5M2.F32.PACK_AB_MERGE_C R41, R41, R45, RZ ;  /* 0x0000002d2929723e */ /* 0x000fe400048060ff */
[----:B------:R-:W-:Y:S02]  /*407e0*/  LOP3.LUT R45, R3, 0xffff, RZ, 0xc0, !PT ;  /* 0x0000ffff032d7812 */ /* 0x000fe400078ec0ff */
[----:B------:R-:W-:Y:S02]  /*407f0*/  F2FP.SATFINITE.E5M2.F32.PACK_AB_MERGE_C R36, R36, R44, RZ ;  /* 0x0000002c2424723e */ /* 0x000fe400048060ff */
[----:B------:R-:W-:Y:S02]  /*40800*/  LOP3.LUT R0, R0, 0xffff, RZ, 0xc0, !PT ;  /* 0x0000ffff00007812 */ /* 0x000fe400078ec0ff */
[----:B------:R-:W-:Y:S02]  /*40810*/  LOP3.LUT R17, R17, 0xffff, RZ, 0xc0, !PT ;  /* 0x0000ffff11117812 */ /* 0x000fe400078ec0ff */
[----:B------:R-:W-:-:S02]  /*40820*/  LOP3.LUT R18, R18, 0xffff, RZ, 0xc0, !PT ;  /* 0x0000ffff12127812 */ /* 0x000fc400078ec0ff */
[----:B------:R-:W-:Y:S02]  /*40830*/  LOP3.LUT R2, R2, 0xffff, RZ, 0xc0, !PT ;  /* 0x0000ffff02027812 */ /* 0x000fe400078ec0ff */
[----:B------:R-:W-:Y:S02]  /*40840*/  LOP3.LUT R4, R4, 0xffff, RZ, 0xc0, !PT ;  /* 0x0000ffff04047812 */ /* 0x000fe400078ec0ff */
[----:B------:R-:W-:Y:S02]  /*40850*/  LOP3.LUT R21, R21, 0xffff, RZ, 0xc0, !PT ;  /* 0x0000ffff15157812 */ /* 0x000fe400078ec0ff */
[----:B------:R-:W-:Y:S02]  /*40860*/  LOP3.LUT R25, R25, 0xffff, RZ, 0xc0, !PT ;  /* 0x0000ffff19197812 */ /* 0x000fe400078ec0ff */
[----:B------:R-:W-:Y:S02]  /*40870*/  LOP3.LUT R5, R5, 0xffff, RZ, 0xc0, !PT ;  /* 0x0000ffff05057812 */ /* 0x000fe400078ec0ff */
[----:B------:R-:W-:-:S02]  /*40880*/  LOP3.LUT R6, R6, 0xffff, RZ, 0xc0, !PT ;  /* 0x0000ffff06067812 */ /* 0x000fc400078ec0ff */
[----:B------:R-:W-:Y:S02]  /*40890*/  LOP3.LUT R23, R23, 0xffff, RZ, 0xc0, !PT ;  /* 0x0000ffff17177812 */ /* 0x000fe400078ec0ff */
[----:B------:R-:W-:Y:S02]  /*408a0*/  LOP3.LUT R7, R7, 0xffff, RZ, 0xc0, !PT ;  /* 0x0000ffff07077812 */ /* 0x000fe400078ec0ff */
[----:B--2---:R-:W-:Y:S01]  /*408b0*/  F2FP.SATFINITE.E5M2.F32.PACK_AB_MERGE_C R3, R49, R53, RZ ;  /* 0x000000353103723e */ /* 0x004fe200048060ff */
[----:B---3--:R-:W-:-:S05]  /*408c0*/  VIADD R44, R52, 0x3f ;  /* 0x0000003f342c7836 */ /* 0x008fca0000000000 */
[----:B------:R-:W-:Y:S02]  /*408d0*/  ISETP.GE.AND P1, PT, R44, UR25, PT ;  /* 0x000000192c007c0c */ /* 0x000fe4000bf26270 */
[----:B------:R-:W-:Y:S02]  /*408e0*/  SHF.R.U32.HI R44, RZ, 0x8, R45 ;  /* 0x00000008ff2c7819 */ /* 0x000fe4000001162d */
[----:B----4-:R-:W-:Y:S02]  /*408f0*/  LOP3.LUT R34, R34, 0xffff, RZ, 0xc0, !PT ;  /* 0x0000ffff22227812 */ /* 0x010fe400078ec0ff */
[----:B------:R-:W-:Y:S02]  /*40900*/  LOP3.LUT R44, R44, 0xffff, RZ, 0xc0, !PT ;  /* 0x0000ffff2c2c7812 */ /* 0x000fe400078ec0ff */
[----:B------:R-:W-:Y:S02]  /*40910*/  LOP3.LUT R31, R31, 0xffff, RZ, 0xc0, !PT ;  /* 0x0000ffff1f1f7812 */ /* 0x000fe400078ec0ff */
[----:B------:R-:W-:-:S02]  /*40920*/  LOP3.LUT R33, R33, 0xffff, RZ, 0xc0, !PT ;  /* 0x0000ffff21217812 */ /* 0x000fc400078ec0ff */
[----:B------:R-:W-:Y:S01]  /*40930*/  LOP3.LUT R26, R26, 0xffff, RZ, 0xc0, !PT ;  /* 0x0000ffff1a1a7812 */ /* 0x000fe200078ec0ff */
[C---:B------:R-:W-:Y:S02]  /*40940*/  VIADD R49, R52.reuse, 0x1 ;  /* 0x0000000134317836 */ /* 0x040fe40000000000 */
[----:B------:R-:W-:Y:S01]  /*40950*/  VIADD R52, R52, 0x2 ;  /* 0x0000000234347836 */ /* 0x000fe20000000000 */
[----:B------:R-:W-:-:S04]  /*40960*/  LOP3.LUT R32, R32, 0xffff, RZ, 0xc0, !PT ;  /* 0x0000ffff20207812 */ /* 0x000fc800078ec0ff */
[----:B------:R-:W-:Y:S02]  /*40970*/  ISETP.GE.AND P3, PT, R52, UR7, PT ;  /* 0x0000000734007c0c */ /* 0x000fe4000bf66270 */
[----:B------:R-:W-:Y:S02]  /*40980*/  LOP3.LUT R42, R42, 0xffff, RZ, 0xc0, !PT ;  /* 0x0000ffff2a2a7812 */ /* 0x000fe400078ec0ff */
[----:B------:R-:W-:-:S04]  /*40990*/  LOP3.LUT R43, R43, 0xffff, RZ, 0xc0, !PT ;  /* 0x0000ffff2b2b7812 */ /* 0x000fc800078ec0ff */
[----:B------:R-:W-:Y:S02]  /*409a0*/  PRMT R45, R43, 0x3340, R45 ;  /* 0x000033402b2d7816 */ /* 0x000fe4000000002d */
[----:B------:R-:W-:-:S03]  /*409b0*/  SHF.R.U32.HI R53, RZ, 0x8, R43 ;  /* 0x00000008ff357819 */ /* 0x000fc6000001162b */
[----:B------:R0:W-:Y:S01]  /*409c0*/  STL [R1+0x3c], R45 ;  /* 0x00003c2d01007387 */ /* 0x0001e20000100800 */
[----:B------:R-:W-:Y:S02]  /*409d0*/  LOP3.LUT R53, R53, 0xffff, RZ, 0xc0, !PT ;  /* 0x0000ffff35357812 */ /* 0x000fe400078ec0ff */
[----:B0-----:R-:W-:Y:S02]  /*409e0*/  PRMT R45, R42, 0x3340, R0 ;  /* 0x000033402a2d7816 */ /* 0x001fe40000000000 */
[----:B------:R-:W-:-:S03]  /*409f0*/  PRMT R43, R53, 0x3340, R44 ;  /* 0x00003340352b7816 */ /* 0x000fc6000000002c */
[----:B------:R0:W-:Y:S01]  /*40a00*/  STL [R1+0x38], R45 ;  /* 0x0000382d01007387 */ /* 0x0001e20000100800 */
[----:B------:R-:W-:Y:S02]  /*40a10*/  SHF.R.U32.HI R44, RZ, 0x8, R42 ;  /* 0x00000008ff2c7819 */ /* 0x000fe4000001162a */
[----:B------:R-:W-:Y:S02]  /*40a20*/  SHF.R.U32.HI R42, RZ, 0x8, R0 ;  /* 0x00000008ff2a7819 */ /* 0x000fe40000011600 */
[----:B------:R-:W-:Y:S02]  /*40a30*/  LOP3.LUT R39, R39, 0xffff, RZ, 0xc0, !PT ;  /* 0x0000ffff27277812 */ /* 0x000fe400078ec0ff */
[--C-:B0-----:R-:W-:Y:S02]  /*40a40*/  PRMT R45, R34, 0x3340, R17.reuse ;  /* 0x00003340222d7816 */ /* 0x101fe40000000011 */
[----:B------:R-:W-:Y:S02]  /*40a50*/  SHF.R.U32.HI R0, RZ, 0x8, R34 ;  /* 0x00000008ff007819 */ /* 0x000fe40000011622 */
[----:B------:R-:W-:Y:S01]  /*40a60*/  SHF.R.U32.HI R34, RZ, 0x8, R17 ;  /* 0x00000008ff227819 */ /* 0x000fe20000011611 */
[----:B------:R0:W-:Y:S01]  /*40a70*/  STL [R1+0x34], R45 ;  /* 0x0000342d01007387 */ /* 0x0001e20000100800 */
[----:B------:R-:W-:-:S02]  /*40a80*/  SHF.R.U32.HI R17, RZ, 0x8, R31 ;  /* 0x00000008ff117819 */ /* 0x000fc4000001161f */
[--C-:B0-----:R-:W-:Y:S02]  /*40a90*/  PRMT R45, R31, 0x3340, R18.reuse ;  /* 0x000033401f2d7816 */ /* 0x101fe40000000012 */
[----:B------:R-:W-:Y:S02]  /*40aa0*/  SHF.R.U32.HI R31, RZ, 0x8, R18 ;  /* 0x00000008ff1f7819 */ /* 0x000fe40000011612 */
[----:B------:R-:W-:Y:S02]  /*40ab0*/  SHF.R.U32.HI R18, RZ, 0x8, R39 ;  /* 0x00000008ff127819 */ /* 0x000fe40000011627 */
[--C-:B------:R-:W-:Y:S02]  /*40ac0*/  PRMT R39, R39, 0x3340, R2.reuse ;  /* 0x0000334027277816 */ /* 0x100fe40000000002 */
[----:B------:R-:W-:Y:S01]  /*40ad0*/  SHF.R.U32.HI R2, RZ, 0x8, R2 ;  /* 0x00000008ff027819 */ /* 0x000fe20000011602 */
[----:B------:R-:W-:Y:S01]  /*40ae0*/  STL [R1+0x30], R45 ;  /* 0x0000302d01007387 */ /* 0x000fe20000100800 */
[----:B------:R-:W-:-:S03]  /*40af0*/  LOP3.LUT R18, R18, 0xffff, RZ, 0xc0, !PT ;  /* 0x0000ffff12127812 */ /* 0x000fc600078ec0ff */
[----:B------:R0:W-:Y:S01]  /*40b00*/  STL [R1+0x40], R39 ;  /* 0x0000402701007387 */ /* 0x0001e20000100800 */
[----:B------:R-:W-:Y:S02]  /*40b10*/  LOP3.LUT R17, R17, 0xffff, RZ, 0xc0, !PT ;  /* 0x0000ffff11117812 */ /* 0x000fe400078ec0ff */
[----:B------:R-:W-:Y:S02]  /*40b20*/  LOP3.LUT R31, R31, 0xffff, RZ, 0xc0, !PT ;  /* 0x0000ffff1f1f7812 */ /* 0x000fe400078ec0ff */
[----:B------:R-:W-:Y:S02]  /*40b30*/  LOP3.LUT R40, R40, 0xffff, RZ, 0xc0, !PT ;  /* 0x0000ffff28287812 */ /* 0x000fe400078ec0ff */
[----:B0-----:R-:W-:Y:S02]  /*40b40*/  LOP3.LUT R39, R2, 0xffff, RZ, 0xc0, !PT ;  /* 0x0000ffff02277812 */ /* 0x001fe400078ec0ff */
[----:B------:R-:W-:Y:S02]  /*40b50*/  PRMT R2, R17, 0x3340, R31 ;  /* 0x0000334011027816 */ /* 0x000fe4000000001f */
[----:B------:R-:W-:-:S02]  /*40b60*/  PRMT R39, R18, 0x3340, R39 ;  /* 0x0000334012277816 */ /* 0x000fc40000000027 */
[----:B------:R-:W-:Y:S02]  /*40b70*/  PRMT R18, R40, 0x3340, R4 ;  /* 0x0000334028127816 */ /* 0x000fe40000000004 */
[----:B------:R-:W-:Y:S02]  /*40b80*/  PRMT R31, R33, 0x3340, R21 ;  /* 0x00003340211f7816 */ /* 0x000fe40000000015 */
[----:B------:R-:W-:Y:S01]  /*40b90*/  LOP3.LUT R44, R44, 0xffff, RZ, 0xc0, !PT ;  /* 0x0000ffff2c2c7812 */ /* 0x000fe200078ec0ff */
[----:B------:R-:W-:Y:S01]  /*40ba0*/  STL [R1+0x28], R18 ;  /* 0x0000281201007387 */ /* 0x000fe20000100800 */
[----:B------:R-:W-:Y:S02]  /*40bb0*/  LOP3.LUT R42, R42, 0xffff, RZ, 0xc0, !PT ;  /* 0x0000ffff2a2a7812 */ /* 0x000fe400078ec0ff */
[----:B------:R-:W-:Y:S01]  /*40bc0*/  LOP3.LUT R0, R0, 0xffff, RZ, 0xc0, !PT ;  /* 0x0000ffff00007812 */ /* 0x000fe200078ec0ff */
[----:B------:R0:W-:Y:S01]  /*40bd0*/  STL [R1+0x24], R31 ;  /* 0x0000241f01007387 */ /* 0x0001e20000100800 */
[----:B------:R-:W-:-:S02]  /*40be0*/  LOP3.LUT R34, R34, 0xffff, RZ, 0xc0, !PT ;  /* 0x0000ffff22227812 */ /* 0x000fc400078ec0ff */
[----:B------:R-:W-:Y:S02]  /*40bf0*/  PRMT R45, R44, 0x3340, R42 ;  /* 0x000033402c2d7816 */ /* 0x000fe4000000002a */
[----:B------:R-:W-:Y:S02]  /*40c00*/  LOP3.LUT R37, R37, 0xffff, RZ, 0xc0, !PT ;  /* 0x0000ffff25257812 */ /* 0x000fe400078ec0ff */
[----:B------:R-:W-:Y:S02]  /*40c10*/  PRMT R44, R0, 0x3340, R34 ;  /* 0x00003340002c7816 */ /* 0x000fe40000000022 */
[----:B0-----:R-:W-:Y:S02]  /*40c20*/  PRMT R31, R26, 0x3340, R25 ;  /* 0x000033401a1f7816 */ /* 0x001fe40000000019 */
[----:B------:R-:W-:Y:S02]  /*40c30*/  SHF.R.U32.HI R17, RZ, 0x8, R4 ;  /* 0x00000008ff117819 */ /* 0x000fe40000011604 */
[----:B------:R-:W-:Y:S01]  /*40c40*/  SHF.R.U32.HI R0, RZ, 0x8, R40 ;  /* 0x00000008ff007819 */ /* 0x000fe20000011628 */
[----:B------:R0:W-:Y:S01]  /*40c50*/  STL [R1+0x20], R31 ;  /* 0x0000201f01007387 */ /* 0x0001e20000100800 */
[----:B------:R-:W-:-:S02]  /*40c60*/  SHF.R.U32.HI R4, RZ, 0x8, R33 ;  /* 0x00000008ff047819 */ /* 0x000fc40000011621 */
[----:B------:R-:W-:Y:S02]  /*40c70*/  SHF.R.U32.HI R21, RZ, 0x8, R21 ;  /* 0x00000008ff157819 */ /* 0x000fe40000011615 */
[----:B------:R-:W-:Y:S02]  /*40c80*/  LOP3.LUT R0, R0, 0xffff, RZ, 0xc0, !PT ;  /* 0x0000ffff00007812 */ /* 0x000fe400078ec0ff */
[----:B------:R-:W-:Y:S02]  /*40c90*/  LOP3.LUT R17, R17, 0xffff, RZ, 0xc0, !PT ;  /* 0x0000ffff11117812 */ /* 0x000fe400078ec0ff */
[----:B0-----:R-:W-:Y:S02]  /*40ca0*/  PRMT R31, R37, 0x3340, R5 ;  /* 0x00003340251f7816 */ /* 0x001fe40000000005 */
[----:B------:R-:W-:Y:S02]  /*40cb0*/  LOP3.LUT R4, R4, 0xffff, RZ, 0xc0, !PT ;  /* 0x0000ffff04047812 */ /* 0x000fe400078ec0ff */
[----:B------:R-:W-:Y:S01]  /*40cc0*/  LOP3.LUT R21, R21, 0xffff, RZ, 0xc0, !PT ;  /* 0x0000ffff15157812 */ /* 0x000fe200078ec0ff */
[----:B------:R0:W-:Y:S01]  /*40cd0*/  STL [R1+0x2c], R31 ;  /* 0x00002c1f01007387 */ /* 0x0001e20000100800 */
[----:B------:R-:W-:-:S02]  /*40ce0*/  LOP3.LUT R48, R48, 0xffff, RZ, 0xc0, !PT ;  /* 0x0000ffff30307812 */ /* 0x000fc400078ec0ff */
[----:B------:R-:W-:Y:S01]  /*40cf0*/  PRMT R42, R0, 0x3340, R17 ;  /* 0x00003340002a7816 */ /* 0x000fe20000000011 */
[----:B------:R-:W2:Y:S01]  /*40d00*/  LDL.LU R52, [R1] ;  /* 0x0000000001347983 */ /* 0x000ea20000300800 */
[----:B------:R-:W-:Y:S02]  /*40d10*/  PRMT R40, R4, 0x3340, R21 ;  /* 0x0000334004287816 */ /* 0x000fe40000000015 */
[----:B------:R-:W-:Y:S02]  /*40d20*/  LOP3.LUT R35, R35, 0xffff, RZ, 0xc0, !PT ;  /* 0x0000ffff23237812 */ /* 0x000fe400078ec0ff */
[----:B------:R-:W-:Y:S02]  /*40d30*/  LOP3.LUT R0, R27, 0xffff, RZ, 0xc0, !PT ;  /* 0x0000ffff1b007812 */ /* 0x000fe400078ec0ff */
[----:B------:R-:W-:Y:S02]  /*40d40*/  LOP3.LUT R21, R24, 0xffff, RZ, 0xc0, !PT ;  /* 0x0000ffff18157812 */ /* 0x000fe400078ec0ff */
[----:B------:R-:W-:-:S02]  /*40d50*/  SHF.R.U32.HI R18, RZ, 0x8, R26 ;  /* 0x00000008ff127819 */ /* 0x000fc4000001161a */
[--C-:B------:R-:W-:Y:S02]  /*40d60*/  PRMT R34, R48, 0x3340, R6.reuse ;  /* 0x0000334030227816 */ /* 0x100fe40000000006 */
[----:B------:R-:W-:Y:S02]  /*40d70*/  SHF.R.U32.HI R17, RZ, 0x8, R6 ;  /* 0x00000008ff117819 */ /* 0x000fe40000011606 */
[----:B------:R-:W-:Y:S02]  /*40d80*/  SHF.R.U32.HI R26, RZ, 0x8, R25 ;  /* 0x00000008ff1a7819 */ /* 0x000fe40000011619 */
[--C-:B------:R-:W-:Y:S02]  /*40d90*/  PRMT R27, R32, 0x3340, R23.reuse ;  /* 0x00003340201b7816 */ /* 0x100fe40000000017 */
[----:B------:R-:W-:Y:S02]  /*40da0*/  SHF.R.U32.HI R6, RZ, 0x8, R23 ;  /* 0x00000008ff067819 */ /* 0x000fe40000011617 */
[----:B------:R-:W-:-:S02]  /*40db0*/  SHF.R.U32.HI R25, RZ, 0x8, R37 ;  /* 0x00000008ff197819 */ /* 0x000fc40000011625 */
[----:B------:R-:W-:Y:S02]  /*40dc0*/  SHF.R.U32.HI R5, RZ, 0x8, R5 ;  /* 0x00000008ff057819 */ /* 0x000fe40000011605 */
[----:B------:R-:W-:Y:S02]  /*40dd0*/  PRMT R24, R0, 0x3340, R21 ;  /* 0x0000334000187816 */ /* 0x000fe40000000015 */
[----:B------:R-:W-:Y:S02]  /*40de0*/  PRMT R23, R35, 0x3340, R7 ;  /* 0x0000334023177816 */ /* 0x000fe40000000007 */
[----:B------:R-:W-:Y:S02]  /*40df0*/  SHF.R.U32.HI R4, RZ, 0x8, R0 ;  /* 0x00000008ff047819 */ /* 0x000fe40000011600 */
[----:B------:R-:W-:Y:S02]  /*40e00*/  SHF.R.U32.HI R21, RZ, 0x8, R21 ;  /* 0x00000008ff157819 */ /* 0x000fe40000011615 */
[----:B------:R-:W-:-:S02]  /*40e10*/  SHF.R.U32.HI R7, RZ, 0x8, R7 ;  /* 0x00000008ff077819 */ /* 0x000fc40000011607 */
[----:B------:R-:W-:Y:S02]  /*40e20*/  SHF.R.U32.HI R0, RZ, 0x8, R35 ;  /* 0x00000008ff007819 */ /* 0x000fe40000011623 */
[----:B------:R-:W-:Y:S02]  /*40e30*/  LOP3.LUT R18, R18, 0xffff, RZ, 0xc0, !PT ;  /* 0x0000ffff12127812 */ /* 0x000fe400078ec0ff */
[----:B------:R-:W-:Y:S02]  /*40e40*/  LOP3.LUT R26, R26, 0xffff, RZ, 0xc0, !PT ;  /* 0x0000ffff1a1a7812 */ /* 0x000fe400078ec0ff */
[----:B------:R-:W-:Y:S02]  /*40e50*/  LOP3.LUT R25, R25, 0xffff, RZ, 0xc0, !PT ;  /* 0x0000ffff19197812 */ /* 0x000fe400078ec0ff */
[----:B------:R-:W-:Y:S02]  /*40e60*/  LOP3.LUT R5, R5, 0xffff, RZ, 0xc0, !PT ;  /* 0x0000ffff05057812 */ /* 0x000fe400078ec0ff */
[----:B------:R-:W-:-:S02]  /*40e70*/  LOP3.LUT R4, R4, 0xffff, RZ, 0xc0, !PT ;  /* 0x0000ffff04047812 */ /* 0x000fc400078ec0ff */
[----:B------:R-:W-:Y:S02]  /*40e80*/  LOP3.LUT R21, R21, 0xffff, RZ, 0xc0, !PT ;  /* 0x0000ffff15157812 */ /* 0x000fe400078ec0ff */
[----:B------:R-:W-:Y:S02]  /*40e90*/  LOP3.LUT R7, R7, 0xffff, RZ, 0xc0, !PT ;  /* 0x0000ffff07077812 */ /* 0x000fe400078ec0ff */
[----:B------:R-:W-:Y:S02]  /*40ea0*/  LOP3.LUT R0, R0, 0xffff, RZ, 0xc0, !PT ;  /* 0x0000ffff00007812 */ /* 0x000fe400078ec0ff */
[----:B------:R-:W-:Y:S02]  /*40eb0*/  PRMT R37, R18, 0x3340, R26 ;  /* 0x0000334012257816 */ /* 0x000fe4000000001a */
[----:B------:R-:W-:Y:S01]  /*40ec0*/  PRMT R26, R25, 0x3340, R5 ;  /* 0x00003340191a7816 */ /* 0x000fe20000000005 */
[----:B------:R1:W-:Y:S01]  /*40ed0*/  STL [R1+0x18], R23 ;  /* 0x0000181701007387 */ /* 0x0003e20000100800 */
[----:B------:R-:W-:-:S02]  /*40ee0*/  PRMT R25, R4, 0x3340, R21 ;  /* 0x0000334004197816 */ /* 0x000fc40000000015 */
[----:B------:R-:W-:Y:S02]  /*40ef0*/  PRMT R21, R0, 0x3340, R7 ;  /* 0x0000334000157816 */ /* 0x000fe40000000007 */
[----:B------:R-:W3:Y:S01]  /*40f00*/  LDL.LU R7, [R1+0x8] ;  /* 0x0000080001077983 */ /* 0x000ee20000300800 */
[----:B------:R-:W-:Y:S02]  /*40f10*/  SHF.R.U32.HI R18, RZ, 0x8, R48 ;  /* 0x00000008ff127819 */ /* 0x000fe40000011630 */
[----:B------:R-:W-:Y:S01]  /*40f20*/  SHF.R.U32.HI R5, RZ, 0x8, R32 ;  /* 0x00000008ff057819 */ /* 0x000fe20000011620 */
[----:B0-----:R-:W4:Y:S01]  /*40f30*/  LDL.LU R31, [R1+0x4] ;  /* 0x00000400011f7983 */ /* 0x001f220000300800 */
[----:B------:R-:W-:Y:S02]  /*40f40*/  LOP3.LUT R18, R18, 0xffff, RZ, 0xc0, !PT ;  /* 0x0000ffff12127812 */ /* 0x000fe400078ec0ff */
[----:B------:R-:W-:Y:S02]  /*40f50*/  LOP3.LUT R17, R17, 0xffff, RZ, 0xc0, !PT ;  /* 0x0000ffff11117812 */ /* 0x000fe400078ec0ff */
[----:B------:R-:W-:-:S02]  /*40f60*/  LOP3.LUT R56, R56, 0xffff, RZ, 0xc0, !PT ;  /* 0x0000ffff38387812 */ /* 0x000fc400078ec0ff */
[----:B------:R-:W-:Y:S02]  /*40f70*/  LOP3.LUT R9, R9, 0xffff, RZ, 0xc0, !PT ;  /* 0x0000ffff09097812 */ /* 0x000fe400078ec0ff */
[----:B------:R-:W-:Y:S02]  /*40f80*/  LOP3.LUT R5, R5, 0xffff, RZ, 0xc0, !PT ;  /* 0x0000ffff05057812 */ /* 0x000fe400078ec0ff */
[----:B------:R-:W-:Y:S02]  /*40f90*/  LOP3.LUT R6, R6, 0xffff, RZ, 0xc0, !PT ;  /* 0x0000ffff06067812 */ /* 0x000fe400078ec0ff */
[----:B------:R-:W-:Y:S01]  /*40fa0*/  ISETP.GE.AND P2, PT, R49, UR11, PT ;  /* 0x0000000b31007c0c */ /* 0x000fe2000bf46270 */
[----:B------:R-:W-:Y:S01]  /*40fb0*/  ULEA UR4, UR5, UR4, 0x18 ;  /* 0x0000000405047291 */ /* 0x000fe2000f8ec0ff */
[----:B------:R-:W-:Y:S01]  /*40fc0*/  PRMT R35, R18, 0x3340, R17 ;  /* 0x0000334012237816 */ /* 0x000fe20000000011 */
[----:B------:R-:W0:Y:S01]  /*40fd0*/  LDCU UR11, c[0x0][0x39c] ;  /* 0x00007380ff0b77ac */ /* 0x000e220008000800 */
[----:B------:R-:W-:-:S02]  /*40fe0*/  LOP3.LUT R47, R47, 0xffff, RZ, 0xc0, !PT ;  /* 0x0000ffff2f2f7812 */ /* 0x000fc400078ec0ff */
[----:B------:R-:W-:Y:S02]  /*40ff0*/  LOP3.LUT R20, R20, 0xffff, RZ, 0xc0, !PT ;  /* 0x0000ffff14147812 */ /* 0x000fe400078ec0ff */
[----:B------:R-:W-:Y:S02]  /*41000*/  LOP3.LUT R49, R46, 0xffff, RZ, 0xc0, !PT ;  /* 0x0000ffff2e317812 */ /* 0x000fe400078ec0ff */
[----:B------:R-:W-:Y:S02]  /*41010*/  SHF.R.U32.HI R18, RZ, 0x8, R56 ;  /* 0x00000008ff127819 */ /* 0x000fe40000011638 */
[----:B------:R-:W-:Y:S02]  /*41020*/  SHF.R.U32.HI R0, RZ, 0x8, R9 ;  /* 0x00000008ff007819 */ /* 0x000fe40000011609 */
[----:B------:R-:W-:Y:S02]  /*41030*/  LOP3.LUT R4, R22, 0xffff, RZ, 0xc0, !PT ;  /* 0x0000ffff16047812 */ /* 0x000fe400078ec0ff */
[----:B------:R-:W-:-:S02]  /*41040*/  PRMT R33, R5, 0x3340, R6 ;  /* 0x0000334005217816 */ /* 0x000fc40000000006 */
[--C-:B------:R-:W-:Y:S02]  /*41050*/  PRMT R48, R47, 0x3340, R20.reuse ;  /* 0x000033402f307816 */ /* 0x100fe40000000014 */
[----:B------:R-:W-:Y:S02]  /*41060*/  SHF.R.U32.HI R5, RZ, 0x8, R20 ;  /* 0x00000008ff057819 */ /* 0x000fe40000011614 */
[----:B------:R-:W-:Y:S02]  /*41070*/  SHF.R.U32.HI R20, RZ, 0x8, R49 ;  /* 0x00000008ff147819 */ /* 0x000fe40000011631 */
[----:B------:R-:W-:Y:S02]  /*41080*/  LOP3.LUT R18, R18, 0xffff, RZ, 0xc0, !PT ;  /* 0x0000ffff12127812 */ /* 0x000fe400078ec0ff */
[----:B------:R-:W-:Y:S02]  /*41090*/  LOP3.LUT R0, R0, 0xffff, RZ, 0xc0, !PT ;  /* 0x0000ffff00007812 */ /* 0x000fe400078ec0ff */
[----:B------:R-:W-:-:S02]  /*410a0*/  PRMT R49, R49, 0x3340, R4 ;  /* 0x0000334031317816 */ /* 0x000fc40000000004 */
[----:B------:R-:W-:Y:S02]  /*410b0*/  SHF.R.U32.HI R4, RZ, 0x8, R4 ;  /* 0x00000008ff047819 */ /* 0x000fe40000011604 */
[----:B------:R-:W-:Y:S02]  /*410c0*/  PRMT R18, R18, 0x3340, R0 ;  /* 0x0000334012127816 */ /* 0x000fe40000000000 */
[----:B------:R-:W-:Y:S02]  /*410d0*/  LOP3.LUT R20, R20, 0xffff, RZ, 0xc0, !PT ;  /* 0x0000ffff14147812 */ /* 0x000fe400078ec0ff */
[----:B------:R-:W-:Y:S02]  /*410e0*/  LOP3.LUT R4, R4, 0xffff, RZ, 0xc0, !PT ;  /* 0x0000ffff04047812 */ /* 0x000fe400078ec0ff */
[----:B------:R-:W-:Y:S02]  /*410f0*/  LOP3.LUT R10, R10, 0xffff, RZ, 0xc0, !PT ;  /* 0x0000ffff0a0a7812 */ /* 0x000fe400078ec0ff */
[----:B------:R-:W-:-:S02]  /*41100*/  LOP3.LUT R28, R28, 0xffff, RZ, 0xc0, !PT ;  /* 0x0000ffff1c1c7812 */ /* 0x000fc400078ec0ff */
[----:B------:R-:W-:Y:S02]  /*41110*/  LOP3.LUT R61, R61, 0xffff, RZ, 0xc0, !PT ;  /* 0x0000ffff3d3d7812 */ /* 0x000fe400078ec0ff */
[----:B------:R-:W-:Y:S02]  /*41120*/  LOP3.LUT R11, R11, 0xffff, RZ, 0xc0, !PT ;  /* 0x0000ffff0b0b7812 */ /* 0x000fe400078ec0ff */
[----:B------:R-:W-:Y:S02]  /*41130*/  PRMT R20, R20, 0x3340, R4 ;  /* 0x0000334014147816 */ /* 0x000fe40000000004 */
[----:B------:R-:W-:Y:S02]  /*41140*/  SHF.R.U32.HI R4, RZ, 0x8, R28 ;  /* 0x00000008ff047819 */ /* 0x000fe4000001161c */
[----:B------:R-:W-:Y:S02]  /*41150*/  LOP3.LUT R8, R8, 0xffff, RZ, 0xc0, !PT ;  /* 0x0000ffff08087812 */ /* 0x000fe400078ec0ff */
[----:B------:R-:W-:-:S02]  /*41160*/  LOP3.LUT R59, R59, 0xffff, RZ, 0xc0, !PT ;  /* 0x0000ffff3b3b7812 */ /* 0x000fc400078ec0ff */
[--C-:B------:R-:W-:Y:S02]  /*41170*/  SHF.R.U32.HI R6, RZ, 0x8, R8.reuse ;  /* 0x00000008ff067819 */ /* 0x100fe40000011608 */
[----:B------:R-:W-:Y:S02]  /*41180*/  PRMT R46, R59, 0x3340, R8 ;  /* 0x000033403b2e7816 */ /* 0x000fe40000000008 */
[----:B------:R-:W4:Y:S01]  /*41190*/  LDL.LU R8, [R1+0x10] ;  /* 0x0000100001087983 */ /* 0x000f220000300800 */
[----:B--2---:R-:W-:Y:S02]  /*411a0*/  LOP3.LUT R0, R52, 0xffff, RZ, 0xc0, !PT ;  /* 0x0000ffff34007812 */ /* 0x004fe400078ec0ff */
[----:B------:R-:W-:Y:S02]  /*411b0*/  LOP3.LUT R52, R50, 0xffff, RZ, 0xc0, !PT ;  /* 0x0000ffff32347812 */ /* 0x000fe400078ec0ff */
[----:B------:R-:W-:Y:S02]  /*411c0*/  SHF.R.U32.HI R32, RZ, 0x8, R0 ;  /* 0x00000008ff207819 */ /* 0x000fe40000011600 */
[----:B------:R-:W-:-:S02]  /*411d0*/  SHF.R.U32.HI R17, RZ, 0x8, R52 ;  /* 0x00000008ff117819 */ /* 0x000fc40000011634 */
[----:B------:R-:W-:Y:S02]  /*411e0*/  PRMT R50, R0, 0x3340, R10 ;  /* 0x0000334000327816 */ /* 0x000fe4000000000a */
[----:B------:R-:W-:Y:S02]  /*411f0*/  PRMT R52, R52, 0x3340, R28 ;  /* 0x0000334034347816 */ /* 0x000fe4000000001c */
[----:B------:R-:W-:Y:S02]  /*41200*/  SHF.R.U32.HI R28, RZ, 0x8, R61 ;  /* 0x00000008ff1c7819 */ /* 0x000fe4000001163d */
[----:B------:R-:W-:Y:S02]  /*41210*/  SHF.R.U32.HI R0, RZ, 0x8, R11 ;  /* 0x00000008ff007819 */ /* 0x000fe4000001160b */
[----:B------:R-:W-:Y:S02]  /*41220*/  LOP3.LUT R28, R28, 0xffff, RZ, 0xc0, !PT ;  /* 0x0000ffff1c1c7812 */ /* 0x000fe400078ec0ff */
[----:B------:R-:W-:-:S04]  /*41230*/  LOP3.LUT R0, R0, 0xffff, RZ, 0xc0, !PT ;  /* 0x0000ffff00007812 */ /* 0x000fc800078ec0ff */
[----:B------:R-:W-:Y:S02]  /*41240*/  PRMT R28, R28, 0x3340, R0 ;  /* 0x000033401c1c7816 */ /* 0x000fe40000000000 */
[----:B---3--:R-:W-:Y:S02]  /*41250*/  LOP3.LUT R0, R7, 0xffff, RZ, 0xc0, !PT ;  /* 0x0000ffff07007812 */ /* 0x008fe400078ec0ff */
[----:B------:R-:W2:Y:S01]  /*41260*/  LDL.LU R7, [R1+0xc] ;  /* 0x00000c0001077983 */ /* 0x000ea20000300800 */
[----:B------:R-:W-:Y:S02]  /*41270*/  SHF.R.U32.HI R22, RZ, 0x8, R47 ;  /* 0x00000008ff167819 */ /* 0x000fe4000001162f */
[----:B------:R-:W-:Y:S02]  /*41280*/  LOP3.LUT R5, R5, 0xffff, RZ, 0xc0, !PT ;  /* 0x0000ffff05057812 */ /* 0x000fe400078ec0ff */
[----:B------:R-:W-:Y:S02]  /*41290*/  LOP3.LUT R22, R22, 0xffff, RZ, 0xc0, !PT ;  /* 0x0000ffff16167812 */ /* 0x000fe400078ec0ff */
[----:B------:R-:W-:-:S02]  /*412a0*/  LOP3.LUT R51, R51, 0xffff, RZ, 0xc0, !PT ;  /* 0x0000ffff33337812 */ /* 0x000fc400078ec0ff */
[----:B------:R-:W-:Y:S02]  /*412b0*/  PRMT R22, R22, 0x3340, R5 ;  /* 0x0000334016167816 */ /* 0x000fe40000000005 */
[----:B------:R-:W-:Y:S02]  /*412c0*/  LOP3.LUT R5, R19, 0xffff, RZ, 0xc0, !PT ;  /* 0x0000ffff13057812 */ /* 0x000fe400078ec0ff */
[----:B------:R-:W-:Y:S02]  /*412d0*/  SHF.R.U32.HI R19, RZ, 0x8, R51 ;  /* 0x00000008ff137819 */ /* 0x000fe40000011633 */
[--C-:B------:R-:W-:Y:S02]  /*412e0*/  PRMT R51, R51, 0x3340, R5.reuse ;  /* 0x0000334033337816 */ /* 0x100fe40000000005 */
[----:B------:R-:W-:Y:S02]  /*412f0*/  SHF.R.U32.HI R5, RZ, 0x8, R5 ;  /* 0x00000008ff057819 */ /* 0x000fe40000011605 */
[----:B-1----:R-:W-:-:S02]  /*41300*/  SHF.R.U32.HI R23, RZ, 0x8, R59 ;  /* 0x00000008ff177819 */ /* 0x002fc4000001163b */
[----:B------:R-:W-:Y:S02]  /*41310*/  LOP3.LUT R17, R17, 0xffff, RZ, 0xc0, !PT ;  /* 0x0000ffff11117812 */ /* 0x000fe400078ec0ff */
[----:B------:R-:W-:Y:S02]  /*41320*/  LOP3.LUT R4, R4, 0xffff, RZ, 0xc0, !PT ;  /* 0x0000ffff04047812 */ /* 0x000fe400078ec0ff */
[----:B------:R-:W-:Y:S02]  /*41330*/  PRMT R53, R56, 0x3340, R9 ;  /* 0x0000334038357816 */ /* 0x000fe40000000009 */
[----:B------:R-:W-:Y:S02]  /*41340*/  LOP3.LUT R19, R19, 0xffff, RZ, 0xc0, !PT ;  /* 0x0000ffff13137812 */ /* 0x000fe400078ec0ff */
[----:B------:R-:W-:Y:S02]  /*41350*/  LOP3.LUT R5, R5, 0xffff, RZ, 0xc0, !PT ;  /* 0x0000ffff05057812 */ /* 0x000fe400078ec0ff */
[----:B------:R-:W-:-:S02]  /*41360*/  LOP3.LUT R23, R23, 0xffff, RZ, 0xc0, !PT ;  /* 0x0000ffff17177812 */ /* 0x000fc400078ec0ff */
[----:B------:R-:W-:Y:S02]  /*41370*/  LOP3.LUT R6, R6, 0xffff, RZ, 0xc0, !PT ;  /* 0x0000ffff06067812 */ /* 0x000fe400078ec0ff */
[----:B------:R-:W-:Y:S02]  /*41380*/  PRMT R17, R17, 0x3340, R4 ;  /* 0x0000334011117816 */ /* 0x000fe40000000004 */
[----:B------:R-:W-:Y:S02]  /*41390*/  LOP3.LUT R56, R54, 0xffff, RZ, 0xc0, !PT ;  /* 0x0000ffff36387812 */ /* 0x000fe400078ec0ff */
[----:B------:R-:W-:Y:S02]  /*413a0*/  LOP3.LUT R4, R30, 0xffff, RZ, 0xc0, !PT ;  /* 0x0000ffff1e047812 */ /* 0x000fe400078ec0ff */
[----:B------:R-:W-:Y:S02]  /*413b0*/  PRMT R59, R61, 0x3340, R11 ;  /* 0x000033403d3b7816 */ /* 0x000fe4000000000b */
[----:B------:R-:W-:-:S02]  /*413c0*/  LOP3.LUT R12, R12, 0xffff, RZ, 0xc0, !PT ;  /* 0x0000ffff0c0c7812 */ /* 0x000fc400078ec0ff */
[----:B------:R-:W-:Y:S02]  /*413d0*/  PRMT R19, R19, 0x3340, R5 ;  /* 0x0000334013137816 */ /* 0x000fe40000000005 */
[----:B----4-:R-:W-:Y:S02]  /*413e0*/  LOP3.LUT R61, R31, 0xffff, RZ, 0xc0, !PT ;  /* 0x0000ffff1f3d7812 */ /* 0x010fe400078ec0ff */
[----:B------:R-:W-:Y:S02]  /*413f0*/  LOP3.LUT R55, R55, 0xffff, RZ, 0xc0, !PT ;  /* 0x0000ffff37377812 */ /* 0x000fe400078ec0ff */
[----:B------:R-:W-:Y:S02]  /*41400*/  LOP3.LUT R13, R13, 0xffff, RZ, 0xc0, !PT ;  /* 0x0000ffff0d0d7812 */ /* 0x000fe400078ec0ff */
[----:B------:R-:W-:Y:S02]  /*41410*/  PRMT R23, R23, 0x3340, R6 ;  /* 0x0000334017177816 */ /* 0x000fe40000000006 */
[----:B------:R-:W-:-:S02]  /*41420*/  LOP3.LUT R5, R29, 0xffff, RZ, 0xc0, !PT ;  /* 0x0000ffff1d057812 */ /* 0x000fc400078ec0ff */
[----:B------:R-:W-:Y:S02]  /*41430*/  SHF.R.U32.HI R31, RZ, 0x8, R56 ;  /* 0x00000008ff1f7819 */ /* 0x000fe40000011638 */
[----:B------:R-:W-:Y:S02]  /*41440*/  SHF.R.U32.HI R6, RZ, 0x8, R10 ;  /* 0x00000008ff067819 */ /* 0x000fe4000001160a */
[----:B------:R-:W-:Y:S02]  /*41450*/  PRMT R56, R56, 0x3340, R4 ;  /* 0x0000334038387816 */ /* 0x000fe40000000004 */
[----:B------:R-:W-:Y:S02]  /*41460*/  SHF.R.U32.HI R29, RZ, 0x8, R0 ;  /* 0x00000008ff1d7819 */ /* 0x000fe40000011600 */
[----:B------:R-:W-:Y:S02]  /*41470*/  PRMT R54, R0, 0x3340, R12 ;  /* 0x0000334000367816 */ /* 0x000fe4000000000c */
[----:B------:R-:W-:-:S02]  /*41480*/  SHF.R.U32.HI R4, RZ, 0x8, R4 ;  /* 0x00000008ff047819 */ /* 0x000fc40000011604 */
[----:B------:R-:W-:Y:S02]  /*41490*/  SHF.R.U32.HI R30, RZ, 0x8, R55 ;  /* 0x00000008ff1e7819 */ /* 0x000fe40000011637 */
[----:B------:R-:W-:Y:S02]  /*414a0*/  SHF.R.U32.HI R47, RZ, 0x8, R61 ;  /* 0x00000008ff2f7819 */ /* 0x000fe4000001163d */
[----:B------:R-:W-:Y:S02]  /*414b0*/  SHF.R.U32.HI R0, RZ, 0x8, R13 ;  /* 0x00000008ff007819 */ /* 0x000fe4000001160d */
[----:B------:R-:W-:Y:S02]  /*414c0*/  PRMT R55, R55, 0x3340, R5 ;  /* 0x0000334037377816 */ /* 0x000fe40000000005 */
[----:B------:R-:W-:Y:S02]  /*414d0*/  LOP3.LUT R32, R32, 0xffff, RZ, 0xc0, !PT ;  /* 0x0000ffff20207812 */ /* 0x000fe400078ec0ff */
[----:B------:R-:W-:-:S02]  /*414e0*/  LOP3.LUT R6, R6, 0xffff, RZ, 0xc0, !PT ;  /* 0x0000ffff06067812 */ /* 0x000fc400078ec0ff */
[----:B------:R-:W-:Y:S02]  /*414f0*/  SHF.R.U32.HI R5, RZ, 0x8, R5 ;  /* 0x00000008ff057819 */ /* 0x000fe40000011605 */
[----:B------:R-:W-:Y:S02]  /*41500*/  LOP3.LUT R31, R31, 0xffff, RZ, 0xc0, !PT ;  /* 0x0000ffff1f1f7812 */ /* 0x000fe400078ec0ff */
[----:B------:R-:W-:Y:S02]  /*41510*/  LOP3.LUT R4, R4, 0xffff, RZ, 0xc0, !PT ;  /* 0x0000ffff04047812 */ /* 0x000fe400078ec0ff */
[----:B------:R-:W-:Y:S02]  /*41520*/  LOP3.LUT R47, R47, 0xffff, RZ, 0xc0, !PT ;  /* 0x0000ffff2f2f7812 */ /* 0x000fe400078ec0ff */
[----:B------:R-:W-:Y:S02]  /*41530*/  LOP3.LUT R0, R0, 0xffff, RZ, 0xc0, !PT ;  /* 0x0000ffff00007812 */ /* 0x000fe400078ec0ff */
[----:B------:R-:W-:-:S02]  /*41540*/  PRMT R32, R32, 0x3340, R6 ;  /* 0x0000334020207816 */ /* 0x000fc40000000006 */
[----:B------:R-:W-:Y:S02]  /*41550*/  LOP3.LUT R30, R30, 0xffff, RZ, 0xc0, !PT ;  /* 0x0000ffff1e1e7812 */ /* 0x000fe400078ec0ff */
[----:B------:R-:W-:Y:S02]  /*41560*/  LOP3.LUT R5, R5, 0xffff, RZ, 0xc0, !PT ;  /* 0x0000ffff05057812 */ /* 0x000fe400078ec0ff */
[----:B------:R-:W-:Y:S02]  /*41570*/  SHF.R.U32.HI R6, RZ, 0x8, R12 ;  /* 0x00000008ff067819 */ /* 0x000fe4000001160c */
[----:B------:R-:W-:Y:S02]  /*41580*/  PRMT R31, R31, 0x3340, R4 ;  /* 0x000033401f1f7816 */ /* 0x000fe40000000004 */
[----:B------:R-:W-:Y:S02]  /*41590*/  PRMT R47, R47, 0x3340, R0 ;  /* 0x000033402f2f7816 */ /* 0x000fe40000000000 */
[----:B------:R-:W-:-:S02]  /*415a0*/  LOP3.LUT R4, R58, 0xffff, RZ, 0xc0, !PT ;  /* 0x0000ffff3a047812 */ /* 0x000fc400078ec0ff */
[----:B------:R-:W-:Y:S02]  /*415b0*/  LOP3.LUT R38, R38, 0xffff, RZ, 0xc0, !PT ;  /* 0x0000ffff26267812 */ /* 0x000fe400078ec0ff */
[----:B------:R-:W-:Y:S02]  /*415c0*/  PRMT R30, R30, 0x3340, R5 ;  /* 0x000033401e1e7816 */ /* 0x000fe40000000005 */
[----:B------:R-:W-:Y:S02]  /*415d0*/  LOP3.LUT R14, R14, 0xffff, RZ, 0xc0, !PT ;  /* 0x0000ffff0e0e7812 */ /* 0x000fe400078ec0ff */
[----:B------:R-:W-:Y:S02]  /*415e0*/  LOP3.LUT R15, R15, 0xffff, RZ, 0xc0, !PT ;  /* 0x0000ffff0f0f7812 */ /* 0x000fe400078ec0ff */
[----:B------:R-:W-:Y:S02]  /*415f0*/  LOP3.LUT R29, R29, 0xffff, RZ, 0xc0, !PT ;  /* 0x0000ffff1d1d7812 */ /* 0x000fe400078ec0ff */
[----:B------:R-:W-:-:S02]  /*41600*/  LOP3.LUT R6, R6, 0xffff, RZ, 0xc0, !PT ;  /* 0x0000ffff06067812 */ /* 0x000fc400078ec0ff */
[----:B------:R-:W-:Y:S02]  /*41610*/  LOP3.LUT R5, R8, 0xffff, RZ, 0xc0, !PT ;  /* 0x0000ffff08057812 */ /* 0x000fe400078ec0ff */
[----:B------:R-:W-:Y:S02]  /*41620*/  LOP3.LUT R58, R57, 0xffff, RZ, 0xc0, !PT ;  /* 0x0000ffff393a7812 */ /* 0x000fe400078ec0ff */
[----:B------:R-:W-:Y:S02]  /*41630*/  LOP3.LUT R11, R41, 0xffff, RZ, 0xc0, !PT ;  /* 0x0000ffff290b7812 */ /* 0x000fe400078ec0ff */
[--C-:B------:R-:W-:Y:S02]  /*41640*/  PRMT R57, R4, 0x3340, R38.reuse ;  /* 0x0000334004397816 */ /* 0x100fe40000000026 */
[----:B------:R-:W-:Y:S02]  /*41650*/  SHF.R.U32.HI R8, RZ, 0x8, R38 ;  /* 0x00000008ff087819 */ /* 0x000fe40000011626 */
[----:B------:R-:W-:-:S02]  /*41660*/  PRMT R61, R61, 0x3340, R13 ;  /* 0x000033403d3d7816 */ /* 0x000fc4000000000d */
[----:B------:R-:W3:Y:S01]  /*41670*/  LDL.LU R13, [R1+0x1c] ;  /* 0x00001c00010d7983 */ /* 0x000ee20000300800 */
[----:B------:R-:W-:Y:S02]  /*41680*/  PRMT R29, R29, 0x3340, R6 ;  /* 0x000033401d1d7816 */ /* 0x000fe40000000006 */
[--C-:B------:R-:W-:Y:S01]  /*41690*/  PRMT R41, R5, 0x3340, R14.reuse ;  /* 0x0000334005297816 */ /* 0x100fe2000000000e */
[----:B------:R-:W4:Y:S01]  /*416a0*/  LDL.LU R12, [R1+0x14] ;  /* 0x00001400010c7983 */ /* 0x000f220000300800 */
[----:B------:R-:W-:Y:S02]  /*416b0*/  SHF.R.U32.HI R9, RZ, 0x8, R14 ;  /* 0x00000008ff097819 */ /* 0x000fe4000001160e */
[----:B------:R-:W-:Y:S01]  /*416c0*/  SHF.R.U32.HI R10, RZ, 0x8, R58 ;  /* 0x00000008ff0a7819 */ /* 0x000fe2000001163a */
[----:B------:R-:W3:Y:S01]  /*416d0*/  LDL.LU R14, [R1+0x30] ;  /* 0x00003000010e7983 */ /* 0x000ee20000300800 */
[----:B------:R-:W-:Y:S02]  /*416e0*/  SHF.R.U32.HI R6, RZ, 0x8, R4 ;  /* 0x00000008ff067819 */ /* 0x000fe40000011604 */
[----:B------:R-:W-:-:S02]  /*416f0*/  PRMT R58, R58, 0x3340, R11 ;  /* 0x000033403a3a7816 */ /* 0x000fc4000000000b */
[----:B------:R-:W-:Y:S02]  /*41700*/  SHF.R.U32.HI R4, RZ, 0x8, R15 ;  /* 0x00000008ff047819 */ /* 0x000fe4000001160f */
[----:B--2---:R-:W-:Y:S02]  /*41710*/  LOP3.LUT R0, R7, 0xffff, RZ, 0xc0, !PT ;  /* 0x0000ffff07007812 */ /* 0x004fe400078ec0ff */
[----:B------:R-:W-:Y:S02]  /*41720*/  SHF.R.U32.HI R7, RZ, 0x8, R5 ;  /* 0x00000008ff077819 */ /* 0x000fe40000011605 */
[----:B------:R-:W-:Y:S02]  /*41730*/  SHF.R.U32.HI R38, RZ, 0x8, R0 ;  /* 0x00000008ff267819 */ /* 0x000fe40000011600 */
[----:B------:R-:W-:Y:S02]  /*41740*/  PRMT R0, R0, 0x3340, R15 ;  /* 0x0000334000007816 */ /* 0x000fe4000000000f */
[----:B------:R-:W-:-:S02]  /*41750*/  SHF.R.U32.HI R5, RZ, 0x8, R11 ;  /* 0x00000008ff057819 */ /* 0x000fc4000001160b */
[----:B------:R-:W2:Y:S04]  /*41760*/  LDL.LU R11, [R1+0x34] ;  /* 0x00003400010b7983 */ /* 0x000ea80000300800 */
[----:B------:R-:W2:Y:S04]  /*41770*/  LDL.LU R15, [R1+0x38] ;  /* 0x00003800010f7983 */ /* 0x000ea80000300800 */
[----:B------:R1:W-:Y:S02]  /*41780*/  STL [R1], R0 ;  /* 0x0000000001007387 */ /* 0x0003e40000100800 */
[----:B-1----:R-:W-:-:S02]  /*41790*/  LOP3.LUT R0, R10, 0xffff, RZ, 0xc0, !PT ;  /* 0x0000ffff0a007812 */ /* 0x002fc400078ec0ff */
[----:B------:R-:W2:Y:S01]  /*417a0*/  LDL.LU R10, [R1+0x3c] ;  /* 0x00003c00010a7983 */ /* 0x000ea20000300800 */
[----:B------:R-:W-:Y:S02]  /*417b0*/  LOP3.LUT R6, R6, 0xffff, RZ, 0xc0, !PT ;  /* 0x0000ffff06067812 */ /* 0x000fe400078ec0ff */
[----:B------:R-:W-:-:S04]  /*417c0*/  LOP3.LUT R8, R8, 0xffff, RZ, 0xc0, !PT ;  /* 0x0000ffff08087812 */ /* 0x000fc800078ec0ff */
[----:B------:R-:W-:Y:S02]  /*417d0*/  PRMT R6, R6, 0x3340, R8 ;  /* 0x0000334006067816 */ /* 0x000fe40000000008 */
[----:B------:R-:W-:Y:S02]  /*417e0*/  LOP3.LUT R7, R7, 0xffff, RZ, 0xc0, !PT ;  /* 0x0000ffff07077812 */ /* 0x000fe400078ec0ff */
[----:B------:R-:W-:Y:S02]  /*417f0*/  LOP3.LUT R9, R9, 0xffff, RZ, 0xc0, !PT ;  /* 0x0000ffff09097812 */ /* 0x000fe400078ec0ff */
[----:B------:R-:W-:Y:S02]  /*41800*/  LOP3.LUT R38, R38, 0xffff, RZ, 0xc0, !PT ;  /* 0x0000ffff26267812 */ /* 0x000fe400078ec0ff */
[----:B------:R-:W-:Y:S02]  /*41810*/  LOP3.LUT R4, R4, 0xffff, RZ, 0xc0, !PT ;  /* 0x0000ffff04047812 */ /* 0x000fe400078ec0ff */
[----:B------:R-:W-:-:S02]  /*41820*/  LOP3.LUT R16, R16, 0xffff, RZ, 0xc0, !PT ;  /* 0x0000ffff10107812 */ /* 0x000fc400078ec0ff */
[----:B------:R-:W-:Y:S02]  /*41830*/  PRMT R7, R7, 0x3340, R9 ;  /* 0x0000334007077816 */ /* 0x000fe40000000009 */
[----:B------:R-:W-:Y:S02]  /*41840*/  PRMT R38, R38, 0x3340, R4 ;  /* 0x0000334026267816 */ /* 0x000fe40000000004 */
[----:B------:R-:W-:Y:S02]  /*41850*/  LOP3.LUT R5, R5, 0xffff, RZ, 0xc0, !PT ;  /* 0x0000ffff05057812 */ /* 0x000fe400078ec0ff */
[----:B------:R-:W-:Y:S02]  /*41860*/  LOP3.LUT R60, R60, 0xffff, RZ, 0xc0, !PT ;  /* 0x0000ffff3c3c7812 */ /* 0x000fe400078ec0ff */
[----:B------:R-:W-:Y:S02]  /*41870*/  PRMT R0, R0, 0x3340, R5 ;  /* 0x0000334000007816 */ /* 0x000fe40000000005 */
[----:B------:R-:W-:Y:S01]  /*41880*/  SHF.R.U32.HI R5, RZ, 0x8, R60 ;  /* 0x00000008ff057819 */ /* 0x000fe2000001163c */
[----:B------:R-:W-:Y:S01]  /*41890*/  BAR.SYNC.DEFER_BLOCKING 0x0 ;  /* 0x0000000000007b1d */ /* 0x000fe20000010000 */
[----:B--2---:R-:W-:-:S02]  /*418a0*/  PRMT R8, R10, 0x5410, R43 ;  /* 0x000054100a087816 */ /* 0x004fc4000000002b */
[----:B------:R-:W-:Y:S02]  /*418b0*/  PRMT R10, R11, 0x5410, R44 ;  /* 0x000054100b0a7816 */ /* 0x000fe4000000002c */
[----:B---3--:R-:W-:Y:S02]  /*418c0*/  PRMT R11, R14, 0x5410, R2 ;  /* 0x000054100e0b7816 */ /* 0x008fe40000000002 */
[----:B------:R-:W1:Y:S01]  /*418d0*/  S2R R14, SR_TID.X ;  /* 0x00000000000e7919 */ /* 0x000e620000002100 */
[----:B------:R-:W-:Y:S02]  /*418e0*/  LOP3.LUT R2, R13, 0xffff, RZ, 0xc0, !PT ;  /* 0x0000ffff0d027812 */ /* 0x000fe400078ec0ff */
[----:B----4-:R-:W-:Y:S02]  /*418f0*/  LOP3.LUT R43, R12, 0xffff, RZ, 0xc0, !PT ;  /* 0x0000ffff0c2b7812 */ /* 0x010fe400078ec0ff */
[----:B------:R-:W-:Y:S02]  /*41900*/  LOP3.LUT R13, R36, 0xffff, RZ, 0xc0, !PT ;  /* 0x0000ffff240d7812 */ /* 0x000fe400078ec0ff */
[----:B------:R-:W-:-:S02]  /*41910*/  PRMT R9, R15, 0x5410, R45 ;  /* 0x000054100f097816 */ /* 0x000fc4000000002d */
[----:B------:R-:W-:Y:S01]  /*41920*/  SHF.R.U32.HI R4, RZ, 0x8, R43 ;  /* 0x00000008ff047819 */ /* 0x000fe2000001162b */
[----:B------:R-:W2:Y:S01]  /*41930*/  LDL.LU R45, [R1+0x18] ;  /* 0x00001800012d7983 */ /* 0x000ea20000300800 */
[----:B------:R-:W-:Y:S02]  /*41940*/  LOP3.LUT R12, R3, 0xffff, RZ, 0xc0, !PT ;  /* 0x0000ffff030c7812 */ /* 0x000fe400078ec0ff */
[--C-:B------:R-:W-:Y:S02]  /*41950*/  PRMT R43, R43, 0x3340, R13.reuse ;  /* 0x000033402b2b7816 */ /* 0x100fe4000000000d */
[----:B------:R-:W-:Y:S02]  /*41960*/  SHF.R.U32.HI R3, RZ, 0x8, R2 ;  /* 0x00000008ff037819 */ /* 0x000fe40000011602 */
[----:B------:R-:W-:Y:S02]  /*41970*/  SHF.R.U32.HI R13, RZ, 0x8, R13 ;  /* 0x00000008ff0d7819 */ /* 0x000fe4000001160d */
[----:B------:R-:W-:-:S02]  /*41980*/  LOP3.LUT R3, R3, 0xffff, RZ, 0xc0, !PT ;  /* 0x0000ffff03037812 */ /* 0x000fc400078ec0ff */
[----:B------:R-:W-:Y:S02]  /*41990*/  LOP3.LUT R13, R13, 0xffff, RZ, 0xc0, !PT ;  /* 0x0000ffff0d0d7812 */ /* 0x000fe400078ec0ff */
[--C-:B------:R-:W-:Y:S02]  /*419a0*/  PRMT R36, R2, 0x3340, R16.reuse ;  /* 0x0000334002247816 */ /* 0x100fe40000000010 */
[----:B------:R-:W-:Y:S02]  /*419b0*/  LOP3.LUT R4, R4, 0xffff, RZ, 0xc0, !PT ;  /* 0x0000ffff04047812 */ /* 0x000fe400078ec0ff */
[----:B-1----:R-:W-:Y:S02]  /*419c0*/  LOP3.LUT R15, R14, 0x1f, RZ, 0xc0, !PT ;  /* 0x0000001f0e0f7812 */ /* 0x002fe400078ec0ff */
[----:B------:R-:W-:Y:S02]  /*419d0*/  SHF.R.U32.HI R14, RZ, 0x8, R16 ;  /* 0x00000008ff0e7819 */ /* 0x000fe40000011610 */
[----:B------:R-:W3:Y:S02]  /*419e0*/  LDL.LU R16, [R1+0x2c] ;  /* 0x00002c0001107983 */ /* 0x000ee40000300800 */
[----:B------:R-:W-:-:S02]  /*419f0*/  LOP3.LUT R14, R14, 0xffff, RZ, 0xc0, !PT ;  /* 0x0000ffff0e0e7812 */ /* 0x000fc400078ec0ff */
[----:B------:R-:W-:Y:S02]  /*41a00*/  PRMT R44, R60, 0x3340, R12 ;  /* 0x000033403c2c7816 */ /* 0x000fe4000000000c */
[----:B------:R-:W4:Y:S01]  /*41a10*/  LDL.LU R60, [R1+0x20] ;  /* 0x00002000013c7983 */ /* 0x000f220000300800 */
[----:B------:R-:W-:Y:S01]  /*41a20*/  LEA R2, R15, UR4, 0x4 ;  /* 0x000000040f027c11 */ /* 0x000fe2000f8e20ff */
[----:B------:R-:W1:Y:S01]  /*41a30*/  LDCU UR4, c[0x0][0x3b4] ;  /* 0x00007680ff0477ac */ /* 0x000e620008000800 */
[----:B------:R-:W-:Y:S01]  /*41a40*/  PRMT R3, R3, 0x3340, R14 ;  /* 0x0000334003037816 */ /* 0x000fe2000000000e */
[----:B------:R-:W2:Y:S01]  /*41a50*/  LDL.LU R15, [R1+0x24] ;  /* 0x00002400010f7983 */ /* 0x000ea20000300800 */
[----:B------:R-:W-:-:S03]  /*41a60*/  PRMT R4, R4, 0x3340, R13 ;  /* 0x0000334004047816 */ /* 0x000fc6000000000d */
[----:B------:R-:W2:Y:S04]  /*41a70*/  LDL.LU R14, [R1+0x28] ;  /* 0x00002800010e7983 */ /* 0x000ea80000300800 */
[----:B------:R-:W2:Y:S01]  /*41a80*/  LDL.LU R13, [R1+0x40] ;  /* 0x00004000010d7983 */ /* 0x000ea20000300800 */
[----:B------:R-:W-:Y:S02]  /*41a90*/  SHF.R.U32.HI R12, RZ, 0x8, R12 ;  /* 0x00000008ff0c7819 */ /* 0x000fe4000001160c */
[----:B------:R-:W-:Y:S02]  /*41aa0*/  LOP3.LUT R5, R5, 0xffff, RZ, 0xc0, !PT ;  /* 0x0000ffff05057812 */ /* 0x000fe400078ec0ff */
[----:B------:R-:W-:-:S04]  /*41ab0*/  LOP3.LUT R12, R12, 0xffff, RZ, 0xc0, !PT ;  /* 0x0000ffff0c0c7812 */ /* 0x000fc800078ec0ff */
[----:B------:R-:W-:Y:S01]  /*41ac0*/  PRMT R5, R5, 0x3340, R12 ;  /* 0x0000334005057816 */ /* 0x000fe2000000000c */
[----:B------:R-:W-:Y:S01]  /*41ad0*/  STSM.16.M88.4 [R2], R8 ;  /* 0x0000000802007844 */ /* 0x000fe20000000200 */
[----:B------:R-:W-:-:S03]  /*41ae0*/  NOP ;  /* 0x0000000000007918 */ /* 0x000fc60000000000 */
[----:B------:R-:W0:Y:S01]  /*41af0*/  LDS.128 R8, [R2] ;  /* 0x0000000002087984 */ /* 0x000e220000000c00 */
[----:B------:R-:W-:Y:S01]  /*41b00*/  NOP ;  /* 0x0000000000007918 */ /* 0x000fe20000000000 */
[----:B--2---:R-:W-:Y:S02]  /*41b10*/  PRMT R12, R13, 0x5410, R39 ;  /* 0x000054100d0c7816 */ /* 0x004fe40000000027 */
[----:B------:R-:W-:Y:S02]  /*41b20*/  PRMT R13, R14, 0x5410, R42 ;  /* 0x000054100e0d7816 */ /* 0x000fe4000000002a */
[----:B------:R-:W-:Y:S02]  /*41b30*/  PRMT R14, R15, 0x5410, R40 ;  /* 0x000054100f0e7816 */ /* 0x000fe40000000028 */
[----:B----4-:R-:W-:-:S05]  /*41b40*/  PRMT R15, R60, 0x5410, R37 ;  /* 0x000054103c0f7816 */ /* 0x010fca0000000025 */
[----:B------:R3:W-:Y:S02]  /*41b50*/  STSM.16.M88.4 [R2], R12 ;  /* 0x0000000c02007844 */ /* 0x0007e40000000200 */
[----:B---3--:R-:W-:Y:S02]  /*41b60*/  PRMT R12, R16, 0x5410, R26 ;  /* 0x00005410100c7816 */ /* 0x008fe4000000001a */
[----:B------:R-:W-:Y:S02]  /*41b70*/  PRMT R13, R34, 0x5410, R35 ;  /* 0x00005410220d7816 */ /* 0x000fe40000000023 */
[----:B------:R-:W-:Y:S02]  /*41b80*/  PRMT R14, R27, 0x5410, R33 ;  /* 0x000054101b0e7816 */ /* 0x000fe40000000021 */
[----:B------:R-:W-:Y:S01]  /*41b90*/  PRMT R15, R24, 0x5410, R25 ;  /* 0x00005410180f7816 */ /* 0x000fe20000000019 */
[----:B------:R-:W-:Y:S01]  /*41ba0*/  NOP ;  /* 0x0000000000007918 */ /* 0x000fe20000000000 */
[----:B------:R-:W2:Y:S01]  /*41bb0*/  LDS.128 R24, [R2] ;  /* 0x0000000002187984 */ /* 0x000ea20000000c00 */
[----:B------:R-:W-:-:S03]  /*41bc0*/  NOP ;  /* 0x0000000000007918 */ /* 0x000fc60000000000 */
[----:B------:R3:W-:Y:S02]  /*41bd0*/  STSM.16.M88.4 [R2], R12 ;  /* 0x0000000c02007844 */ /* 0x0007e40000000200 */
[----:B---3--:R-:W-:Y:S02]  /*41be0*/  PRMT R12, R45, 0x5410, R21 ;  /* 0x000054102d0c7816 */ /* 0x008fe40000000015 */
[----:B------:R-:W3:Y:S01]  /*41bf0*/  LDL.LU R45, [R1] ;  /* 0x00000000012d7983 */ /* 0x000ee20000300800 */
[----:B------:R-:W-:-:S03]  /*41c00*/  PRMT R14, R48, 0x5410, R22 ;  /* 0x00005410300e7816 */ /* 0x000fc60000000016 */
[----:B------:R-:W4:Y:S04]  /*41c10*/  LDL.LU R60, [R1+0x7f4] ;  /* 0x0007f400013c7983 */ /* 0x000f280000300800 */
[----:B------:R-:W1:Y:S01]  /*41c20*/  LDL.LU R48, [R1+0x7f8] ;  /* 0x0007f80001307983 */ /* 0x000e620000300800 */
[----:B------:R-:W-:-:S03]  /*41c30*/  PRMT R15, R49, 0x5410, R20 ;  /* 0x00005410310f7816 */ /* 0x000fc60000000014 */
[----:B------:R-:W2:Y:S01]  /*41c40*/  LDL.LU R49, [R1+0x5e4] ;  /* 0x0005e40001317983 */ /* 0x000ea20000300800 */
[----:B------:R-:W-:Y:S01]  /*41c50*/  PRMT R13, R46, 0x5410, R23 ;  /* 0x000054102e0d7816 */ /* 0x000fe20000000017 */
[----:B------:R-:W-:Y:S02]  /*41c60*/  NOP ;  /* 0x0000000000007918 */ /* 0x000fe40000000000 */
[----:B------:R-:W0:Y:S01]  /*41c70*/  LDS.128 R20, [R2] ;  /* 0x0000000002147984 */ /* 0x000e220000000c00 */
[----:B------:R-:W-:-:S03]  /*41c80*/  NOP ;  /* 0x0000000000007918 */ /* 0x000fc60000000000 */
[----:B------:R0:W-:Y:S01]  /*41c90*/  STSM.16.M88.4 [R2], R12 ;  /* 0x0000000c02007844 */ /* 0x0001e20000000200 */
[----:B------:R-:W-:Y:S02]  /*41ca0*/  PRMT R28, R59, 0x5410, R28 ;  /* 0x000054103b1c7816 */ /* 0x000fe4000000001c */
[----:B------:R-:W-:Y:S02]  /*41cb0*/  PRMT R29, R54, 0x5410, R29 ;  /* 0x00005410361d7816 */ /* 0x000fe4000000001d */
[----:B------:R-:W-:Y:S02]  /*41cc0*/  PRMT R30, R55, 0x5410, R30 ;  /* 0x00005410371e7816 */ /* 0x000fe4000000001e */
[----:B------:R-:W-:Y:S01]  /*41cd0*/  PRMT R31, R56, 0x5410, R31 ;  /* 0x00005410381f7816 */ /* 0x000fe2000000001f */
[----:B------:R-:W-:Y:S01]  /*41ce0*/  NOP ;  /* 0x0000000000007918 */ /* 0x000fe20000000000 */
[----:B0-----:R-:W-:Y:S02]  /*41cf0*/  PRMT R12, R53, 0x5410, R18 ;  /* 0x00005410350c7816 */ /* 0x001fe40000000012 */
[----:B------:R-:W-:-:S02]  /*41d00*/  PRMT R13, R50, 0x5410, R32 ;  /* 0x00005410320d7816 */ /* 0x000fc40000000020 */
[----:B------:R-:W-:Y:S02]  /*41d10*/  PRMT R14, R51, 0x5410, R19 ;  /* 0x00005410330e7816 */ /* 0x000fe40000000013 */
[----:B------:R-:W-:Y:S02]  /*41d20*/  PRMT R15, R52, 0x5410, R17 ;  /* 0x00005410340f7816 */ /* 0x000fe40000000011 */
[----:B------:R-:W0:Y:S01]  /*41d30*/  LDS.128 R16, [R2] ;  /* 0x0000000002107984 */ /* 0x000e220000000c00 */
[----:B------:R-:W-:-:S03]  /*41d40*/  NOP ;  /* 0x0000000000007918 */ /* 0x000fc60000000000 */
[----:B------:R-:W-:Y:S01]  /*41d50*/  STSM.16.M88.4 [R2], R12 ;  /* 0x0000000c02007844 */ /* 0x000fe20000000200 */
[----:B------:R-:W-:-:S03]  /*41d60*/  NOP ;  /* 0x0000000000007918 */ /* 0x000fc60000000000 */
[----:B------:R-:W0:Y:S01]  /*41d70*/  LDS.128 R12, [R2] ;  /* 0x00000000020c7984 */ /* 0x000e220000000c00 */
[----:B------:R-:W-:-:S03]  /*41d80*/  NOP ;  /* 0x0000000000007918 */ /* 0x000fc60000000000 */
[----:B------:R0:W-:Y:S01]  /*41d90*/  STSM.16.M88.4 [R2], R28 ;  /* 0x0000001c02007844 */ /* 0x0001e20000000200 */
[----:B------:R-:W-:-:S03]  /*41da0*/  NOP ;  /* 0x0000000000007918 */ /* 0x000fc60000000000 */
[----:B------:R-:W1:Y:S01]  /*41db0*/  LDS.128 R32, [R2] ;  /* 0x0000000002207984 */ /* 0x000e620000000c00 */
[----:B0-----:R-:W-:Y:S02]  /*41dc0*/  PRMT R28, R61, 0x5410, R47 ;  /* 0x000054103d1c7816 */ /* 0x001fe4000000002f */
[----:B------:R-:W-:Y:S02]  /*41dd0*/  PRMT R29, R41, 0x5410, R7 ;  /* 0x00005410291d7816 */ /* 0x000fe40000000007 */
[----:B------:R-:W-:Y:S02]  /*41de0*/  PRMT R30, R57, 0x5410, R6 ;  /* 0x00005410391e7816 */ /* 0x000fe40000000006 */
[----:B------:R-:W-:Y:S01]  /*41df0*/  PRMT R31, R58, 0x5410, R0 ;  /* 0x000054103a1f7816 */ /* 0x000fe20000000000 */
[----:B------:R-:W-:-:S04]  /*41e00*/  NOP ;  /* 0x0000000000007918 */ /* 0x000fc80000000000 */
[----:B------:R0:W-:Y:S02]  /*41e10*/  STSM.16.M88.4 [R2], R28 ;  /* 0x0000001c02007844 */ /* 0x0001e40000000200 */
[----:B0-----:R-:W-:Y:S02]  /*41e20*/  PRMT R29, R36, 0x5410, R3 ;  /* 0x00005410241d7816 */ /* 0x001fe40000000003 */
[----:B------:R-:W-:Y:S02]  /*41e30*/  PRMT R30, R43, 0x5410, R4 ;  /* 0x000054102b1e7816 */ /* 0x000fe40000000004 */
[----:B------:R-:W-:Y:S01]  /*41e40*/  PRMT R31, R44, 0x5410, R5 ;  /* 0x000054102c1f7816 */ /* 0x000fe20000000005 */
[----:B------:R-:W-:Y:S01]  /*41e50*/  NOP ;  /* 0x0000000000007918 */ /* 0x000fe20000000000 */
[----:B------:R-:W-:Y:S01]  /*41e60*/  PRMT R43, R8, 0x7770, RZ ;  /* 0x00007770082b7816 */ /* 0x000fe200000000ff */
[----:B------:R-:W0:Y:S01]  /*41e70*/  LDS.128 R4, [R2] ;  /* 0x0000000002047984 */ /* 0x000e220000000c00 */
[C---:B-1----:R-:W-:Y:S01]  /*41e80*/  IMAD R0, R48.reuse, UR4, RZ ;  /* 0x0000000430007c24 */ /* 0x042fe2000f8e02ff */
[----:B------:R-:W-:Y:S01]  /*41e90*/  ISETP.GE.AND P0, PT, R48, UR10, PT ;  /* 0x0000000a30007c0c */ /* 0x000fe2000bf06270 */
[----:B----4-:R-:W-:Y:S01]  /*41ea0*/  IMAD R37, R60, UR4, RZ ;  /* 0x000000043c257c24 */ /* 0x010fe2000f8e02ff */
[----:B------:R-:W1:Y:S01]  /*41eb0*/  LDCU.64 UR4, c[0x0][0x398] ;  /* 0x00007300ff0477ac */ /* 0x000e620008000a00 */
[----:B--2---:R-:W-:Y:S01]  /*41ec0*/  IMAD R40, R49, UR22, RZ ;  /* 0x0000001631287c24 */ /* 0x004fe2000f8e02ff */
[----:B------:R-:W-:-:S02]  /*41ed0*/  IADD3 R36, P4, PT, R0, UR8, RZ ;  /* 0x0000000800247c10 */ /* 0x000fc4000ff9e0ff */
[----:B------:R-:W-:Y:S02]  /*41ee0*/  ISETP.LT.AND P0, PT, R49, UR27, !P0 ;  /* 0x0000001b31007c0c */ /* 0x000fe4000c701270 */
[----:B------:R-:W-:Y:S02]  /*41ef0*/  LEA.HI.X.SX32 R0, R0, UR9, 0x1, P4 ;  /* 0x0000000900007c11 */ /* 0x000fe4000a0f0eff */
[----:B---3--:R-:W-:Y:S01]  /*41f00*/  PRMT R28, R45, 0x5410, R38 ;  /* 0x000054102d1c7816 */ /* 0x008fe20000000026 */
[----:B------:R-:W-:Y:S01]  /*41f10*/  NOP ;  /* 0x0000000000007918 */ /* 0x000fe20000000000 */
[----:B------:R-:W-:Y:S02]  /*41f20*/  IADD3 R3, P4, PT, R37, UR8, RZ ;  /* 0x0000000825037c10 */ /* 0x000fe4000ff9e0ff */
[----:B------:R-:W-:Y:S02]  /*41f30*/  SHF.R.S32.HI R41, RZ, 0x1f, R40 ;  /* 0x0000001fff297819 */ /* 0x000fe40000011428 */
[----:B------:R-:W-:-:S02]  /*41f40*/  IADD3 R38, P5, PT, R40, R36, RZ ;  /* 0x0000002428267210 */ /* 0x000fc40007fbe0ff */
[----:B------:R-:W-:Y:S01]  /*41f50*/  LEA.HI.X.SX32 R37, R37, UR9, 0x1, P4 ;  /* 0x0000000925257c11 */ /* 0x000fe2000a0f0eff */
[----:B------:R-:W2:Y:S01]  /*41f60*/  LDCU.64 UR8, c[0x0][0x398] ;  /* 0x00007300ff0877ac */ /* 0x000ea20008000a00 */
[----:B------:R-:W-:Y:S01]  /*41f70*/  ISETP.GE.AND P4, PT, R60, UR6, PT ;  /* 0x000000063c007c0c */ /* 0x000fe2000bf86270 */
[----:B------:R-:W-:Y:S01]  /*41f80*/  IMAD.X R39, R41, 0x1, R0, P5 ;  /* 0x0000000129277824 */ /* 0x000fe200028e0600 */
[----:B------:R3:W-:Y:S01]  /*41f90*/  STSM.16.M88.4 [R2], R28 ;  /* 0x0000001c02007844 */ /* 0x0007e20000000200 */
[----:B------:R-:W-:Y:S01]  /*41fa0*/  NOP ;  /* 0x0000000000007918 */ /* 0x000fe20000000000 */
[C---:B------:R-:W-:Y:S02]  /*41fb0*/  ISETP.LT.AND P4, PT, R49.reuse, UR29, !P4 ;  /* 0x0000001d31007c0c */ /* 0x040fe4000e781270 */
[----:B------:R4:W-:Y:S01]  /*41fc0*/  @P0 STG.E.U8 desc[UR42][R38.64], R43 ;  /* 0x0000002b26000986 */ /* 0x0009e2000c10112a */
[----:B------:R-:W0:Y:S01]  /*41fd0*/  LDCU.64 UR6, c[0x0][0x398] ;  /* 0x00007300ff0677ac */ /* 0x000e220008000a00 */
[----:B------:R-:W-:Y:S01]  /*41fe0*/  VIADD R42, R40, UR22 ;  /* 0x00000016282a7c36 */ /* 0x000fe20008000000 */
[----:B-1----:R-:W-:Y:S01]  /*41ff0*/  ISETP.LT.AND P5, PT, R48, UR4, !P2 ;  /* 0x0000000430007c0c */ /* 0x002fe2000d7a1270 */
[C---:B------:R-:W-:Y:S01]  /*42000*/  VIADD R45, R49.reuse, 0x4 ;  /* 0x00000004312d7836 */ /* 0x040fe20000000000 */
[----:B------:R-:W1:Y:S01]  /*42010*/  LDCU UR4, c[0x0][0x39c] ;  /* 0x00007380ff0477ac */ /* 0x000e620008000800 */
[----:B---3--:R-:W-:Y:S01]  /*42020*/  IADD3 R30, P0, PT, R40, R3, RZ ;  /* 0x00000003281e7210 */ /* 0x008fe20007f1e0ff */
[----:B------:R-:W-:Y:S01]  /*42030*/  VIADD R28, R49, 0x3 ;  /* 0x00000003311c7836 */ /* 0x000fe20000000000 */
[----:B----4-:R-:W-:-:S03]  /*42040*/  PRMT R39, R8, 0x7771, RZ ;  /* 0x0000777108277816 */ /* 0x010fc600000000ff */
[----:B------:R-:W-:Y:S01]  /*42050*/  IMAD.X R31, R41, 0x1, R37, P0 ;  /* 0x00000001291f7824 */ /* 0x000fe200000e0625 */
[----:B------:R-:W-:Y:S02]  /*42060*/  SHF.R.S32.HI R29, RZ, 0x1f, R42 ;  /* 0x0000001fff1d7819 */ /* 0x000fe4000001142a */
[----:B------:R-:W-:Y:S02]  /*42070*/  IADD3 R40, P6, PT, R42, R36, RZ ;  /* 0x000000242a287210 */ /* 0x000fe40007fde0ff */
[----:B------:R-:W-:Y:S01]  /*42080*/  @P4 STG.E.U8 desc[UR42][R30.64], R39 ;  /* 0x000000271e004986 */ /* 0x000fe2000c10112a */
[----:B------:R-:W-:Y:S01]  /*42090*/  ISETP.GE.AND P0, PT, R28, UR11, PT ;  /* 0x0000000b1c007c0c */ /* 0x000fe2000bf06270 */
[----:B------:R-:W3:Y:S01]  /*420a0*/  LDCU.64 UR10, c[0x0][0x398] ;  /* 0x00007300ff0a77ac */ /* 0x000ee20008000a00 */
[----:B--2---:R-:W-:Y:S01]  /*420b0*/  ISETP.LT.AND P4, PT, R60, UR8, !P2 ;  /* 0x000000083c007c0c */ /* 0x004fe2000d781270 */
[----:B------:R-:W-:Y:S01]  /*420c0*/  IMAD.X R41, R29, 0x1, R0, P6 ;  /* 0x000000011d297824 */ /* 0x000fe200030e0600 */
[----:B------:R-:W-:-:S02]  /*420d0*/  IADD3 R28, P2, PT, R42, R3, RZ ;  /* 0x000000032a1c7210 */ /* 0x000fc40007f5e0ff */
[----:B------:R-:W-:Y:S01]  /*420e0*/  PRMT R43, R8, 0x7772, RZ ;  /* 0x00007772082b7816 */ /* 0x000fe200000000ff */
[----:B------:R-:W-:Y:S01]  /*420f0*/  VIADD R42, R42, UR22 ;  /* 0x000000162a2a7c36 */ /* 0x000fe20008000000 */
[----:B------:R-:W2:Y:S01]  /*42100*/  LDCU UR8, c[0x0][0x398] ;  /* 0x00007300ff0877ac */ /* 0x000ea20008000800 */
[----:B------:R-:W-:Y:S01]  /*42110*/  IMAD.X R29, R29, 0x1, R37, P2 ;  /* 0x000000011d1d7824 */ /* 0x000fe200010e0625 */
[----:B------:R-:W-:Y:S01]  /*42120*/  ISETP.GE.AND P2, PT, R45, UR14, PT ;  /* 0x0000000e2d007c0c */ /* 0x000fe2000bf46270 */
[----:B------:R4:W-:Y:S01]  /*42130*/  @P5 STG.E.U8 desc[UR42][R40.64], R43 ;  /* 0x0000002b28005986 */ /* 0x0009e2000c10112a */
[----:B0-----:R-:W-:Y:S01]  /*42140*/  ISETP.LT.AND P5, PT, R48, UR6, !P3 ;  /* 0x0000000630007c0c */ /* 0x001fe2000dfa1270 */
[----:B------:R-:W0:Y:S01]  /*42150*/  LDCU.64 UR14, c[0x0][0x398] ;  /* 0x00007300ff0e77ac */ /* 0x000e220008000a00 */
[----:B------:R-:W-:Y:S02]  /*42160*/  PRMT R45, R8, 0x7773, RZ ;  /* 0x00007773082d7816 */ /* 0x000fe400000000ff */
[----:B------:R-:W-:Y:S01]  /*42170*/  SHF.R.S32.HI R44, RZ, 0x1f, R42 ;  /* 0x0000001fff2c7819 */ /* 0x000fe2000001142a */
[----:B------:R-:W0:Y:S01]  /*42180*/  LDCU UR6, c[0x0][0x39c] ;  /* 0x00007380ff0677ac */ /* 0x000e220008000800 */
[----:B------:R-:W-:Y:S01]  /*42190*/  IADD3 R38, P6, PT, R42, R36, RZ ;  /* 0x000000242a267210 */ /* 0x000fe20007fde0ff */
[----:B------:R0:W-:Y:S01]  /*421a0*/  @P4 STG.E.U8 desc[UR42][R28.64], R45 ;  /* 0x0000002d1c004986 */ /* 0x0001e2000c10112a */
[----:B------:R-:W-:-:S02]  /*421b0*/  ISETP.LT.AND P4, PT, R60, UR12, !P3 ;  /* 0x0000000c3c007c0c */ /* 0x000fc4000df81270 */
[----:B----4-:R-:W-:Y:S01]  /*421c0*/  PRMT R43, R9, 0x7770, RZ ;  /* 0x00007770092b7816 */ /* 0x010fe200000000ff */
[----:B------:R-:W-:Y:S01]  /*421d0*/  IMAD.X R39, R44, 0x1, R0, P6 ;  /* 0x000000012c277824 */ /* 0x000fe200030e0600 */
[C---:B------:R-:W-:Y:S01]  /*421e0*/  IADD3 R30, P3, PT, R42.reuse, R3, RZ ;  /* 0x000000032a1e7210 */ /* 0x040fe20007f7e0ff */
[----:B------:R-:W-:Y:S01]  /*421f0*/  VIADD R42, R42, UR22 ;  /* 0x000000162a2a7c36 */ /* 0x000fe20008000000 */
[----:B------:R-:W4:Y:S02]  /*42200*/  LDCU UR12, c[0x0][0x398] ;  /* 0x00007300ff0c77ac */ /* 0x000f240008000800 */
[----:B------:R1:W-:Y:S01]  /*42210*/  @P5 STG.E.U8 desc[UR42][R38.64], R43 ;  /* 0x0000002b26005986 */ /* 0x0003e2000c10112a */
[----:B---3--:R-:W-:Y:S01]  /*42220*/  ISETP.LT.AND P5, PT, R48, UR10, !P0 ;  /* 0x0000000a30007c0c */ /* 0x008fe2000c7a1270 */
[----:B------:R-:W-:Y:S01]  /*42230*/  IMAD.X R31, R44, 0x1, R37, P3 ;  /* 0x000000012c1f7824 */ /* 0x000fe200018e0625 */
[----:B------:R-:W-:Y:S01]  /*42240*/  SHF.R.S32.HI R44, RZ, 0x1f, R42 ;  /* 0x0000001fff2c7819 */ /* 0x000fe2000001142a */
[C---:B------:R-:W-:Y:S01]  /*42250*/  VIADD R8, R49.reuse, 0x5 ;  /* 0x0000000531087836 */ /* 0x040fe20000000000 */
[----:B------:R-:W-:Y:S01]  /*42260*/  IADD3 R40, P6, PT, R42, R36, RZ ;  /* 0x000000242a287210 */ /* 0x000fe20007fde0ff */
[----:B0-----:R-:W-:Y:S01]  /*42270*/  VIADD R45, R49, 0x6 ;  /* 0x00000006312d7836 */ /* 0x001fe20000000000 */
[----:B------:R-:W0:Y:S01]  /*42280*/  LDCU UR10, c[0x0][0x398] ;  /* 0x00007300ff0a77ac */ /* 0x000e220008000800 */
[----:B-1----:R-:W-:-:S02]  /*42290*/  PRMT R43, R9, 0x7771, RZ ;  /* 0x00007771092b7816 */ /* 0x002fc400000000ff */
[----:B------:R-:W-:Y:S01]  /*422a0*/  IMAD.X R41, R44, 0x1, R0, P6 ;  /* 0x000000012c297824 */ /* 0x000fe200030e0600 */
[----:B------:R-:W-:Y:S01]  /*422b0*/  ISETP.GE.AND P3, PT, R8, UR4, PT ;  /* 0x0000000408007c0c */ /* 0x000fe2000bf66270 */
[----:B------:R-:W1:Y:S01]  /*422c0*/  LDCU UR4, c[0x0][0x39c] ;  /* 0x00007380ff0477ac */ /* 0x000e620008000800 */
[----:B------:R3:W-:Y:S01]  /*422d0*/  @P4 STG.E.U8 desc[UR42][R30.64], R43 ;  /* 0x0000002b1e004986 */ /* 0x0007e2000c10112a */
[----:B------:R-:W-:Y:S02]  /*422e0*/  ISETP.LT.AND P4, PT, R60, UR16, !P0 ;  /* 0x000000103c007c0c */ /* 0x000fe4000c781270 */
[C---:B------:R-:W-:Y:S02]  /*422f0*/  PRMT R39, R9.reuse, 0x7772, RZ ;  /* 0x0000777209277816 */ /* 0x040fe400000000ff */
[C---:B------:R-:W-:Y:S01]  /*42300*/  IADD3 R28, P0, PT, R42.reuse, R3, RZ ;  /* 0x000000032a1c7210 */ /* 0x040fe20007f1e0ff */
[----:B------:R-:W-:Y:S02]  /*42310*/  VIADD R38, R42, UR22 ;  /* 0x000000162a267c36 */ /* 0x000fe40008000000 */
[----:B------:R0:W-:Y:S01]  /*42320*/  @P5 STG.E.U8 desc[UR42][R40.64], R39 ;  /* 0x0000002728005986 */ /* 0x0001e2000c10112a */
[----:B------:R-:W-:Y:S01]  /*42330*/  ISETP.LT.AND P5, PT, R48, UR14, !P2 ;  /* 0x0000000e30007c0c */ /* 0x000fe2000d7a1270 */
[----:B------:R-:W-:Y:S01]  /*42340*/  IMAD.X R29, R44, 0x1, R37, P0 ;  /* 0x000000012c1d7824 */ /* 0x000fe200000e0625 */
[----:B---3--:R-:W-:-:S02]  /*42350*/  PRMT R43, R9, 0x7773, RZ ;  /* 0x00007773092b7816 */ /* 0x008fc400000000ff */
[----:B------:R-:W-:Y:S02]  /*42360*/  SHF.R.S32.HI R42, RZ, 0x1f, R38 ;  /* 0x0000001fff2a7819 */ /* 0x000fe40000011426 */
[----:B------:R-:W-:Y:S01]  /*42370*/  IADD3 R8, P6, PT, R38, R36, RZ ;  /* 0x0000002426087210 */ /* 0x000fe20007fde0ff */
[----:B------:R3:W-:Y:S01]  /*42380*/  @P4 STG.E.U8 desc[UR42][R28.64], R43 ;  /* 0x0000002b1c004986 */ /* 0x0007e2000c10112a */
[----:B------:R-:W-:Y:S02]  /*42390*/  ISETP.LT.AND P4, PT, R60, UR20, !P2 ;  /* 0x000000143c007c0c */ /* 0x000fe4000d781270 */
[----:B0-----:R-:W-:Y:S01]  /*423a0*/  PRMT R41, R10, 0x7770, RZ ;  /* 0x000077700a297816 */ /* 0x001fe200000000ff */
[----:B------:R-:W-:Y:S01]  /*423b0*/  IMAD.X R9, R42, 0x1, R0, P6 ;  /* 0x000000012a097824 */ /* 0x000fe200030e0600 */
[C---:B------:R-:W-:Y:S01]  /*423c0*/  IADD3 R30, P2, PT, R38.reuse, R3, RZ ;  /* 0x00000003261e7210 */ /* 0x040fe20007f5e0ff */
[----:B------:R-:W-:Y:S01]  /*423d0*/  VIADD R40, R38, UR22 ;  /* 0x0000001626287c36 */ /* 0x000fe20008000000 */
[----:B-1----:R-:W-:Y:S01]  /*423e0*/  ISETP.GE.AND P0, PT, R45, UR4, PT ;  /* 0x000000042d007c0c */ /* 0x002fe2000bf06270 */
[----:B------:R-:W0:Y:S01]  /*423f0*/  LDCU UR4, c[0x0][0x39c] ;  /* 0x00007380ff0477ac */ /* 0x000e220008000800 */
[----:B------:R1:W-:Y:S01]  /*42400*/  @P5 STG.E.U8 desc[UR42][R8.64], R41 ;  /* 0x0000002908005986 */ /* 0x0003e2000c10112a */
[----:B------:R-:W-:Y:S01]  /*42410*/  ISETP.LT.AND P5, PT, R48, UR18, !P3 ;  /* 0x0000001230007c0c */ /* 0x000fe2000dfa1270 */
[----:B------:R-:W-:Y:S01]  /*42420*/  IMAD.X R31, R42, 0x1, R37, P2 ;  /* 0x000000012a1f7824 */ /* 0x000fe200010e0625 */
[----:B------:R-:W-:-:S02]  /*42430*/  PRMT R45, R10, 0x7771, RZ ;  /* 0x000077710a2d7816 */ /* 0x000fc400000000ff */
[----:B------:R-:W-:Y:S02]  /*42440*/  SHF.R.S32.HI R44, RZ, 0x1f, R40 ;  /* 0x0000001fff2c7819 */ /* 0x000fe40000011428 */
[----:B------:R-:W-:Y:S01]  /*42450*/  IADD3 R38, P6, PT, R40, R36, RZ ;  /* 0x0000002428267210 */ /* 0x000fe20007fde0ff */
[----:B------:R-:W-:Y:S01]  /*42460*/  @P4 STG.E.U8 desc[UR42][R30.64], R45 ;  /* 0x0000002d1e004986 */ /* 0x000fe2000c10112a */
[----:B------:R-:W-:Y:S02]  /*42470*/  ISETP.LT.AND P4, PT, R60, UR24, !P3 ;  /* 0x000000183c007c0c */ /* 0x000fe4000df81270 */
[----:B---3--:R-:W-:Y:S01]  /*42480*/  PRMT R43, R10, 0x7772, RZ ;  /* 0x000077720a2b7816 */ /* 0x008fe200000000ff */
[----:B------:R-:W-:Y:S01]  /*42490*/  IMAD.X R39, R44, 0x1, R0, P6 ;  /* 0x000000012c277824 */ /* 0x000fe200030e0600 */
[----:B-1----:R-:W-:Y:S01]  /*424a0*/  IADD3 R8, P3, PT, R40, R3, RZ ;  /* 0x0000000328087210 */ /* 0x002fe20007f7e0ff */
[----:B------:R-:W-:-:S03]  /*424b0*/  VIADD R46, R49, 0x7 ;  /* 0x00000007312e7836 */ /* 0x000fc60000000000 */
[----:B------:R1:W-:Y:S01]  /*424c0*/  @P5 STG.E.U8 desc[UR42][R38.64], R43 ;  /* 0x0000002b26005986 */ /* 0x0003e2000c10112a */
[----:B------:R-:W-:Y:S01]  /*424d0*/  IMAD.X R9, R44, 0x1, R37, P3 ;  /* 0x000000012c097824 */ /* 0x000fe200018e0625 */
[----:B------:R-:W-:Y:S01]  /*424e0*/  ISETP.GE.AND P2, PT, R46, UR6, PT ;  /* 0x000000062e007c0c */ /* 0x000fe2000bf46270 */
[----:B------:R-:W3:Y:S01]  /*424f0*/  LDCU UR6, c[0x0][0x39c] ;  /* 0x00007380ff0677ac */ /* 0x000ee20008000800 */
[----:B------:R-:W-:Y:S02]  /*42500*/  VIADD R41, R40, UR22 ;  /* 0x0000001628297c36 */ /* 0x000fe40008000000 */
[----:B------:R-:W-:Y:S01]  /*42510*/  VIADD R29, R49, 0x8 ;  /* 0x00000008311d7836 */ /* 0x000fe20000000000 */
[----:B------:R-:W-:Y:S02]  /*42520*/  ISETP.LT.AND P5, PT, R48, UR26, !P0 ;  /* 0x0000001a30007c0c */ /* 0x000fe4000c7a1270 */
[----:B-1----:R-:W-:Y:S02]  /*42530*/  PRMT R43, R10, 0x7773, RZ ;  /* 0x000077730a2b7816 */ /* 0x002fe400000000ff */
[----:B------:R-:W-:-:S03]  /*42540*/  SHF.R.S32.HI R40, RZ, 0x1f, R41 ;  /* 0x0000001fff287819 */ /* 0x000fc60000011429 */
[----:B------:R1:W-:Y:S01]  /*42550*/  @P4 STG.E.U8 desc[UR42][R8.64], R43 ;  /* 0x0000002b08004986 */ /* 0x0003e2000c10112a */
[----:B------:R-:W-:Y:S02]  /*42560*/  ISETP.LT.AND P4, PT, R60, UR28, !P0 ;  /* 0x0000001c3c007c0c */ /* 0x000fe4000c781270 */
[----:B------:R-:W-:Y:S02]  /*42570*/  IADD3 R28, P6, PT, R41, R36, RZ ;  /* 0x00000024291c7210 */ /* 0x000fe40007fde0ff */
[----:B0-----:R-:W-:Y:S01]  /*42580*/  ISETP.GE.AND P3, PT, R29, UR4, PT ;  /* 0x000000041d007c0c */ /* 0x001fe2000bf66270 */
[----:B------:R-:W0:Y:S01]  /*42590*/  LDCU UR4, c[0x0][0x39c] ;  /* 0x00007380ff0477ac */ /* 0x000e220008000800 */
[----:B------:R-:W-:Y:S01]  /*425a0*/  IADD3 R30, P0, PT, R41, R3, RZ ;  /* 0x00000003291e7210 */ /* 0x000fe20007f1e0ff */
[----:B------:R-:W-:Y:S01]  /*425b0*/  IMAD.X R29, R40, 0x1, R0, P6 ;  /* 0x00000001281d7824 */ /* 0x000fe200030e0600 */
[----:B------:R-:W-:Y:S01]  /*425c0*/  PRMT R39, R11, 0x7770, RZ ;  /* 0x000077700b277816 */ /* 0x000fe200000000ff */
[----:B------:R-:W-:-:S02]  /*425d0*/  VIADD R38, R49, 0x9 ;  /* 0x0000000931267836 */ /* 0x000fc40000000000 */
[----:B------:R-:W-:Y:S01]  /*425e0*/  IMAD.X R31, R40, 0x1, R37, P0 ;  /* 0x00000001281f7824 */ /* 0x000fe200000e0625 */
[----:B-1----:R-:W-:Y:S01]  /*425f0*/  PRMT R43, R11, 0x7771, RZ ;  /* 0x000077710b2b7816 */ /* 0x002fe200000000ff */
[----:B------:R-:W-:Y:S01]  /*42600*/  VIADD R41, R41, UR22 ;  /* 0x0000001629297c36 */ /* 0x000fe20008000000 */
[----:B------:R1:W-:Y:S01]  /*42610*/  @P5 STG.E.U8 desc[UR42][R28.64], R39 ;  /* 0x000000271c005986 */ /* 0x0003e2000c10112a */
[----:B--2---:R-:W-:Y:S01]  /*42620*/  ISETP.LT.AND P5, PT, R48, UR8, !P2 ;  /* 0x0000000830007c0c */ /* 0x004fe2000d7a1270 */
[----:B------:R-:W-:Y:S01]  /*42630*/  VIADD R40, R49, 0xa ;  /* 0x0000000a31287836 */ /* 0x000fe20000000000 */
[----:B---3--:R-:W-:Y:S01]  /*42640*/  ISETP.GE.AND P0, PT, R38, UR6, PT ;  /* 0x0000000626007c0c */ /* 0x008fe2000bf06270 */
[----:B------:R2:W-:Y:S01]  /*42650*/  @P4 STG.E.U8 desc[UR42][R30.64], R43 ;  /* 0x0000002b1e004986 */ /* 0x0005e2000c10112a */
[----:B------:R-:W-:Y:S01]  /*42660*/  ISETP.LT.AND P4, PT, R60, UR10, !P2 ;  /* 0x0000000a3c007c0c */ /* 0x000fe2000d781270 */
[----:B------:R-:W3:Y:S01]  /*42670*/  LDCU UR6, c[0x0][0x398] ;  /* 0x00007300ff0677ac */ /* 0x000ee20008000800 */
[----:B------:R-:W-:-:S02]  /*42680*/  SHF.R.S32.HI R10, RZ, 0x1f, R41 ;  /* 0x0000001fff0a7819 */ /* 0x000fc40000011429 */
[C---:B------:R-:W-:Y:S01]  /*42690*/  IADD3 R8, P6, PT, R41.reuse, R36, RZ ;  /* 0x0000002429087210 */ /* 0x040fe20007fde0ff */
[----:B------:R-:W3:Y:S01]  /*426a0*/  LDCU UR8, c[0x0][0x398] ;  /* 0x00007300ff0877ac */ /* 0x000ee20008000800 */
[----:B-1----:R-:W-:-:S03]  /*426b0*/  IADD3 R28, P2, PT, R41, R3, RZ ;  /* 0x00000003291c7210 */ /* 0x002fc60007f5e0ff */
[C---:B------:R-:W-:Y:S01]  /*426c0*/  IMAD.X R9, R10.reuse, 0x1, R0, P6 ;  /* 0x000000010a097824 */ /* 0x040fe200030e0600 */
[----:B------:R-:W-:Y:S01]  /*426d0*/  PRMT R39, R11, 0x7772, RZ ;  /* 0x000077720b277816 */ /* 0x000fe200000000ff */
[----:B------:R-:W1:Y:S01]  /*426e0*/  LDCU UR10, c[0x0][0x398] ;  /* 0x00007300ff0a77ac */ /* 0x000e620008000800 */
[----:B------:R-:W-:Y:S01]  /*426f0*/  IMAD.X R29, R10, 0x1, R37, P2 ;  /* 0x000000010a1d7824 */ /* 0x000fe200010e0625 */
[----:B0-----:R-:W-:Y:S01]  /*42700*/  ISETP.GE.AND P2, PT, R40, UR4, PT ;  /* 0x0000000428007c0c */ /* 0x001fe2000bf46270 */
[----:B------:R-:W0:Y:S01]  /*42710*/  LDCU UR4, c[0x0][0x39c] ;  /* 0x00007380ff0477ac */ /* 0x000e220008000800 */
[----:B------:R3:W-:Y:S01]  /*42720*/  @P5 STG.E.U8 desc[UR42][R8.64], R39 ;  /* 0x0000002708005986 */ /* 0x0007e2000c10112a */
[----:B------:R-:W-:Y:S01]  /*42730*/  VIADD R41, R41, UR22 ;  /* 0x0000001629297c36 */ /* 0x000fe20008000000 */
[----:B----4-:R-:W-:Y:S01]  /*42740*/  ISETP.LT.AND P5, PT, R48, UR12, !P3 ;  /* 0x0000000c30007c0c */ /* 0x010fe2000dfa1270 */
[----:B--2---:R-:W-:Y:S01]  /*42750*/  VIADD R31, R49, 0xb ;  /* 0x0000000b311f7836 */ /* 0x004fe20000000000 */
[----:B------:R-:W-:Y:S01]  /*42760*/  PRMT R43, R24, 0x7770, RZ ;  /* 0x00007770182b7816 */ /* 0x000fe200000000ff */
[----:B------:R-:W2:Y:S01]  /*42770*/  LDCU UR12, c[0x0][0x398] ;  /* 0x00007300ff0c77ac */ /* 0x000ea20008000800 */
[----:B---3--:R-:W-:-:S02]  /*42780*/  PRMT R39, R11, 0x7773, RZ ;  /* 0x000077730b277816 */ /* 0x008fc400000000ff */
[----:B------:R-:W-:-:S03]  /*42790*/  SHF.R.S32.HI R38, RZ, 0x1f, R41 ;  /* 0x0000001fff267819 */ /* 0x000fc60000011429 */
[----:B------:R3:W-:Y:S01]  /*427a0*/  @P4 STG.E.U8 desc[UR42][R28.64], R39 ;  /* 0x000000271c004986 */ /* 0x0007e2000c10112a */
[----:B------:R-:W-:Y:S01]  /*427b0*/  ISETP.LT.AND P4, PT, R60, UR6, !P3 ;  /* 0x000000063c007c0c */ /* 0x000fe2000df81270 */
[----:B------:R-:W4:Y:S01]  /*427c0*/  LDCU UR6, c[0x0][0x398] ;  /* 0x00007300ff0677ac */ /* 0x000f220008000800 */
[C---:B------:R-:W-:Y:S02]  /*427d0*/  IADD3 R8, P3, PT, R41.reuse, R3, RZ ;  /* 0x0000000329087210 */ /* 0x040fe40007f7e0ff */
[----:B------:R-:W-:-:S03]  /*427e0*/  IADD3 R10, P6, PT, R41, R36, RZ ;  /* 0x00000024290a7210 */ /* 0x000fc60007fde0ff */
[C---:B------:R-:W-:Y:S01]  /*427f0*/  IMAD.X R9, R38.reuse, 0x1, R37, P3 ;  /* 0x0000000126097824 */ /* 0x040fe200018e0625 */
[----:B0-----:R-:W-:Y:S01]  /*42800*/  ISETP.GE.AND P3, PT, R31, UR4, PT ;  /* 0x000000041f007c0c */ /* 0x001fe2000bf66270 */
[----:B------:R-:W-:Y:S01]  /*42810*/  IMAD.X R11, R38, 0x1, R0, P6 ;  /* 0x00000001260b7824 */ /* 0x000fe200030e0600 */
[----:B------:R-:W0:Y:S01]  /*42820*/  LDCU UR4, c[0x0][0x39c] ;  /* 0x00007380ff0477ac */ /* 0x000e220008000800 */
[----:B------:R-:W-:-:S03]  /*42830*/  VIADD R41, R41, UR22 ;  /* 0x0000001629297c36 */ /* 0x000fc60008000000 */
[----:B------:R1:W-:Y:S01]  /*42840*/  @P5 STG.E.U8 desc[UR42][R10.64], R43 ;  /* 0x0000002b0a005986 */ /* 0x0003e2000c10112a */
[----:B------:R-:W-:Y:S01]  /*42850*/  ISETP.LT.AND P5, PT, R48, UR8, !P0 ;  /* 0x0000000830007c0c */ /* 0x000fe2000c7a1270 */
[----:B---3--:R-:W-:Y:S01]  /*42860*/  VIADD R29, R49, 0xc ;  /* 0x0000000c311d7836 */ /* 0x008fe20000000000 */
[----:B------:R-:W-:Y:S01]  /*42870*/  SHF.R.S32.HI R38, RZ, 0x1f, R41 ;  /* 0x0000001fff267819 */ /* 0x000fe20000011429 */
[----:B------:R-:W3:Y:S01]  /*42880*/  LDCU UR8, c[0x0][0x398] ;  /* 0x00007300ff0877ac */ /* 0x000ee20008000800 */
[----:B-1----:R-:W-:-:S05]  /*42890*/  PRMT R43, R24, 0x7771, RZ ;  /* 0x00007771182b7816 */ /* 0x002fca00000000ff */
[----:B------:R1:W-:Y:S01]  /*428a0*/  @P4 STG.E.U8 desc[UR42][R8.64], R43 ;  /* 0x0000002b08004986 */ /* 0x0003e2000c10112a */
[----:B------:R-:W-:Y:S01]  /*428b0*/  ISETP.LT.AND P4, PT, R60, UR10, !P0 ;  /* 0x0000000a3c007c0c */ /* 0x000fe2000c781270 */
[----:B------:R-:W3:Y:S01]  /*428c0*/  LDCU UR10, c[0x0][0x398] ;  /* 0x00007300ff0a77ac */ /* 0x000ee20008000800 */
[C---:B------:R-:W-:Y:S02]  /*428d0*/  IADD3 R10, P0, PT, R41.reuse, R3, RZ ;  /* 0x00000003290a7210 */ /* 0x040fe40007f1e0ff */
[----:B------:R-:W-:-:S03]  /*428e0*/  IADD3 R30, P6, PT, R41, R36, RZ ;  /* 0x00000024291e7210 */ /* 0x000fc60007fde0ff */
[C---:B------:R-:W-:Y:S01]  /*428f0*/  IMAD.X R11, R38.reuse, 0x1, R37, P0 ;  /* 0x00000001260b7824 */ /* 0x040fe200000e0625 */
[----:B0-----:R-:W-:Y:S01]  /*42900*/  ISETP.GE.AND P0, PT, R29, UR4, PT ;  /* 0x000000041d007c0c */ /* 0x001fe2000bf06270 */
[----:B------:R-:W0:Y:S01]  /*42910*/  LDCU UR4, c[0x0][0x39c] ;  /* 0x00007380ff0477ac */ /* 0x000e220008000800 */
[----:B------:R-:W-:Y:S01]  /*42920*/  IMAD.X R31, R38, 0x1, R0, P6 ;  /* 0x00000001261f7824 */ /* 0x000fe200030e0600 */
[C---:B------:R-:W-:Y:S02]  /*42930*/  PRMT R39, R24.reuse, 0x7772, RZ ;  /* 0x0000777218277816 */ /* 0x040fe400000000ff */
[----:B-1----:R-:W-:Y:S01]  /*42940*/  PRMT R43, R24, 0x7773, RZ ;  /* 0x00007773182b7816 */ /* 0x002fe200000000ff */
[----:B------:R-:W-:Y:S02]  /*42950*/  VIADD R41, R41, UR22 ;  /* 0x0000001629297c36 */ /* 0x000fe40008000000 */
[----:B------:R1:W-:Y:S01]  /*42960*/  @P5 STG.E.U8 desc[UR42][R30.64], R39 ;  /* 0x000000271e005986 */ /* 0x0003e2000c10112a */
[----:B--2---:R-:W-:Y:S01]  /*42970*/  ISETP.LT.AND P5, PT, R48, UR12, !P2 ;  /* 0x0000000c30007c0c */ /* 0x004fe2000d7a1270 */
[----:B------:R-:W2:Y:S02]  /*42980*/  LDCU UR12, c[0x0][0x398] ;  /* 0x00007300ff0c77ac */ /* 0x000ea40008000800 */
[----:B------:R-:W-:Y:S01]  /*42990*/  @P4 STG.E.U8 desc[UR42][R10.64], R43 ;  /* 0x0000002b0a004986 */ /* 0x000fe2000c10112a */
[----:B----4-:R-:W-:Y:S01]  /*429a0*/  ISETP.LT.AND P4, PT, R60, UR6, !P2 ;  /* 0x000000063c007c0c */ /* 0x010fe2000d781270 */
[----:B------:R-:W4:Y:S01]  /*429b0*/  LDCU UR6, c[0x0][0x398] ;  /* 0x00007300ff0677ac */ /* 0x000f220008000800 */
[----:B------:R-:W-:-:S02]  /*429c0*/  SHF.R.S32.HI R38, RZ, 0x1f, R41 ;  /* 0x0000001fff267819 */ /* 0x000fc40000011429 */
[C---:B------:R-:W-:Y:S02]  /*429d0*/  IADD3 R8, P2, PT, R41.reuse, R3, RZ ;  /* 0x0000000329087210 */ /* 0x040fe40007f5e0ff */
[----:B------:R-:W-:Y:S01]  /*429e0*/  IADD3 R28, P6, PT, R41, R36, RZ ;  /* 0x00000024291c7210 */ /* 0x000fe20007fde0ff */
[----:B-1----:R-:W-:Y:S01]  /*429f0*/  VIADD R31, R49, 0xd ;  /* 0x0000000d311f7836 */ /* 0x002fe20000000000 */
[----:B------:R-:W-:Y:S01]  /*42a00*/  PRMT R39, R25, 0x7770, RZ ;  /* 0x0000777019277816 */ /* 0x000fe200000000ff */
[C---:B------:R-:W-:Y:S02]  /*42a10*/  IMAD.X R9, R38.reuse, 0x1, R37, P2 ;  /* 0x0000000126097824 */ /* 0x040fe400010e0625 */
[----:B------:R-:W-:Y:S01]  /*42a20*/  IMAD.X R29, R38, 0x1, R0, P6 ;  /* 0x00000001261d7824 */ /* 0x000fe200030e0600 */
[----:B0-----:R-:W-:Y:S01]  /*42a30*/  ISETP.GE.AND P2, PT, R31, UR4, PT ;  /* 0x000000041f007c0c */ /* 0x001fe2000bf46270 */
[----:B------:R-:W0:Y:S03]  /*42a40*/  LDCU UR4, c[0x0][0x39c] ;  /* 0x00007380ff0477ac */ /* 0x000e260008000800 */
[----:B------:R1:W-:Y:S01]  /*42a50*/  @P5 STG.E.U8 desc[UR42][R28.64], R39 ;  /* 0x000000271c005986 */ /* 0x0003e2000c10112a */
[----:B------:R-:W-:Y:S01]  /*42a60*/  VIADD R41, R41, UR22 ;  /* 0x0000001629297c36 */ /* 0x000fe20008000000 */
[----:B---3--:R-:W-:Y:S01]  /*42a70*/  ISETP.LT.AND P5, PT, R48, UR8, !P3 ;  /* 0x0000000830007c0c */ /* 0x008fe2000dfa1270 */
[----:B------:R-:W-:Y:S01]  /*42a80*/  VIADD R38, R49, 0xe ;  /* 0x0000000e31267836 */ /* 0x000fe20000000000 */
[----:B------:R-:W3:Y:S01]  /*42a90*/  LDCU UR8, c[0x0][0x398] ;  /* 0x00007300ff0877ac */ /* 0x000ee20008000800 */
[----:B-1----:R-:W-:-:S02]  /*42aa0*/  PRMT R39, R25, 0x7771, RZ ;  /* 0x0000777119277816 */ /* 0x002fc400000000ff */
[----:B------:R-:W-:-:S03]  /*42ab0*/  SHF.R.S32.HI R24, RZ, 0x1f, R41 ;  /* 0x0000001fff187819 */ /* 0x000fc60000011429 */
[----:B------:R1:W-:Y:S01]  /*42ac0*/  @P4 STG.E.U8 desc[UR42][R8.64], R39 ;  /* 0x0000002708004986 */ /* 0x0003e2000c10112a */
[----:B------:R-:W-:Y:S01]  /*42ad0*/  ISETP.LT.AND P4, PT, R60, UR10, !P3 ;  /* 0x0000000a3c007c0c */ /* 0x000fe2000df81270 */
[----:B------:R-:W3:Y:S01]  /*42ae0*/  LDCU UR10, c[0x0][0x398] ;  /* 0x00007300ff0a77ac */ /* 0x000ee20008000800 */
[C---:B------:R-:W-:Y:S02]  /*42af0*/  IADD3 R10, P3, PT, R41.reuse, R3, RZ ;  /* 0x00000003290a7210 */ /* 0x040fe40007f7e0ff */
[----:B------:R-:W-:-:S03]  /*42b00*/  IADD3 R30, P6, PT, R41, R36, RZ ;  /* 0x00000024291e7210 */ /* 0x000fc60007fde0ff */
[----:B------:R-:W-:Y:S01]  /*42b10*/  IMAD.X R11, R24, 0x1, R37, P3 ;  /* 0x00000001180b7824 */ /* 0x000fe200018e0625 */
        /* <DEDUP_REMOVED lines=9> */
[----:B------:R0:W-:Y:S01]  /*42bb0*/  @P4 STG.E.U8 desc[UR42][R10.64], R39 ;  /* 0x000000270a004986 */ /* 0x0001e2000c10112a */
[----:B----4-:R-:W-:Y:S01]  /*42bc0*/  ISETP.LT.AND P4, PT, R60, UR6, !P0 ;  /* 0x000000063c007c0c */ /* 0x010fe2000c781270 */
[----:B------:R-:W4:Y:S01]  /*42bd0*/  LDCU UR6, c[0x0][0x398] ;  /* 0x00007300ff0677ac */ /* 0x000f220008000800 */
[----:B------:R-:W-:-:S02]  /*42be0*/  SHF.R.S32.HI R28, RZ, 0x1f, R41 ;  /* 0x0000001fff1c7819 */ /* 0x000fc40000011429 */
[----:B------:R-:W-:Y:S01]  /*42bf0*/  IADD3 R8, P0, PT, R41, R3, RZ ;  /* 0x0000000329087210 */ /* 0x000fe20007f1e0ff */
[----:B-1----:R-:W-:Y:S01]  /*42c00*/  VIADD R29, R49, 0xf ;  /* 0x0000000f311d7836 */ /* 0x002fe20000000000 */
[----:B------:R-:W-:-:S03]  /*42c10*/  IADD3 R24, P6, PT, R41, R36, RZ ;  /* 0x0000002429187210 */ /* 0x000fc60007fde0ff */
[C---:B------:R-:W-:Y:S01]  /*42c20*/  IMAD.X R9, R28.reuse, 0x1, R37, P0 ;  /* 0x000000011c097824 */ /* 0x040fe200000e0625 */
[----:B0-----:R-:W-:Y:S01]  /*42c30*/  ISETP.GE.AND P0, PT, R29, UR4, PT ;  /* 0x000000041d007c0c */ /* 0x001fe2000bf06270 */
[----:B------:R-:W0:Y:S01]  /*42c40*/  LDCU UR4, c[0x0][0x39c] ;  /* 0x00007380ff0477ac */ /* 0x000e220008000800 */
[----:B------:R-:W-:Y:S01]  /*42c50*/  IMAD.X R25, R28, 0x1, R0, P6 ;  /* 0x000000011c197824 */ /* 0x000fe200030e0600 */
[C---:B------:R-:W-:Y:S02]  /*42c60*/  PRMT R31, R26.reuse, 0x7770, RZ ;  /* 0x000077701a1f7816 */ /* 0x040fe400000000ff */
[----:B------:R-:W-:Y:S01]  /*42c70*/  PRMT R39, R26, 0x7771, RZ ;  /* 0x000077711a277816 */ /* 0x000fe200000000ff */
[----:B------:R-:W-:Y:S02]  /*42c80*/  VIADD R41, R41, UR22 ;  /* 0x0000001629297c36 */ /* 0x000fe40008000000 */
[----:B------:R1:W-:Y:S01]  /*42c90*/  @P5 STG.E.U8 desc[UR42][R24.64], R31 ;  /* 0x0000001f18005986 */ /* 0x0003e2000c10112a */
[----:B---3--:R-:W-:Y:S01]  /*42ca0*/  ISETP.LT.AND P5, PT, R48, UR8, !P2 ;  /* 0x0000000830007c0c */ /* 0x008fe2000d7a1270 */
[----:B------:R-:W3:Y:S02]  /*42cb0*/  LDCU UR8, c[0x0][0x398] ;  /* 0x00007300ff0877ac */ /* 0x000ee40008000800 */
[----:B------:R0:W-:Y:S01]  /*42cc0*/  @P4 STG.E.U8 desc[UR42][R8.64], R39 ;  /* 0x0000002708004986 */ /* 0x0001e2000c10112a */
[----:B------:R-:W-:Y:S01]  /*42cd0*/  ISETP.LT.AND P4, PT, R60, UR10, !P2 ;  /* 0x0000000a3c007c0c */ /* 0x000fe2000d781270 */
[----:B------:R-:W2:Y:S01]  /*42ce0*/  LDCU UR10, c[0x0][0x398] ;  /* 0x00007300ff0a77ac */ /* 0x000ea20008000800 */
        /* <DEDUP_REMOVED lines=31> */
[----:B------:R-:W-:Y:S01]  /*42ee0*/  @P4 STG.E.U8 desc[UR42][R8.64], R39 ;  /* 0x0000002708004986 */ /* 0x000fe2000c10112a */
[----:B------:R-:W-:Y:S01]  /*42ef0*/  ISETP.LT.AND P4, PT, R60, UR10, !P0 ;  /* 0x0000000a3c007c0c */ /* 0x000fe2000c781270 */
[----:B------:R-:W3:Y:S01]  /*42f00*/  LDCU UR10, c[0x0][0x398] ;  /* 0x00007300ff0a77ac */ /* 0x000ee20008000800 */
        /* <DEDUP_REMOVED lines=11> */
[----:B--2---:R-:W-:Y:S01]  /*42fc0*/  ISETP.LT.AND P5, PT, R48, UR12, !P2 ;  /* 0x0000000c30007c0c */ /* 0x004fe2000d7a1270 */
[----:B------:R-:W2:Y:S01]  /*42fd0*/  LDCU UR12, c[0x0][0x398] ;  /* 0x00007300ff0c77ac */ /* 0x000ea20008000800 */
[----:B-1----:R-:W-:Y:S01]  /*42fe0*/  PRMT R29, R27, 0x7773, RZ ;  /* 0x000077731b1d7816 */ /* 0x002fe200000000ff */
[----:B------:R-:W-:Y:S01]  /*42ff0*/  VIADD R27, R49, 0x13 ;  /* 0x00000013311b7836 */ /* 0x000fe20000000000 */
[----:B------:R-:W-:-:S03]  /*43000*/  SHF.R.S32.HI R26, RZ, 0x1f, R41 ;  /* 0x0000001fff1a7819 */ /* 0x000fc60000011429 */
[----:B------:R-:W-:Y:S01]  /*43010*/  @P4 STG.E.U8 desc[UR42][R10.64], R29 ;  /* 0x0000001d0a004986 */ /* 0x000fe2000c10112a */
[----:B----4-:R-:W-:Y:S01]  /*43020*/  ISETP.LT.AND P4, PT, R60, UR6, !P2 ;  /* 0x000000063c007c0c */ /* 0x010fe2000d781270 */
[----:B------:R-:W1:Y:S01]  /*43030*/  LDCU UR6, c[0x0][0x398] ;  /* 0x00007300ff0677ac */ /* 0x000e620008000800 */
[C---:B------:R-:W-:Y:S02]  /*43040*/  IADD3 R8, P2, PT, R41.reuse, R3, RZ ;  /* 0x0000000329087210 */ /* 0x040fe40007f5e0ff */
[----:B------:R-:W-:Y:S02]  /*43050*/  IADD3 R24, P6, PT, R41, R36, RZ ;  /* 0x0000002429187210 */ /* 0x000fe40007fde0ff */
[----:B------:R-:W-:Y:S01]  /*43060*/  PRMT R31, R20, 0x7770, RZ ;  /* 0x00007770141f7816 */ /* 0x000fe200000000ff */
[C---:B------:R-:W-:Y:S01]  /*43070*/  IMAD.X R9, R26.reuse, 0x1, R37, P2 ;  /* 0x000000011a097824 */ /* 0x040fe200010e0625 */
[----:B0-----:R-:W-:Y:S01]  /*43080*/  ISETP.GE.AND P2, PT, R27, UR4, PT ;  /* 0x000000041b007c0c */ /* 0x001fe2000bf46270 */
[----:B------:R-:W-:Y:S01]  /*43090*/  IMAD.X R25, R26, 0x1, R0, P6 ;  /* 0x000000011a197824 */ /* 0x000fe200030e0600 */
[----:B------:R-:W0:Y:S01]  /*430a0*/  LDCU UR4, c[0x0][0x39c] ;  /* 0x00007380ff0477ac */ /* 0x000e220008000800 */
[----:B------:R-:W-:-:S03]  /*430b0*/  VIADD R41, R41, UR22 ;  /* 0x0000001629297c36 */ /* 0x000fc60008000000 */
[----:B------:R4:W-:Y:S01]  /*430c0*/  @P5 STG.E.U8 desc[UR42][R24.64], R31 ;  /* 0x0000001f18005986 */ /* 0x0009e2000c10112a */
[----:B---3--:R-:W-:Y:S01]  /*430d0*/  ISETP.LT.AND P5, PT, R48, UR8, !P3 ;  /* 0x0000000830007c0c */ /* 0x008fe2000dfa1270 */
[----:B------:R-:W3:Y:S01]  /*430e0*/  LDCU UR8, c[0x0][0x398] ;  /* 0x00007300ff0877ac */ /* 0x000ee20008000800 */
[----:B------:R-:W-:Y:S02]  /*430f0*/  SHF.R.S32.HI R28, RZ, 0x1f, R41 ;  /* 0x0000001fff1c7819 */ /* 0x000fe40000011429 */
[----:B----4-:R-:W-:Y:S01]  /*43100*/  PRMT R31, R20, 0x7771, RZ ;  /* 0x00007771141f7816 */ /* 0x010fe200000000ff */
[----:B------:R-:W-:-:S04]  /*43110*/  VIADD R25, R49, 0x14 ;  /* 0x0000001431197836 */ /* 0x000fc80000000000 */
[----:B------:R4:W-:Y:S01]  /*43120*/  @P4 STG.E.U8 desc[UR42][R8.64], R31 ;  /* 0x0000001f08004986 */ /* 0x0009e2000c10112a */
[----:B------:R-:W-:Y:S01]  /*43130*/  ISETP.LT.AND P4, PT, R60, UR10, !P3 ;  /* 0x0000000a3c007c0c */ /* 0x000fe2000df81270 */
[----:B------:R-:W1:Y:S01]  /*43140*/  LDCU UR10, c[0x0][0x398] ;  /* 0x00007300ff0a77ac */ /* 0x000e620008000800 */
[C---:B------:R-:W-:Y:S02]  /*43150*/  IADD3 R10, P3, PT, R41.reuse, R3, RZ ;  /* 0x00000003290a7210 */ /* 0x040fe40007f7e0ff */
[----:B------:R-:W-:-:S03]  /*43160*/  IADD3 R26, P6, PT, R41, R36, RZ ;  /* 0x00000024291a7210 */ /* 0x000fc60007fde0ff */
[C---:B------:R-:W-:Y:S01]  /*43170*/  IMAD.X R11, R28.reuse, 0x1, R37, P3 ;  /* 0x000000011c0b7824 */ /* 0x040fe200018e0625 */
[----:B0-----:R-:W-:Y:S01]  /*43180*/  ISETP.GE.AND P3, PT, R25, UR4, PT ;  /* 0x0000000419007c0c */ /* 0x001fe2000bf66270 */
[----:B------:R-:W0:Y:S01]  /*43190*/  LDCU UR4, c[0x0][0x39c] ;  /* 0x00007380ff0477ac */ /* 0x000e220008000800 */
[----:B------:R-:W-:Y:S01]  /*431a0*/  IMAD.X R27, R28, 0x1, R0, P6 ;  /* 0x000000011c1b7824 */ /* 0x000fe200030e0600 */
[C---:B------:R-:W-:Y:S02]  /*431b0*/  PRMT R29, R20.reuse, 0x7772, RZ ;  /* 0x00007772141d7816 */ /* 0x040fe400000000ff */
[----:B----4-:R-:W-:Y:S01]  /*431c0*/  PRMT R31, R20, 0x7773, RZ ;  /* 0x00007773141f7816 */ /* 0x010fe200000000ff */
[----:B------:R-:W-:Y:S02]  /*431d0*/  VIADD R41, R41, UR22 ;  /* 0x0000001629297c36 */ /* 0x000fe40008000000 */
[----:B------:R4:W-:Y:S01]  /*431e0*/  @P5 STG.E.U8 desc[UR42][R26.64], R29 ;  /* 0x0000001d1a005986 */ /* 0x0009e2000c10112a */
[----:B--2---:R-:W-:Y:S01]  /*431f0*/  ISETP.LT.AND P5, PT, R48, UR12, !P0 ;  /* 0x0000000c30007c0c */ /* 0x004fe2000c7a1270 */
[----:B------:R-:W2:Y:S02]  /*43200*/  LDCU UR12, c[0x0][0x398] ;  /* 0x00007300ff0c77ac */ /* 0x000ea40008000800 */
[----:B------:R-:W-:Y:S01]  /*43210*/  @P4 STG.E.U8 desc[UR42][R10.64], R31 ;  /* 0x0000001f0a004986 */ /* 0x000fe2000c10112a */
[----:B-1----:R-:W-:Y:S01]  /*43220*/  ISETP.LT.AND P4, PT, R60, UR6, !P0 ;  /* 0x000000063c007c0c */ /* 0x002fe2000c781270 */
[----:B------:R-:W1:Y:S01]  /*43230*/  LDCU UR6, c[0x0][0x398] ;  /* 0x00007300ff0677ac */ /* 0x000e620008000800 */
[----:B------:R-:W-:-:S02]  /*43240*/  SHF.R.S32.HI R28, RZ, 0x1f, R41 ;  /* 0x0000001fff1c7819 */ /* 0x000fc40000011429 */
[C---:B------:R-:W-:Y:S02]  /*43250*/  IADD3 R8, P0, PT, R41.reuse, R3, RZ ;  /* 0x0000000329087210 */ /* 0x040fe40007f1e0ff */
[----:B------:R-:W-:Y:S01]  /*43260*/  IADD3 R24, P6, PT, R41, R36, RZ ;  /* 0x0000002429187210 */ /* 0x000fe20007fde0ff */
[----:B----4-:R-:W-:Y:S01]  /*43270*/  VIADD R27, R49, 0x15 ;  /* 0x00000015311b7836 */ /* 0x010fe20000000000 */
        /* <DEDUP_REMOVED lines=10> */
[----:B----4-:R-:W-:-:S02]  /*43320*/  PRMT R29, R21, 0x7771, RZ ;  /* 0x00007771151d7816 */ /* 0x010fc400000000ff */
[----:B------:R-:W-:-:S03]  /*43330*/  SHF.R.S32.HI R20, RZ, 0x1f, R41 ;  /* 0x0000001fff147819 */ /* 0x000fc60000011429 */
[----:B------:R4:W-:Y:S01]  /*43340*/  @P4 STG.E.U8 desc[UR42][R8.64], R29 ;  /* 0x0000001d08004986 */ /* 0x0009e2000c10112a */
[----:B------:R-:W-:Y:S01]  /*43350*/  ISETP.LT.AND P4, PT, R60, UR10, !P2 ;  /* 0x0000000a3c007c0c */ /* 0x000fe2000d781270 */
[----:B------:R-:W1:Y:S01]  /*43360*/  LDCU UR10, c[0x0][0x398] ;  /* 0x00007300ff0a77ac */ /* 0x000e620008000800 */
[C---:B------:R-:W-:Y:S02]  /*43370*/  IADD3 R10, P2, PT, R41.reuse, R3, RZ ;  /* 0x00000003290a7210 */ /* 0x040fe40007f5e0ff */
[----:B------:R-:W-:-:S03]  /*43380*/  IADD3 R26, P6, PT, R41, R36, RZ ;  /* 0x00000024291a7210 */ /* 0x000fc60007fde0ff */
[----:B------:R-:W-:Y:S01]  /*43390*/  IMAD.X R11, R20, 0x1, R37, P2 ;  /* 0x00000001140b7824 */ /* 0x000fe200010e0625 */
        /* <DEDUP_REMOVED lines=9> */
[----:B------:R0:W-:Y:S01]  /*43430*/  @P4 STG.E.U8 desc[UR42][R10.64], R29 ;  /* 0x0000001d0a004986 */ /* 0x0001e2000c10112a */
[----:B-1----:R-:W-:Y:S01]  /*43440*/  ISETP.LT.AND P4, PT, R60, UR6, !P3 ;  /* 0x000000063c007c0c */ /* 0x002fe2000df81270 */
[----:B------:R-:W1:Y:S01]  /*43450*/  LDCU UR6, c[0x0][0x398] ;  /* 0x00007300ff0677ac */ /* 0x000e620008000800 */
[----:B------:R-:W-:-:S02]  /*43460*/  SHF.R.S32.HI R24, RZ, 0x1f, R41 ;  /* 0x0000001fff187819 */ /* 0x000fc40000011429 */
[----:B------:R-:W-:Y:S01]  /*43470*/  IADD3 R8, P3, PT, R41, R3, RZ ;  /* 0x0000000329087210 */ /* 0x000fe20007f7e0ff */
[----:B----4-:R-:W-:Y:S01]  /*43480*/  VIADD R25, R49, 0x17 ;  /* 0x0000001731197836 */ /* 0x010fe20000000000 */
        /* <DEDUP_REMOVED lines=61> */
[----:B----4-:R-:W-:Y:S01]  /*43860*/  PRMT R25, R23, 0x7773, RZ ;  /* 0x0000777317197816 */ /* 0x010fe200000000ff */
[----:B------:R-:W-:Y:S01]  /*43870*/  VIADD R23, R49, 0x1b ;  /* 0x0000001b31177836 */ /* 0x000fe20000000000 */
[----:B------:R-:W-:-:S03]  /*43880*/  SHF.R.S32.HI R22, RZ, 0x1f, R41 ;  /* 0x0000001fff167819 */ /* 0x000fc60000011429 */
[----:B------:R-:W-:Y:S01]  /*43890*/  @P4 STG.E.U8 desc[UR42][R10.64], R25 ;  /* 0x000000190a004986 */ /* 0x000fe2000c10112a */
[----:B-1----:R-:W-:Y:S01]  /*438a0*/  ISETP.LT.AND P4, PT, R60, UR6, !P0 ;  /* 0x000000063c007c0c */ /* 0x002fe2000c781270 */
        /* <DEDUP_REMOVED lines=408> */
[C---:B------:R-:W-:Y:S02]  /*45230*/  IADD3 R8, P0, PT, R41.reuse, R3, RZ ;  /* 0x0000000329087210 */ /* 0x040fe40007f1e0ff */
[-C--:B------:R-:W-:Y:S01]  /*45240*/  IADD3 R12, P6, PT, R41, R36.reuse, RZ ;  /* 0x00000024290c7210 */ /* 0x080fe20007fde0ff */
[----:B----4-:R-:W-:Y:S02]  /*45250*/  VIADD R15, R49, 0x33 ;  /* 0x00000033310f7836 */ /* 0x010fe40000000000 */
[----:B------:R-:W-:Y:S01]  /*45260*/  IMAD.X R9, R16, 0x1, R37, P0 ;  /* 0x0000000110097824 */ /* 0x000fe200000e0625 */
[----:B------:R-:W-:Y:S01]  /*45270*/  PRMT R17, R4, 0x7770, RZ ;  /* 0x0000777004117816 */ /* 0x000fe200000000ff */
[----:B------:R-:W-:Y:S01]  /*45280*/  IMAD.X R13, R16, 0x1, R0, P6 ;  /* 0x00000001100d7824 */ /* 0x000fe200030e0600 */
[----:B0-----:R-:W-:Y:S01]  /*45290*/  ISETP.GE.AND P0, PT, R15, UR4, PT ;  /* 0x000000040f007c0c */ /* 0x001fe2000bf06270 */
[----:B------:R-:W0:Y:S01]  /*452a0*/  LDCU UR4, c[0x0][0x39c] ;  /* 0x00007380ff0477ac */ /* 0x000e220008000800 */
[----:B------:R-:W-:Y:S01]  /*452b0*/  VIADD R41, R41, UR22 ;  /* 0x0000001629297c36 */ /* 0x000fe20008000000 */
[----:B------:R-:W-:Y:S01]  /*452c0*/  PRMT R19, R4, 0x7771, RZ ;  /* 0x0000777104137816 */ /* 0x000fe200000000ff */
[----:B------:R4:W-:Y:S01]  /*452d0*/  @P5 STG.E.U8 desc[UR42][R12.64], R17 ;  /* 0x000000110c005986 */ /* 0x0009e2000c10112a */
[----:B---3--:R-:W-:Y:S01]  /*452e0*/  ISETP.LT.AND P5, PT, R48, UR8, !P2 ;  /* 0x0000000830007c0c */ /* 0x008fe2000d7a1270 */
[----:B------:R-:W3:Y:S01]  /*452f0*/  LDCU UR8, c[0x0][0x398] ;  /* 0x00007300ff0877ac */ /* 0x000ee20008000800 */
[----:B------:R-:W-:Y:S01]  /*45300*/  SHF.R.S32.HI R16, RZ, 0x1f, R41 ;  /* 0x0000001fff107819 */ /* 0x000fe20000011429 */
[----:B------:R0:W-:Y:S01]  /*45310*/  @P4 STG.E.U8 desc[UR42][R8.64], R19 ;  /* 0x0000001308004986 */ /* 0x0001e2000c10112a */
[----:B------:R-:W-:-:S02]  /*45320*/  IADD3 R14, P6, PT, R41, R36, RZ ;  /* 0x00000024290e7210 */ /* 0x000fc40007fde0ff */
[----:B------:R-:W-:Y:S01]  /*45330*/  ISETP.LT.AND P4, PT, R60, UR10, !P2 ;  /* 0x0000000a3c007c0c */ /* 0x000fe2000d781270 */
[----:B------:R-:W1:Y:S01]  /*45340*/  LDCU UR10, c[0x0][0x398] ;  /* 0x00007300ff0a77ac */ /* 0x000e620008000800 */
[----:B------:R-:W-:Y:S01]  /*45350*/  IADD3 R10, P2, PT, R41, R3, RZ ;  /* 0x00000003290a7210 */ /* 0x000fe20007f5e0ff */
[----:B------:R-:W-:Y:S02]  /*45360*/  IMAD.X R15, R16, 0x1, R0, P6 ;  /* 0x00000001100f7824 */ /* 0x000fe400030e0600 */
[----:B----4-:R-:W-:Y:S01]  /*45370*/  VIADD R13, R49, 0x34 ;  /* 0x00000034310d7836 */ /* 0x010fe20000000000 */
[----:B------:R-:W-:Y:S01]  /*45380*/  PRMT R17, R4, 0x7772, RZ ;  /* 0x0000777204117816 */ /* 0x000fe200000000ff */
[----:B------:R-:W-:Y:S02]  /*45390*/  IMAD.X R11, R16, 0x1, R37, P2 ;  /* 0x00000001100b7824 */ /* 0x000fe400010e0625 */
[----:B------:R-:W-:Y:S01]  /*453a0*/  VIADD R41, R41, UR22 ;  /* 0x0000001629297c36 */ /* 0x000fe20008000000 */
[----:B0-----:R-:W-:Y:S01]  /*453b0*/  ISETP.GE.AND P2, PT, R13, UR4, PT ;  /* 0x000000040d007c0c */ /* 0x001fe2000bf46270 */
[----:B------:R0:W-:Y:S01]  /*453c0*/  @P5 STG.E.U8 desc[UR42][R14.64], R17 ;  /* 0x000000110e005986 */ /* 0x0001e2000c10112a */
[----:B------:R-:W4:Y:S01]  /*453d0*/  LDCU UR4, c[0x0][0x39c] ;  /* 0x00007380ff0477ac */ /* 0x000f220008000800 */
[----:B--2---:R-:W-:-:S02]  /*453e0*/  ISETP.LT.AND P5, PT, R48, UR12, !P3 ;  /* 0x0000000c30007c0c */ /* 0x004fc4000dfa1270 */
[----:B------:R-:W-:Y:S01]  /*453f0*/  PRMT R19, R4, 0x7773, RZ ;  /* 0x0000777304137816 */ /* 0x000fe200000000ff */
[----:B------:R-:W2:Y:S01]  /*45400*/  LDCU UR12, c[0x0][0x398] ;  /* 0x00007300ff0c77ac */ /* 0x000ea20008000800 */
[----:B------:R-:W-:Y:S02]  /*45410*/  SHF.R.S32.HI R16, RZ, 0x1f, R41 ;  /* 0x0000001fff107819 */ /* 0x000fe40000011429 */
[-C--:B------:R-:W-:Y:S01]  /*45420*/  IADD3 R12, P6, PT, R41, R36.reuse, RZ ;  /* 0x00000024290c7210 */ /* 0x080fe20007fde0ff */
[----:B------:R4:W-:Y:S01]  /*45430*/  @P4 STG.E.U8 desc[UR42][R10.64], R19 ;  /* 0x000000130a004986 */ /* 0x0009e2000c10112a */
[----:B-1----:R-:W-:Y:S02]  /*45440*/  ISETP.LT.AND P4, PT, R60, UR6, !P3 ;  /* 0x000000063c007c0c */ /* 0x002fe4000df81270 */
[----:B0-----:R-:W-:Y:S01]  /*45450*/  PRMT R17, R5, 0x7770, RZ ;  /* 0x0000777005117816 */ /* 0x001fe200000000ff */
[----:B------:R-:W-:Y:S01]  /*45460*/  IMAD.X R13, R16, 0x1, R0, P6 ;  /* 0x00000001100d7824 */ /* 0x000fe200030e0600 */
[C---:B------:R-:W-:Y:S01]  /*45470*/  IADD3 R8, P3, PT, R41.reuse, R3, RZ ;  /* 0x0000000329087210 */ /* 0x040fe20007f7e0ff */
[----:B------:R-:W-:Y:S01]  /*45480*/  VIADD R4, R41, UR22 ;  /* 0x0000001629047c36 */ /* 0x000fe20008000000 */
[----:B------:R-:W0:Y:S01]  /*45490*/  LDCU UR6, c[0x0][0x398] ;  /* 0x00007300ff0677ac */ /* 0x000e220008000800 */
[C---:B------:R-:W-:Y:S01]  /*454a0*/  VIADD R15, R49.reuse, 0x35 ;  /* 0x00000035310f7836 */ /* 0x040fe20000000000 */
[----:B------:R1:W-:Y:S01]  /*454b0*/  @P5 STG.E.U8 desc[UR42][R12.64], R17 ;  /* 0x000000110c005986 */ /* 0x0003e2000c10112a */
[----:B---3--:R-:W-:Y:S01]  /*454c0*/  ISETP.LT.AND P5, PT, R48, UR8, !P0 ;  /* 0x0000000830007c0c */ /* 0x008fe2000c7a1270 */
[----:B------:R-:W-:Y:S01]  /*454d0*/  IMAD.X R9, R16, 0x1, R37, P3 ;  /* 0x0000000110097824 */ /* 0x000fe200018e0625 */
[----:B------:R-:W-:Y:S01]  /*454e0*/  SHF.R.S32.HI R18, RZ, 0x1f, R4 ;  /* 0x0000001fff127819 */ /* 0x000fe20000011404 */
[----:B----4-:R-:W-:Y:S01]  /*454f0*/  VIADD R19, R49, 0x36 ;  /* 0x0000003631137836 */ /* 0x010fe20000000000 */
[----:B------:R-:W-:Y:S01]  /*45500*/  IADD3 R14, P6, PT, R4, R36, RZ ;  /* 0x00000024040e7210 */ /* 0x000fe20007fde0ff */
[----:B------:R-:W3:Y:S01]  /*45510*/  LDCU UR8, c[0x0][0x398] ;  /* 0x00007300ff0877ac */ /* 0x000ee20008000800 */
[----:B------:R-:W-:Y:S01]  /*45520*/  ISETP.GE.AND P3, PT, R15, UR4, PT ;  /* 0x000000040f007c0c */ /* 0x000fe2000bf66270 */
[----:B------:R-:W4:Y:S01]  /*45530*/  LDCU UR4, c[0x0][0x398] ;  /* 0x00007300ff0477ac */ /* 0x000f220008000800 */
[C---:B-1----:R-:W-:Y:S01]  /*45540*/  PRMT R17, R5.reuse, 0x7771, RZ ;  /* 0x0000777105117816 */ /* 0x042fe200000000ff */
[----:B------:R-:W-:Y:S01]  /*45550*/  IMAD.X R15, R18, 0x1, R0, P6 ;  /* 0x00000001120f7824 */ /* 0x000fe200030e0600 */
[----:B------:R-:W-:-:S03]  /*45560*/  PRMT R13, R5, 0x7772, RZ ;  /* 0x00007772050d7816 */ /* 0x000fc600000000ff */
[----:B------:R1:W-:Y:S01]  /*45570*/  @P4 STG.E.U8 desc[UR42][R8.64], R17 ;  /* 0x0000001108004986 */ /* 0x0003e2000c10112a */
[----:B------:R-:W-:Y:S01]  /*45580*/  ISETP.LT.AND P4, PT, R60, UR10, !P0 ;  /* 0x0000000a3c007c0c */ /* 0x000fe2000c781270 */
[C---:B------:R-:W-:Y:S01]  /*45590*/  VIADD R12, R4.reuse, UR22 ;  /* 0x00000016040c7c36 */ /* 0x040fe20008000000 */
[----:B------:R-:W-:Y:S01]  /*455a0*/  IADD3 R10, P0, PT, R4, R3, RZ ;  /* 0x00000003040a7210 */ /* 0x000fe20007f1e0ff */
[----:B------:R0:W-:Y:S01]  /*455b0*/  @P5 STG.E.U8 desc[UR42][R14.64], R13 ;  /* 0x0000000d0e005986 */ /* 0x0001e2000c10112a */
[----:B--2---:R-:W-:Y:S02]  /*455c0*/  ISETP.LT.AND P5, PT, R48, UR12, !P2 ;  /* 0x0000000c30007c0c */ /* 0x004fe4000d7a1270 */
[----:B------:R-:W-:Y:S01]  /*455d0*/  SHF.R.S32.HI R16, RZ, 0x1f, R12 ;  /* 0x0000001fff107819 */ /* 0x000fe2000001140c */
[----:B------:R-:W-:Y:S01]  /*455e0*/  IMAD.X R11, R18, 0x1, R37, P0 ;  /* 0x00000001120b7824 */ /* 0x000fe200000e0625 */
[----:B------:R-:W-:Y:S02]  /*455f0*/  IADD3 R4, P6, PT, R12, R36, RZ ;  /* 0x000000240c047210 */ /* 0x000fe40007fde0ff */
[----:B------:R-:W-:Y:S01]  /*45600*/  ISETP.GE.AND P0, PT, R19, UR5, PT ;  /* 0x0000000513007c0c */ /* 0x000fe2000bf06270 */
[----:B------:R-:W2:Y:S01]  /*45610*/  LDCU UR5, c[0x0][0x398] ;  /* 0x00007300ff0577ac */ /* 0x000ea20008000800 */
[----:B-1----:R-:W-:Y:S01]  /*45620*/  PRMT R17, R5, 0x7773, RZ ;  /* 0x0000777305117816 */ /* 0x002fe200000000ff */
[----:B------:R-:W-:Y:S01]  /*45630*/  IMAD.X R5, R16, 0x1, R0, P6 ;  /* 0x0000000110057824 */ /* 0x000fe200030e0600 */
[----:B------:R-:W-:-:S03]  /*45640*/  PRMT R9, R6, 0x7770, RZ ;  /* 0x0000777006097816 */ /* 0x000fc600000000ff */
[----:B------:R-:W-:Y:S01]  /*45650*/  @P4 STG.E.U8 desc[UR42][R10.64], R17 ;  /* 0x000000110a004986 */ /* 0x000fe2000c10112a */
[----:B----4-:R-:W-:Y:S01]  /*45660*/  ISETP.LT.AND P4, PT, R60, UR4, !P2 ;  /* 0x000000043c007c0c */ /* 0x010fe2000d781270 */
[C---:B------:R-:W-:Y:S01]  /*45670*/  VIADD R8, R12.reuse, UR22 ;  /* 0x000000160c087c36 */ /* 0x040fe20008000000 */
[----:B------:R-:W-:Y:S01]  /*45680*/  IADD3 R12, P2, PT, R12, R3, RZ ;  /* 0x000000030c0c7210 */ /* 0x000fe20007f5e0ff */
[----:B------:R1:W-:Y:S01]  /*45690*/  @P5 STG.E.U8 desc[UR42][R4.64], R9 ;  /* 0x0000000904005986 */ /* 0x0003e2000c10112a */
[----:B0-----:R-:W-:Y:S01]  /*456a0*/  ISETP.LT.AND P5, PT, R48, UR6, !P3 ;  /* 0x0000000630007c0c */ /* 0x001fe2000dfa1270 */
[----:B------:R-:W-:Y:S01]  /*456b0*/  VIADD R15, R49, 0x37 ;  /* 0x00000037310f7836 */ /* 0x000fe20000000000 */
[----:B------:R-:W-:Y:S01]  /*456c0*/  PRMT R21, R6, 0x7771, RZ ;  /* 0x0000777106157816 */ /* 0x000fe200000000ff */
[----:B------:R-:W-:Y:S01]  /*456d0*/  IMAD.X R13, R16, 0x1, R37, P2 ;  /* 0x00000001100d7824 */ /* 0x000fe200010e0625 */
[----:B------:R-:W-:Y:S01]  /*456e0*/  SHF.R.S32.HI R20, RZ, 0x1f, R8 ;  /* 0x0000001fff147819 */ /* 0x000fe20000011408 */
[----:B------:R-:W0:Y:S01]  /*456f0*/  LDCU UR4, c[0x0][0x398] ;  /* 0x00007300ff0477ac */ /* 0x000e220008000800 */
[----:B------:R-:W-:-:S02]  /*45700*/  IADD3 R14, P6, PT, R8, R36, RZ ;  /* 0x00000024080e7210 */ /* 0x000fc40007fde0ff */
[----:B------:R-:W-:Y:S01]  /*45710*/  ISETP.GE.AND P2, PT, R15, UR9, PT ;  /* 0x000000090f007c0c */ /* 0x000fe2000bf46270 */
[----:B------:R4:W-:Y:S01]  /*45720*/  @P4 STG.E.U8 desc[UR42][R12.64], R21 ;  /* 0x000000150c004986 */ /* 0x0009e2000c10112a */
[----:B------:R-:W-:Y:S01]  /*45730*/  PRMT R19, R6, 0x7772, RZ ;  /* 0x0000777206137816 */ /* 0x000fe200000000ff */
[----:B------:R-:W-:Y:S01]  /*45740*/  IMAD.X R15, R20, 0x1, R0, P6 ;  /* 0x00000001140f7824 */ /* 0x000fe200030e0600 */
[----:B--2---:R-:W-:Y:S01]  /*45750*/  ISETP.LT.AND P4, PT, R60, UR5, !P3 ;  /* 0x000000053c007c0c */ /* 0x004fe2000df81270 */
[----:B------:R-:W2:Y:S01]  /*45760*/  LDCU UR6, c[0x0][0x398] ;  /* 0x00007300ff0677ac */ /* 0x000ea20008000800 */
[C---:B-1----:R-:W-:Y:S01]  /*45770*/  IADD3 R4, P3, PT, R8.reuse, R3, RZ ;  /* 0x0000000308047210 */ /* 0x042fe20007f7e0ff */
[----:B------:R-:W-:Y:S01]  /*45780*/  VIADD R18, R8, UR22 ;  /* 0x0000001608127c36 */ /* 0x000fe20008000000 */
[----:B------:R1:W-:Y:S01]  /*45790*/  @P5 STG.E.U8 desc[UR42][R14.64], R19 ;  /* 0x000000130e005986 */ /* 0x0003e2000c10112a */
[----:B---3--:R-:W-:Y:S01]  /*457a0*/  ISETP.LT.AND P5, PT, R48, UR8, !P0 ;  /* 0x0000000830007c0c */ /* 0x008fe2000c7a1270 */
[----:B------:R-:W3:Y:S02]  /*457b0*/  LDCU UR5, c[0x0][0x398] ;  /* 0x00007300ff0577ac */ /* 0x000ee40008000800 */
[----:B------:R0:W3:Y:S01]  /*457c0*/  LDS.128 R8, [R2] ;  /* 0x0000000002087984 */ /* 0x0000e20000000c00 */
[----:B------:R-:W-:Y:S01]  /*457d0*/  VIADD R17, R49, 0x38 ;  /* 0x0000003831117836 */ /* 0x000fe20000000000 */
[----:B----4-:R-:W-:Y:S01]  /*457e0*/  PRMT R21, R6, 0x7773, RZ ;  /* 0x0000777306157816 */ /* 0x010fe200000000ff */
[----:B------:R-:W-:Y:S01]  /*457f0*/  IMAD.X R5, R20, 0x1, R37, P3 ;  /* 0x0000000114057824 */ /* 0x000fe200018e0625 */
[----:B------:R-:W-:Y:S01]  /*45800*/  SHF.R.S32.HI R22, RZ, 0x1f, R18 ;  /* 0x0000001fff167819 */ /* 0x000fe20000011412 */
[----:B------:R-:W4:Y:S01]  /*45810*/  LDCU UR8, c[0x0][0x398] ;  /* 0x00007300ff0877ac */ /* 0x000f220008000800 */
[----:B------:R-:W-:-:S02]  /*45820*/  IADD3 R16, P6, PT, R18, R36, RZ ;  /* 0x0000002412107210 */ /* 0x000fc40007fde0ff */
[----:B------:R-:W-:Y:S01]  /*45830*/  ISETP.GE.AND P3, PT, R17, UR7, PT ;  /* 0x0000000711007c0c */ /* 0x000fe2000bf66270 */
[----:B------:R3:W-:Y:S01]  /*45840*/  @P4 STG.E.U8 desc[UR42][R4.64], R21 ;  /* 0x0000001504004986 */ /* 0x0007e2000c10112a */
[C---:B-1----:R-:W-:Y:S01]  /*45850*/  PRMT R19, R7.reuse, 0x7770, RZ ;  /* 0x0000777007137816 */ /* 0x042fe200000000ff */
[----:B------:R-:W-:Y:S01]  /*45860*/  IMAD.X R17, R22, 0x1, R0, P6 ;  /* 0x0000000116117824 */ /* 0x000fe200030e0600 */
[----:B0-----:R-:W-:Y:S01]  /*45870*/  ISETP.LT.AND P4, PT, R60, UR4, !P0 ;  /* 0x000000043c007c0c */ /* 0x001fe2000c781270 */
[----:B------:R-:W0:Y:S01]  /*45880*/  LDCU UR4, c[0x0][0x398] ;  /* 0x00007300ff0477ac */ /* 0x000e220008000800 */
[----:B------:R-:W-:Y:S02]  /*45890*/  IADD3 R12, P0, PT, R18, R3, RZ ;  /* 0x00000003120c7210 */ /* 0x000fe40007f1e0ff */
[----:B------:R1:W-:Y:S01]  /*458a0*/  @P5 STG.E.U8 desc[UR42][R16.64], R19 ;  /* 0x0000001310005986 */ /* 0x0003e2000c10112a */
[----:B--2---:R-:W-:Y:S01]  /*458b0*/  ISETP.LT.AND P5, PT, R48, UR6, !P2 ;  /* 0x0000000630007c0c */ /* 0x004fe2000d7a1270 */
[----:B------:R-:W-:Y:S01]  /*458c0*/  VIADD R2, R18, UR22 ;  /* 0x0000001612027c36 */ /* 0x000fe20008000000 */
[----:B------:R-:W2:Y:S01]  /*458d0*/  LDCU UR6, c[0x0][0x398] ;  /* 0x00007300ff0677ac */ /* 0x000ea20008000800 */
[----:B------:R-:W-:Y:S01]  /*458e0*/  IMAD.X R13, R22, 0x1, R37, P0 ;  /* 0x00000001160d7824 */ /* 0x000fe200000e0625 */
[----:B---3--:R-:W-:-:S02]  /*458f0*/  PRMT R21, R7, 0x7771, RZ ;  /* 0x0000777107157816 */ /* 0x008fc400000000ff */
[----:B------:R-:W-:Y:S01]  /*45900*/  ISETP.LT.AND P2, PT, R60, UR5, !P2 ;  /* 0x000000053c007c0c */ /* 0x000fe2000d741270 */
[----:B------:R-:W3:Y:S01]  /*45910*/  LDCU UR5, c[0x0][0x398] ;  /* 0x00007300ff0577ac */ /* 0x000ee20008000800 */
[----:B------:R-:W-:Y:S01]  /*45920*/  SHF.R.S32.HI R18, RZ, 0x1f, R2 ;  /* 0x0000001fff127819 */ /* 0x000fe20000011402 */
[----:B------:R0:W-:Y:S01]  /*45930*/  @P4 STG.E.U8 desc[UR42][R12.64], R21 ;  /* 0x000000150c004986 */ /* 0x0001e2000c10112a */
[C---:B------:R-:W-:Y:S01]  /*45940*/  IADD3 R14, P6, PT, R2.reuse, R36, RZ ;  /* 0x00000024020e7210 */ /* 0x040fe20007fde0ff */
[C---:B------:R-:W-:Y:S01]  /*45950*/  VIADD R6, R49.reuse, 0x39 ;  /* 0x0000003931067836 */ /* 0x040fe20000000000 */
[----:B------:R-:W-:Y:S01]  /*45960*/  IADD3 R4, P4, PT, R2, R3, RZ ;  /* 0x0000000302047210 */ /* 0x000fe20007f9e0ff */
[----:B------:R-:W-:Y:S01]  /*45970*/  VIADD R20, R49, 0x3a ;  /* 0x0000003a31147836 */ /* 0x000fe20000000000 */
[C---:B-1----:R-:W-:Y:S01]  /*45980*/  PRMT R19, R7.reuse, 0x7772, RZ ;  /* 0x0000777207137816 */ /* 0x042fe200000000ff */
[C---:B------:R-:W-:Y:S01]  /*45990*/  IMAD.X R15, R18.reuse, 0x1, R0, P6 ;  /* 0x00000001120f7824 */ /* 0x040fe200030e0600 */
[----:B------:R-:W-:Y:S01]  /*459a0*/  PRMT R17, R7, 0x7773, RZ ;  /* 0x0000777307117816 */ /* 0x000fe200000000ff */
[----:B------:R-:W-:Y:S01]  /*459b0*/  IMAD.X R5, R18, 0x1, R37, P4 ;  /* 0x0000000112057824 */ /* 0x000fe200020e0625 */
[----:B------:R-:W1:Y:S01]  /*459c0*/  LDCU UR7, c[0x0][0x398] ;  /* 0x00007300ff0777ac */ /* 0x000e620008000800 */
[----:B------:R-:W-:Y:S01]  /*459d0*/  VIADD R16, R2, UR22 ;  /* 0x0000001602107c36 */ /* 0x000fe20008000000 */
[----:B------:R3:W-:Y:S01]  /*459e0*/  @P5 STG.E.U8 desc[UR42][R14.64], R19 ;  /* 0x000000130e005986 */ /* 0x0007e2000c10112a */
[----:B0-----:R-:W-:Y:S01]  /*459f0*/  ISETP.LT.AND P5, PT, R48, UR4, !P3 ;  /* 0x0000000430007c0c */ /* 0x001fe2000dfa1270 */
[----:B------:R-:W0:Y:S01]  /*45a00*/  LDCU UR4, c[0x0][0x398] ;  /* 0x00007300ff0477ac */ /* 0x000e220008000800 */
[----:B------:R-:W-:Y:S01]  /*45a10*/  ISETP.GE.AND P0, PT, R6, UR13, PT ;  /* 0x0000000d06007c0c */ /* 0x000fe2000bf06270 */
[----:B------:R0:W-:Y:S01]  /*45a20*/  @P2 STG.E.U8 desc[UR42][R4.64], R17 ;  /* 0x0000001104002986 */ /* 0x0001e2000c10112a */
[----:B--2---:R-:W-:Y:S01]  /*45a30*/  ISETP.LT.AND P2, PT, R60, UR6, !P3 ;  /* 0x000000063c007c0c */ /* 0x004fe2000df41270 */
[----:B------:R-:W2:Y:S01]  /*45a40*/  LDCU UR6, c[0x0][0x398] ;  /* 0x00007300ff0677ac */ /* 0x000ea20008000800 */
[----:B------:R-:W-:-:S02]  /*45a50*/  SHF.R.S32.HI R2, RZ, 0x1f, R16 ;  /* 0x0000001fff027819 */ /* 0x000fc40000011410 */
[C---:B------:R-:W-:Y:S01]  /*45a60*/  IADD3 R6, P6, PT, R16.reuse, R36, RZ ;  /* 0x0000002410067210 */ /* 0x040fe20007fde0ff */
[----:B------:R-:W1:Y:S01]  /*45a70*/  LDCU UR9, c[0x0][0x398] ;  /* 0x00007300ff0977ac */ /* 0x000e620008000800 */
[----:B------:R-:W-:Y:S02]  /*45a80*/  IADD3 R12, P3, PT, R16, R3, RZ ;  /* 0x00000003100c7210 */ /* 0x000fe40007f7e0ff */
[----:B---3--:R-:W-:Y:S01]  /*45a90*/  PRMT R15, R8, 0x7770, RZ ;  /* 0x00007770080f7816 */ /* 0x008fe200000000ff */
[----:B------:R-:W-:Y:S02]  /*45aa0*/  IMAD.X R7, R2, 0x1, R0, P6 ;  /* 0x0000000102077824 */ /* 0x000fe400030e0600 */
[----:B------:R-:W-:Y:S01]  /*45ab0*/  VIADD R16, R16, UR22 ;  /* 0x0000001610107c36 */ /* 0x000fe20008000000 */
[----:B------:R-:W-:Y:S01]  /*45ac0*/  PRMT R19, R8, 0x7771, RZ ;  /* 0x0000777108137816 */ /* 0x000fe200000000ff */
[----:B------:R-:W-:Y:S01]  /*45ad0*/  IMAD.X R13, R2, 0x1, R37, P3 ;  /* 0x00000001020d7824 */ /* 0x000fe200018e0625 */
[----:B------:R3:W-:Y:S01]  /*45ae0*/  @P5 STG.E.U8 desc[UR42][R6.64], R15 ;  /* 0x0000000f06005986 */ /* 0x0007e2000c10112a */
[----:B------:R-:W-:Y:S01]  /*45af0*/  ISETP.LT.AND P5, PT, R48, UR5, !P0 ;  /* 0x0000000530007c0c */ /* 0x000fe2000c7a1270 */
[----:B------:R-:W1:Y:S01]  /*45b00*/  LDCU UR5, c[0x0][0x398] ;  /* 0x00007300ff0577ac */ /* 0x000e620008000800 */
[----:B------:R-:W-:-:S02]  /*45b10*/  SHF.R.S32.HI R2, RZ, 0x1f, R16 ;  /* 0x0000001fff027819 */ /* 0x000fc40000011410 */
[----:B0-----:R-:W-:Y:S01]  /*45b20*/  IADD3 R4, P6, PT, R16, R36, RZ ;  /* 0x0000002410047210 */ /* 0x001fe20007fde0ff */
[----:B------:R0:W-:Y:S01]  /*45b30*/  @P2 STG.E.U8 desc[UR42][R12.64], R19 ;  /* 0x000000130c002986 */ /* 0x0001e2000c10112a */
[----:B------:R-:W-:Y:S02]  /*45b40*/  ISETP.GE.AND P4, PT, R20, UR11, PT ;  /* 0x0000000b14007c0c */ /* 0x000fe4000bf86270 */
[----:B------:R-:W-:Y:S01]  /*45b50*/  ISETP.LT.AND P0, PT, R60, UR4, !P0 ;  /* 0x000000043c007c0c */ /* 0x000fe2000c701270 */
[----:B------:R-:W-:Y:S01]  /*45b60*/  IMAD.X R5, R2, 0x1, R0, P6 ;  /* 0x0000000102057824 */ /* 0x000fe200030e0600 */
[----:B------:R-:W4:Y:S01]  /*45b70*/  LDCU UR4, c[0x0][0x398] ;  /* 0x00007300ff0477ac */ /* 0x000f220008000800 */
[C---:B---3--:R-:W-:Y:S01]  /*45b80*/  IADD3 R6, P2, PT, R16.reuse, R3, RZ ;  /* 0x0000000310067210 */ /* 0x048fe20007f5e0ff */
[----:B------:R-:W-:Y:S01]  /*45b90*/  VIADD R16, R16, UR22 ;  /* 0x0000001610107c36 */ /* 0x000fe20008000000 */
[----:B--2---:R-:W-:Y:S01]  /*45ba0*/  ISETP.LT.AND P6, PT, R48, UR6, !P4 ;  /* 0x0000000630007c0c */ /* 0x004fe2000e7c1270 */
[----:B------:R-:W2:Y:S01]  /*45bb0*/  LDCU UR6, c[0x0][0x398] ;  /* 0x00007300ff0677ac */ /* 0x000ea20008000800 */
[----:B------:R-:W-:Y:S01]  /*45bc0*/  PRMT R15, R8, 0x7772, RZ ;  /* 0x00007772080f7816 */ /* 0x000fe200000000ff */
[----:B------:R-:W-:Y:S01]  /*45bd0*/  IMAD.X R7, R2, 0x1, R37, P2 ;  /* 0x0000000102077824 */ /* 0x000fe200010e0625 */
[----:B------:R-:W-:-:S02]  /*45be0*/  SHF.R.S32.HI R2, RZ, 0x1f, R16 ;  /* 0x0000001fff027819 */ /* 0x000fc40000011410 */
[----:B0-----:R-:W-:Y:S01]  /*45bf0*/  IADD3 R12, P2, PT, R16, R36, RZ ;  /* 0x00000024100c7210 */ /* 0x001fe20007f5e0ff */
[----:B------:R0:W-:Y:S01]  /*45c00*/  @P5 STG.E.U8 desc[UR42][R4.64], R15 ;  /* 0x0000000f04005986 */ /* 0x0001e2000c10112a */
[----:B------:R-:W-:Y:S01]  /*45c10*/  PRMT R17, R8, 0x7773, RZ ;  /* 0x0000777308117816 */ /* 0x000fe200000000ff */
[C---:B------:R-:W-:Y:S02]  /*45c20*/  VIADD R14, R49.reuse, 0x3b ;  /* 0x0000003b310e7836 */ /* 0x040fe40000000000 */
[----:B------:R-:W-:Y:S02]  /*45c30*/  IMAD.X R13, R2, 0x1, R0, P2 ;  /* 0x00000001020d7824 */ /* 0x000fe400010e0600 */
[----:B------:R3:W-:Y:S01]  /*45c40*/  @P0 STG.E.U8 desc[UR42][R6.64], R17 ;  /* 0x0000001106000986 */ /* 0x0007e2000c10112a */
[----:B-1----:R-:W-:Y:S01]  /*45c50*/  ISETP.LT.AND P0, PT, R60, UR5, !P4 ;  /* 0x000000053c007c0c */ /* 0x002fe2000e701270 */
[----:B------:R-:W1:Y:S01]  /*45c60*/  LDCU UR5, c[0x0][0x398] ;  /* 0x00007300ff0577ac */ /* 0x000e620008000800 */
[----:B0-----:R-:W-:Y:S01]  /*45c70*/  VIADD R4, R49, 0x3d ;  /* 0x0000003d31047836 */ /* 0x001fe20000000000 */
[----:B------:R-:W-:-:S02]  /*45c80*/  PRMT R15, R9, 0x7770, RZ ;  /* 0x00007770090f7816 */ /* 0x000fc400000000ff */
[----:B------:R-:W-:Y:S02]  /*45c90*/  ISETP.GE.AND P3, PT, R14, UR17, PT ;  /* 0x000000110e007c0c */ /* 0x000fe4000bf66270 */
[----:B------:R-:W-:Y:S01]  /*45ca0*/  ISETP.GE.AND P2, PT, R4, UR21, PT ;  /* 0x0000001504007c0c */ /* 0x000fe2000bf46270 */
[----:B------:R0:W-:Y:S01]  /*45cb0*/  @P6 STG.E.U8 desc[UR42][R12.64], R15 ;  /* 0x0000000f0c006986 */ /* 0x0001e2000c10112a */
[C---:B------:R-:W-:Y:S01]  /*45cc0*/  IADD3 R4, P6, PT, R16.reuse, R3, RZ ;  /* 0x0000000310047210 */ /* 0x040fe20007fde0ff */
[----:B------:R-:W-:Y:S01]  /*45cd0*/  VIADD R16, R16, UR22 ;  /* 0x0000001610107c36 */ /* 0x000fe20008000000 */
[----:B----4-:R-:W-:Y:S01]  /*45ce0*/  ISETP.LT.AND P4, PT, R48, UR4, !P3 ;  /* 0x0000000430007c0c */ /* 0x010fe2000df81270 */
[C---:B------:R-:W-:Y:S02]  /*45cf0*/  VIADD R14, R49.reuse, 0x3c ;  /* 0x0000003c310e7836 */ /* 0x040fe40000000000 */
[----:B------:R-:W-:Y:S01]  /*45d00*/  IMAD.X R5, R2, 0x1, R37, P6 ;  /* 0x0000000102057824 */ /* 0x000fe200030e0625 */
[----:B------:R-:W-:Y:S01]  /*45d10*/  SHF.R.S32.HI R2, RZ, 0x1f, R16 ;  /* 0x0000001fff027819 */ /* 0x000fe20000011410 */
[----:B------:R-:W-:Y:S01]  /*45d20*/  VIADD R8, R49, 0x3e ;  /* 0x0000003e31087836 */ /* 0x000fe20000000000 */
[----:B---3--:R-:W-:Y:S01]  /*45d30*/  IADD3 R6, P6, PT, R16, R36, RZ ;  /* 0x0000002410067210 */ /* 0x008fe20007fde0ff */
[----:B------:R-:W3:Y:S01]  /*45d40*/  LDCU UR4, c[0x0][0x398] ;  /* 0x00007300ff0477ac */ /* 0x000ee20008000800 */
[----:B------:R-:W-:-:S02]  /*45d50*/  PRMT R17, R9, 0x7771, RZ ;  /* 0x0000777109117816 */ /* 0x000fc400000000ff */
[C---:B0-----:R-:W-:Y:S01]  /*45d60*/  PRMT R15, R9.reuse, 0x7772, RZ ;  /* 0x00007772090f7816 */ /* 0x041fe200000000ff */
[----:B------:R-:W-:Y:S01]  /*45d70*/  IMAD.X R7, R2, 0x1, R0, P6 ;  /* 0x0000000102077824 */ /* 0x000fe200030e0600 */
[----:B--2---:R-:W-:Y:S02]  /*45d80*/  ISETP.LT.AND P3, PT, R60, UR6, !P3 ;  /* 0x000000063c007c0c */ /* 0x004fe4000df61270 */
[----:B------:R-:W-:Y:S01]  /*45d90*/  ISETP.GE.AND P5, PT, R14, UR15, PT ;  /* 0x0000000f0e007c0c */ /* 0x000fe2000bfa6270 */
[----:B------:R0:W-:Y:S01]  /*45da0*/  @P0 STG.E.U8 desc[UR42][R4.64], R17 ;  /* 0x0000001104000986 */ /* 0x0001e2000c10112a */
[C---:B------:R-:W-:Y:S01]  /*45db0*/  IADD3 R12, P6, PT, R16.reuse, R3, RZ ;  /* 0x00000003100c7210 */ /* 0x040fe20007fde0ff */
[----:B------:R-:W-:Y:S01]  /*45dc0*/  VIADD R16, R16, UR22 ;  /* 0x0000001610107c36 */ /* 0x000fe20008000000 */
[----:B------:R-:W-:Y:S01]  /*45dd0*/  PRMT R9, R9, 0x7773, RZ ;  /* 0x0000777309097816 */ /* 0x000fe200000000ff */
[----:B------:R2:W-:Y:S01]  /*45de0*/  @P4 STG.E.U8 desc[UR42][R6.64], R15 ;  /* 0x0000000f06004986 */ /* 0x0005e2000c10112a */
[----:B-1----:R-:W-:Y:S01]  /*45df0*/  ISETP.LT.AND P4, PT, R48, UR5, !P5 ;  /* 0x0000000530007c0c */ /* 0x002fe2000ef81270 */
[----:B------:R-:W-:Y:S01]  /*45e00*/  IMAD.X R13, R2, 0x1, R37, P6 ;  /* 0x00000001020d7824 */ /* 0x000fe200030e0625 */
[----:B------:R-:W-:Y:S01]  /*45e10*/  SHF.R.S32.HI R2, RZ, 0x1f, R16 ;  /* 0x0000001fff027819 */ /* 0x000fe20000011410 */
[----:B------:R-:W1:Y:S01]  /*45e20*/  LDCU UR5, c[0x0][0x398] ;  /* 0x00007300ff0577ac */ /* 0x000e620008000800 */
[----:B------:R-:W-:-:S02]  /*45e30*/  ISETP.LT.AND P5, PT, R60, UR7, !P5 ;  /* 0x000000073c007c0c */ /* 0x000fc4000efa1270 */
[-C--:B0-----:R-:W-:Y:S01]  /*45e40*/  IADD3 R4, P6, PT, R16, R36.reuse, RZ ;  /* 0x0000002410047210 */ /* 0x081fe20007fde0ff */
[----:B------:R0:W-:Y:S01]  /*45e50*/  @P3 STG.E.U8 desc[UR42][R12.64], R9 ;  /* 0x000000090c003986 */ /* 0x0001e2000c10112a */
[----:B------:R-:W-:Y:S01]  /*45e60*/  ISETP.GE.AND P0, PT, R8, UR19, PT ;  /* 0x0000001308007c0c */ /* 0x000fe2000bf06270 */
[----:B------:R-:W4:Y:S01]  /*45e70*/  LDCU UR6, c[0x0][0x398] ;  /* 0x00007300ff0677ac */ /* 0x000f220008000800 */
[-C--:B--2---:R-:W-:Y:S01]  /*45e80*/  IADD3 R6, P3, PT, R16, R3.reuse, RZ ;  /* 0x0000000310067210 */ /* 0x084fe20007f7e0ff */
[----:B------:R-:W-:Y:S01]  /*45e90*/  IMAD.X R5, R2, 0x1, R0, P6 ;  /* 0x0000000102057824 */ /* 0x000fe200030e0600 */
[----:B------:R-:W-:Y:S01]  /*45ea0*/  PRMT R15, R10, 0x7770, RZ ;  /* 0x000077700a0f7816 */ /* 0x000fe200000000ff */
[----:B------:R-:W-:Y:S01]  /*45eb0*/  VIADD R16, R16, UR22 ;  /* 0x0000001610107c36 */ /* 0x000fe20008000000 */
[----:B------:R-:W-:Y:S01]  /*45ec0*/  PRMT R17, R10, 0x7771, RZ ;  /* 0x000077710a117816 */ /* 0x000fe200000000ff */
[----:B------:R-:W-:Y:S01]  /*45ed0*/  IMAD.X R7, R2, 0x1, R37, P3 ;  /* 0x0000000102077824 */ /* 0x000fe200018e0625 */
[----:B------:R-:W2:Y:S01]  /*45ee0*/  LDCU UR7, c[0x0][0x398] ;  /* 0x00007300ff0777ac */ /* 0x000ea20008000800 */
[----:B------:R1:W-:Y:S01]  /*45ef0*/  @P4 STG.E.U8 desc[UR42][R4.64], R15 ;  /* 0x0000000f04004986 */ /* 0x0003e2000c10112a */
[C---:B------:R-:W-:Y:S01]  /*45f00*/  IADD3 R8, P4, PT, R16.reuse, R36, RZ ;  /* 0x0000002410087210 */ /* 0x040fe20007f9e0ff */
[C---:B------:R-:W-:Y:S01]  /*45f10*/  VIADD R2, R16.reuse, UR22 ;  /* 0x0000001610027c36 */ /* 0x040fe20008000000 */
[----:B0-----:R-:W-:Y:S01]  /*45f20*/  SHF.R.S32.HI R13, RZ, 0x1f, R16 ;  /* 0x0000001fff0d7819 */ /* 0x001fe20000011410 */
[----:B------:R0:W-:Y:S01]  /*45f30*/  @P5 STG.E.U8 desc[UR42][R6.64], R17 ;  /* 0x0000001106005986 */ /* 0x0001e2000c10112a */
[----:B------:R-:W-:-:S02]  /*45f40*/  IADD3 R12, P5, PT, R16, R3, RZ ;  /* 0x00000003100c7210 */ /* 0x000fc40007fbe0ff */
[----:B------:R-:W-:Y:S01]  /*45f50*/  SHF.R.S32.HI R16, RZ, 0x1f, R2 ;  /* 0x0000001fff107819 */ /* 0x000fe20000011402 */
[C-C-:B------:R-:W-:Y:S01]  /*45f60*/  IMAD.X R9, R13.reuse, 0x1, R0.reuse, P4 ;  /* 0x000000010d097824 */ /* 0x140fe200020e0600 */
[CC--:B-1----:R-:W-:Y:S01]  /*45f70*/  IADD3 R4, P4, PT, R2.reuse, R36.reuse, RZ ;  /* 0x0000002402047210 */ /* 0x0c2fe20007f9e0ff */
[C---:B------:R-:W-:Y:S02]  /*45f80*/  VIADD R15, R2.reuse, UR22 ;  /* 0x00000016020f7c36 */ /* 0x040fe40008000000 */
[----:B------:R-:W-:Y:S01]  /*45f90*/  IMAD.X R13, R13, 0x1, R37, P5 ;  /* 0x000000010d0d7824 */ /* 0x000fe200028e0625 */
[-C--:B------:R-:W-:Y:S01]  /*45fa0*/  IADD3 R2, P5, PT, R2, R3.reuse, RZ ;  /* 0x0000000302027210 */ /* 0x080fe20007fbe0ff */
[----:B------:R-:W-:Y:S01]  /*45fb0*/  IMAD.X R5, R16, 0x1, R0, P4 ;  /* 0x0000000110057824 */ /* 0x000fe200020e0600 */
[C---:B0-----:R-:W-:Y:S02]  /*45fc0*/  IADD3 R6, P6, PT, R15.reuse, R36, RZ ;  /* 0x000000240f067210 */ /* 0x041fe40007fde0ff */
[----:B------:R-:W-:-:S02]  /*45fd0*/  IADD3 R14, P4, PT, R15, R3, RZ ;  /* 0x000000030f0e7210 */ /* 0x000fc40007f9e0ff */
[----:B------:R-:W-:Y:S01]  /*45fe0*/  SHF.R.S32.HI R15, RZ, 0x1f, R15 ;  /* 0x0000001fff0f7819 */ /* 0x000fe2000001140f */
[----:B------:R-:W-:Y:S01]  /*45ff0*/  IMAD.X R3, R16, 0x1, R37, P5 ;  /* 0x0000000110037824 */ /* 0x000fe200028e0625 */
[----:B---3--:R-:W-:Y:S02]  /*46000*/  ISETP.LT.AND P5, PT, R48, UR4, !P2 ;  /* 0x0000000430007c0c */ /* 0x008fe4000d7a1270 */
[----:B------:R-:W-:Y:S01]  /*46010*/  ISETP.LT.AND P2, PT, R60, UR5, !P2 ;  /* 0x000000053c007c0c */ /* 0x000fe2000d741270 */
[----:B------:R-:W-:Y:S01]  /*46020*/  IMAD.X R7, R15, 0x1, R0, P6 ;  /* 0x000000010f077824 */ /* 0x000fe200030e0600 */
[----:B----4-:R-:W-:Y:S02]  /*46030*/  ISETP.LT.AND P6, PT, R48, UR6, !P0 ;  /* 0x0000000630007c0c */ /* 0x010fe4000c7c1270 */
[----:B--2---:R-:W-:Y:S02]  /*46040*/  ISETP.LT.AND P0, PT, R60, UR7, !P0 ;  /* 0x000000073c007c0c */ /* 0x004fe4000c701270 */
[----:B------:R-:W-:-:S02]  /*46050*/  ISETP.LT.AND P3, PT, R48, UR8, !P1 ;  /* 0x0000000830007c0c */ /* 0x000fc4000cf61270 */
[----:B------:R-:W-:Y:S02]  /*46060*/  ISETP.LT.AND P1, PT, R60, UR9, !P1 ;  /* 0x000000093c007c0c */ /* 0x000fe4000cf21270 */
[C---:B------:R-:W-:Y:S02]  /*46070*/  PRMT R25, R10.reuse, 0x7772, RZ ;  /* 0x000077720a197816 */ /* 0x040fe400000000ff */
[----:B------:R-:W-:Y:S02]  /*46080*/  PRMT R23, R10, 0x7773, RZ ;  /* 0x000077730a177816 */ /* 0x000fe400000000ff */
[C---:B------:R-:W-:Y:S02]  /*46090*/  PRMT R17, R11.reuse, 0x7773, RZ ;  /* 0x000077730b117816 */ /* 0x040fe400000000ff */
[C---:B------:R-:W-:Y:S02]  /*460a0*/  PRMT R19, R11.reuse, 0x7772, RZ ;  /* 0x000077720b137816 */ /* 0x040fe400000000ff */
[----:B------:R-:W-:-:S02]  /*460b0*/  PRMT R21, R11, 0x7771, RZ ;  /* 0x000077710b157816 */ /* 0x000fc400000000ff */
[----:B------:R-:W-:Y:S01]  /*460c0*/  PRMT R11, R11, 0x7770, RZ ;  /* 0x000077700b0b7816 */ /* 0x000fe200000000ff */
[----:B------:R0:W-:Y:S04]  /*460d0*/  @P5 STG.E.U8 desc[UR42][R8.64], R25 ;  /* 0x0000001908005986 */ /* 0x0001e8000c10112a */
[----:B------:R0:W-:Y:S04]  /*460e0*/  @P2 STG.E.U8 desc[UR42][R12.64], R23 ;  /* 0x000000170c002986 */ /* 0x0001e8000c10112a */
[----:B------:R0:W-:Y:S04]  /*460f0*/  @P6 STG.E.U8 desc[UR42][R4.64], R11 ;  /* 0x0000000b04006986 */ /* 0x0001e8000c10112a */
[----:B------:R0:W-:Y:S01]  /*46100*/  @P0 STG.E.U8 desc[UR42][R2.64], R21 ;  /* 0x0000001502000986 */ /* 0x0001e2000c10112a */
[----:B------:R-:W-:-:S03]  /*46110*/  IMAD.X R15, R15, 0x1, R37, P4 ;  /* 0x000000010f0f7824 */ /* 0x000fc600020e0625 */
[----:B------:R0:W-:Y:S01]  /*46120*/  @P3 STG.E.U8 desc[UR42][R6.64], R19 ;  /* 0x0000001306003986 */ /* 0x0001e2000c10112a */
[----:B------:R-:W-:Y:S05]  /*46130*/  @!P1 EXIT ;  /* 0x000000000000994d */ /* 0x000fea0003800000 */
[----:B------:R-:W-:Y:S01]  /*46140*/  STG.E.U8 desc[UR42][R14.64], R17 ;  /* 0x000000110e007986 */ /* 0x000fe2000c10112a */
[----:B------:R-:W-:Y:S05]  /*46150*/  EXIT ;  /* 0x000000000000794d */ /* 0x000fea0003800000 */
.L_x_2:
[----:B------:R-:W-:-:S00]  /*46160*/  BRA `(.L_x_2) ;  /* 0xfffffffc00fc7947 */ /* 0x000fc0000383ffff */
[----:B------:R-:W-:-:S00]  /*46170*/  NOP ;  /* 0x0000000000007918 */ /* 0x000fc00000000000 */
        /* <DEDUP_REMOVED lines=8> */
.L_x_3:


//--------------------- .nv.shared.matmul_kernel  --------------------------
	.section	.nv.shared.matmul_kernel,"aw",@nobits
	.sectionflags	@""
	.align	16
	.zero		1024


//--------------------- .nv.shared.reserved.0     --------------------------
	.section	.nv.shared.reserved.0,"aw",@nobits
	.weak		__nv_reservedSMEM_offset_0_alias
	.size		__nv_reservedSMEM_offset_0_alias, 0, 64
	.other		__nv_reservedSMEM_offset_0_alias,@"STO_CUDA_RESERVED_SHARED STV_DEFAULT"
__nv_reservedSMEM_offset_0_alias:
	.zero		0
	.zero		64


//--------------------- .nv.constant0.matmul_kernel --------------------------
	.section	.nv.constant0.matmul_kernel,"a",@progbits
	.sectionflags	@""
	.align	4
.nv.constant0.matmul_kernel:
	.zero		976


//--------------------- SYMBOLS --------------------------

	.type		.nv.reservedSmem.offset0,@object
	.size		.nv.reservedSmem.offset0,0x4
	.type		.nv.reservedSmem.cap,@object
	.size		.nv.reservedSmem.cap,0x4
